//
// Generated by NVIDIA NVVM Compiler
//
// Compiler Build ID: CL-36424714
// Cuda compilation tools, release 13.0, V13.0.88
// Based on NVVM 20.0.0
//

.version 9.0
.target sm_100
.address_size 64

	// .globl	conv_vert_u8x3

.visible .entry conv_vert_u8x3(
	.param .u64 .ptr .align 1 conv_vert_u8x3_param_0,
	.param .u64 .ptr .align 1 conv_vert_u8x3_param_1,
	.param .u32 conv_vert_u8x3_param_2,
	.param .u32 conv_vert_u8x3_param_3,
	.param .u32 conv_vert_u8x3_param_4,
	.param .u32 conv_vert_u8x3_param_5,
	.param .u32 conv_vert_u8x3_param_6,
	.param .u64 .ptr .align 1 conv_vert_u8x3_param_7,
	.param .u64 .ptr .align 1 conv_vert_u8x3_param_8,
	.param .u64 .ptr .align 1 conv_vert_u8x3_param_9,
	.param .u64 .ptr .align 1 conv_vert_u8x3_param_10,
	.param .u32 conv_vert_u8x3_param_11
)
{
	.reg .pred 	%p<17>;
	.reg .b16 	%rs<38>;
	.reg .b32 	%r<156>;
	.reg .b64 	%rd<49>;

	ld.param.u64 	%rd11, [conv_vert_u8x3_param_0];
	ld.param.u32 	%r49, [conv_vert_u8x3_param_3];
	ld.param.u32 	%r53, [conv_vert_u8x3_param_4];
	ld.param.u32 	%r50, [conv_vert_u8x3_param_5];
	ld.param.u32 	%r51, [conv_vert_u8x3_param_6];
	ld.param.u64 	%rd8, [conv_vert_u8x3_param_7];
	ld.param.u64 	%rd9, [conv_vert_u8x3_param_8];
	ld.param.u64 	%rd10, [conv_vert_u8x3_param_9];
	ld.param.u64 	%rd12, [conv_vert_u8x3_param_10];
	ld.param.u32 	%r52, [conv_vert_u8x3_param_11];
	cvta.to.global.u64 	%rd1, %rd11;
	cvta.to.global.u64 	%rd2, %rd12;
	mov.u32 	%r55, %ctaid.x;
	mov.u32 	%r56, %ntid.x;
	mul.lo.s32 	%r1, %r55, %r56;
	mov.u32 	%r2, %tid.x;
	add.s32 	%r3, %r1, %r2;
	mov.u32 	%r57, %ctaid.y;
	mov.u32 	%r58, %ntid.y;
	mov.u32 	%r59, %tid.y;
	mad.lo.s32 	%r60, %r57, %r58, %r59;
	setp.ge.s32 	%p1, %r3, %r50;
	setp.ge.s32 	%p2, %r60, %r53;
	or.pred  	%p3, %p1, %p2;
	@%p3 bra 	$L__BB0_11;
	cvta.to.global.u64 	%rd13, %rd8;
	cvta.to.global.u64 	%rd14, %rd9;
	cvta.to.global.u64 	%rd15, %rd10;
	mul.wide.u32 	%rd16, %r60, 4;
	add.s64 	%rd17, %rd13, %rd16;
	ld.global.nc.u32 	%r5, [%rd17];
	add.s64 	%rd18, %rd14, %rd16;
	ld.global.nc.u32 	%r6, [%rd18];
	add.s64 	%rd19, %rd15, %rd16;
	ld.global.nc.u32 	%r7, [%rd19];
	add.s32 	%r61, %r52, -1;
	mov.b32 	%r62, 1;
	shl.b32 	%r153, %r62, %r61;
	add.s32 	%r9, %r51, %r3;
	cvt.s64.s32 	%rd3, %r7;
	setp.lt.s32 	%p4, %r6, 1;
	mov.u32 	%r154, %r153;
	mov.u32 	%r155, %r153;
	@%p4 bra 	$L__BB0_10;
	setp.lt.u32 	%p5, %r6, 4;
	mov.b32 	%r149, 0;
	mov.u32 	%r155, %r153;
	mov.u32 	%r154, %r153;
	@%p5 bra 	$L__BB0_5;
	and.b32  	%r65, %r6, 2147483644;
	neg.s32 	%r135, %r65;
	shl.b64 	%rd20, %rd3, 1;
	add.s64 	%rd21, %rd20, %rd2;
	add.s64 	%rd48, %rd21, 4;
	add.s32 	%r66, %r2, %r51;
	add.s32 	%r67, %r66, %r1;
	mad.lo.s32 	%r68, %r5, %r49, %r67;
	mul.lo.s32 	%r134, %r68, 3;
	mul.lo.s32 	%r12, %r49, 12;
	mul.wide.s32 	%rd24, %r49, 3;
	prmt.b32 	%r73, %r74, %r75, 0x3340U;
	mov.u32 	%r155, %r153;
	mov.u32 	%r154, %r153;
$L__BB0_4:
	.pragma "nounroll";
	and.b32  	%r149, %r6, 2147483644;
	ld.global.nc.u16 	%rs1, [%rd48+-4];
	cvt.s64.s32 	%rd22, %r134;
	add.s64 	%rd23, %rd1, %rd22;
	ld.global.nc.u16 	%rs2, [%rd48+-2];
	add.s64 	%rd25, %rd23, %rd24;
	mov.b32 	%r69, {%rs1, %rs2};
	ld.global.nc.u8 	%rs3, [%rd23];
	cvt.u32.u8 	%r70, %rs3;
	ld.global.nc.u8 	%rs4, [%rd25];
	cvt.u32.u8 	%r71, %rs4;
	prmt.b32 	%r72, %r70, %r71, 0x3340U;
	prmt.b32 	%r76, %r72, %r73, 0x5410U;
	dp2a.lo.s32.u32 	%r77, %r69, %r76, %r153;
	ld.global.nc.u8 	%rs5, [%rd23+1];
	cvt.u32.u8 	%r78, %rs5;
	ld.global.nc.u8 	%rs6, [%rd25+1];
	cvt.u32.u8 	%r79, %rs6;
	prmt.b32 	%r80, %r78, %r79, 0x3340U;
	prmt.b32 	%r81, %r80, %r73, 0x5410U;
	dp2a.lo.s32.u32 	%r82, %r69, %r81, %r154;
	ld.global.nc.u8 	%rs7, [%rd23+2];
	cvt.u32.u8 	%r83, %rs7;
	ld.global.nc.u8 	%rs8, [%rd25+2];
	cvt.u32.u8 	%r84, %rs8;
	prmt.b32 	%r85, %r83, %r84, 0x3340U;
	prmt.b32 	%r86, %r85, %r73, 0x5410U;
	dp2a.lo.s32.u32 	%r87, %r69, %r86, %r155;
	ld.global.nc.u16 	%rs9, [%rd48];
	add.s64 	%rd26, %rd25, %rd24;
	ld.global.nc.u16 	%rs10, [%rd48+2];
	add.s64 	%rd27, %rd26, %rd24;
	mov.b32 	%r88, {%rs9, %rs10};
	ld.global.nc.u8 	%rs11, [%rd26];
	cvt.u32.u8 	%r89, %rs11;
	ld.global.nc.u8 	%rs12, [%rd27];
	cvt.u32.u8 	%r90, %rs12;
	prmt.b32 	%r91, %r89, %r90, 0x3340U;
	prmt.b32 	%r92, %r91, %r73, 0x5410U;
	dp2a.lo.s32.u32 	%r153, %r88, %r92, %r77;
	ld.global.nc.u8 	%rs13, [%rd26+1];
	cvt.u32.u8 	%r93, %rs13;
	ld.global.nc.u8 	%rs14, [%rd27+1];
	cvt.u32.u8 	%r94, %rs14;
	prmt.b32 	%r95, %r93, %r94, 0x3340U;
	prmt.b32 	%r96, %r95, %r73, 0x5410U;
	dp2a.lo.s32.u32 	%r154, %r88, %r96, %r82;
	ld.global.nc.u8 	%rs15, [%rd26+2];
	cvt.u32.u8 	%r97, %rs15;
	ld.global.nc.u8 	%rs16, [%rd27+2];
	cvt.u32.u8 	%r98, %rs16;
	prmt.b32 	%r99, %r97, %r98, 0x3340U;
	prmt.b32 	%r100, %r99, %r73, 0x5410U;
	dp2a.lo.s32.u32 	%r155, %r88, %r100, %r87;
	add.s32 	%r135, %r135, 4;
	add.s64 	%rd48, %rd48, 8;
	add.s32 	%r134, %r134, %r12;
	setp.ne.s32 	%p6, %r135, 0;
	@%p6 bra 	$L__BB0_4;
$L__BB0_5:
	and.b32  	%r31, %r6, 3;
	setp.eq.s32 	%p7, %r31, 0;
	@%p7 bra 	$L__BB0_10;
	setp.eq.s32 	%p8, %r31, 1;
	@%p8 bra 	$L__BB0_8;
	add.s32 	%r102, %r149, %r5;
	mad.lo.s32 	%r103, %r102, %r49, %r9;
	mul.lo.s32 	%r104, %r103, 3;
	cvt.u64.u32 	%rd28, %r149;
	cvt.s64.s32 	%rd29, %r7;
	add.s64 	%rd30, %rd28, %rd29;
	shl.b64 	%rd31, %rd30, 1;
	add.s64 	%rd32, %rd2, %rd31;
	ld.global.nc.u16 	%rs17, [%rd32];
	cvt.s64.s32 	%rd33, %r104;
	add.s64 	%rd34, %rd1, %rd33;
	ld.global.nc.u16 	%rs18, [%rd32+2];
	mul.wide.s32 	%rd35, %r49, 3;
	add.s64 	%rd36, %rd34, %rd35;
	mov.b32 	%r105, {%rs17, %rs18};
	ld.global.nc.u8 	%rs19, [%rd34];
	cvt.u32.u8 	%r106, %rs19;
	ld.global.nc.u8 	%rs20, [%rd36];
	cvt.u32.u8 	%r107, %rs20;
	prmt.b32 	%r108, %r106, %r107, 0x3340U;
	prmt.b32 	%r109, %r110, %r111, 0x3340U;
	prmt.b32 	%r112, %r108, %r109, 0x5410U;
	dp2a.lo.s32.u32 	%r153, %r105, %r112, %r153;
	ld.global.nc.u8 	%rs21, [%rd34+1];
	cvt.u32.u8 	%r113, %rs21;
	ld.global.nc.u8 	%rs22, [%rd36+1];
	cvt.u32.u8 	%r114, %rs22;
	prmt.b32 	%r115, %r113, %r114, 0x3340U;
	prmt.b32 	%r116, %r115, %r109, 0x5410U;
	dp2a.lo.s32.u32 	%r154, %r105, %r116, %r154;
	ld.global.nc.u8 	%rs23, [%rd34+2];
	cvt.u32.u8 	%r117, %rs23;
	ld.global.nc.u8 	%rs24, [%rd36+2];
	cvt.u32.u8 	%r118, %rs24;
	prmt.b32 	%r119, %r117, %r118, 0x3340U;
	prmt.b32 	%r120, %r119, %r109, 0x5410U;
	dp2a.lo.s32.u32 	%r155, %r105, %r120, %r155;
	add.s32 	%r149, %r149, 2;
$L__BB0_8:
	and.b32  	%r121, %r6, 1;
	setp.eq.b32 	%p9, %r121, 1;
	not.pred 	%p10, %p9;
	@%p10 bra 	$L__BB0_10;
	add.s32 	%r122, %r149, %r5;
	mad.lo.s32 	%r123, %r122, %r49, %r9;
	mul.lo.s32 	%r124, %r123, 3;
	cvt.u64.u32 	%rd37, %r149;
	cvt.s64.s32 	%rd38, %r7;
	add.s64 	%rd39, %rd37, %rd38;
	shl.b64 	%rd40, %rd39, 1;
	add.s64 	%rd41, %rd2, %rd40;
	ld.global.nc.u16 	%rs25, [%rd41];
	cvt.s32.s16 	%r125, %rs25;
	cvt.s64.s32 	%rd42, %r124;
	add.s64 	%rd43, %rd1, %rd42;
	ld.global.nc.u8 	%rs26, [%rd43];
	cvt.u32.u8 	%r126, %rs26;
	mad.lo.s32 	%r153, %r126, %r125, %r153;
	ld.global.nc.u8 	%rs27, [%rd43+1];
	cvt.u32.u8 	%r127, %rs27;
	mad.lo.s32 	%r154, %r127, %r125, %r154;
	ld.global.nc.u8 	%rs28, [%rd43+2];
	cvt.u32.u8 	%r128, %rs28;
	mad.lo.s32 	%r155, %r128, %r125, %r155;
$L__BB0_10:
	ld.param.u64 	%rd47, [conv_vert_u8x3_param_1];
	mad.lo.s32 	%r129, %r50, %r60, %r3;
	mul.lo.s32 	%r130, %r129, 3;
	shr.s32 	%r131, %r153, %r52;
	setp.lt.s32 	%p11, %r131, 1;
	setp.gt.s32 	%p12, %r131, 254;
	cvt.u16.u32 	%rs29, %r131;
	selp.b16 	%rs30, -1, %rs29, %p12;
	selp.b16 	%rs31, 0, %rs30, %p11;
	cvt.s64.s32 	%rd44, %r130;
	cvta.to.global.u64 	%rd45, %rd47;
	add.s64 	%rd46, %rd45, %rd44;
	st.global.u8 	[%rd46], %rs31;
	shr.s32 	%r132, %r154, %r52;
	setp.lt.s32 	%p13, %r132, 1;
	setp.gt.s32 	%p14, %r132, 254;
	cvt.u16.u32 	%rs32, %r132;
	selp.b16 	%rs33, -1, %rs32, %p14;
	selp.b16 	%rs34, 0, %rs33, %p13;
	st.global.u8 	[%rd46+1], %rs34;
	shr.s32 	%r133, %r155, %r52;
	setp.lt.s32 	%p15, %r133, 1;
	setp.gt.s32 	%p16, %r133, 254;
	cvt.u16.u32 	%rs35, %r133;
	selp.b16 	%rs36, -1, %rs35, %p16;
	selp.b16 	%rs37, 0, %rs36, %p15;
	st.global.u8 	[%rd46+2], %rs37;
$L__BB0_11:
	ret;

}
	// .globl	resize_nearest_u8x3
.visible .entry resize_nearest_u8x3(
	.param .u64 .ptr .align 1 resize_nearest_u8x3_param_0,
	.param .u64 .ptr .align 1 resize_nearest_u8x3_param_1,
	.param .u32 resize_nearest_u8x3_param_2,
	.param .u32 resize_nearest_u8x3_param_3,
	.param .u32 resize_nearest_u8x3_param_4,
	.param .u32 resize_nearest_u8x3_param_5
)
{
	.reg .pred 	%p<6>;
	.reg .b16 	%rs<7>;
	.reg .b32 	%r<27>;
	.reg .b32 	%f<13>;
	.reg .b64 	%rd<9>;

	ld.param.u64 	%rd1, [resize_nearest_u8x3_param_0];
	ld.param.u64 	%rd2, [resize_nearest_u8x3_param_1];
	ld.param.u32 	%r3, [resize_nearest_u8x3_param_2];
	ld.param.u32 	%r4, [resize_nearest_u8x3_param_3];
	ld.param.u32 	%r7, [resize_nearest_u8x3_param_4];
	ld.param.u32 	%r6, [resize_nearest_u8x3_param_5];
	mov.u32 	%r8, %ctaid.x;
	mov.u32 	%r9, %ntid.x;
	mov.u32 	%r10, %tid.x;
	mad.lo.s32 	%r1, %r8, %r9, %r10;
	mov.u32 	%r11, %ctaid.y;
	mov.u32 	%r12, %ntid.y;
	mov.u32 	%r13, %tid.y;
	mad.lo.s32 	%r14, %r11, %r12, %r13;
	setp.ge.s32 	%p1, %r1, %r6;
	setp.ge.s32 	%p2, %r14, %r7;
	or.pred  	%p3, %p1, %p2;
	@%p3 bra 	$L__BB1_2;
	cvta.to.global.u64 	%rd3, %rd1;
	cvta.to.global.u64 	%rd4, %rd2;
	cvt.rn.f32.s32 	%f1, %r4;
	cvt.rn.f32.s32 	%f2, %r6;
	div.rn.f32 	%f3, %f1, %f2;
	cvt.rn.f32.s32 	%f4, %r3;
	cvt.rn.f32.u32 	%f5, %r7;
	div.rn.f32 	%f6, %f4, %f5;
	cvt.rn.f32.s32 	%f7, %r1;
	add.f32 	%f8, %f7, 0f3F000000;
	mul.f32 	%f9, %f8, %f3;
	cvt.rzi.s32.f32 	%r15, %f9;
	cvt.rn.f32.u32 	%f10, %r14;
	add.f32 	%f11, %f10, 0f3F000000;
	mul.f32 	%f12, %f11, %f6;
	cvt.rzi.s32.f32 	%r16, %f12;
	max.s32 	%r17, %r15, 0;
	setp.lt.s32 	%p4, %r17, %r4;
	add.s32 	%r18, %r4, -1;
	selp.b32 	%r19, %r17, %r18, %p4;
	max.s32 	%r20, %r16, 0;
	setp.lt.s32 	%p5, %r20, %r3;
	add.s32 	%r21, %r3, -1;
	selp.b32 	%r22, %r20, %r21, %p5;
	mad.lo.s32 	%r23, %r22, %r4, %r19;
	mul.lo.s32 	%r24, %r23, 3;
	mad.lo.s32 	%r25, %r6, %r14, %r1;
	mul.lo.s32 	%r26, %r25, 3;
	cvt.s64.s32 	%rd5, %r24;
	add.s64 	%rd6, %rd3, %rd5;
	ld.global.nc.u8 	%rs1, [%rd6];
	cvt.u16.u8 	%rs2, %rs1;
	cvt.s64.s32 	%rd7, %r26;
	add.s64 	%rd8, %rd4, %rd7;
	st.global.u8 	[%rd8], %rs2;
	ld.global.nc.u8 	%rs3, [%rd6+1];
	cvt.u16.u8 	%rs4, %rs3;
	st.global.u8 	[%rd8+1], %rs4;
	ld.global.nc.u8 	%rs5, [%rd6+2];
	cvt.u16.u8 	%rs6, %rs5;
	st.global.u8 	[%rd8+2], %rs6;
$L__BB1_2:
	ret;

}
	// .globl	conv_horiz_u8x3
.visible .entry conv_horiz_u8x3(
	.param .u64 .ptr .align 1 conv_horiz_u8x3_param_0,
	.param .u64 .ptr .align 1 conv_horiz_u8x3_param_1,
	.param .u32 conv_horiz_u8x3_param_2,
	.param .u32 conv_horiz_u8x3_param_3,
	.param .u32 conv_horiz_u8x3_param_4,
	.param .u64 .ptr .align 1 conv_horiz_u8x3_param_5,
	.param .u64 .ptr .align 1 conv_horiz_u8x3_param_6,
	.param .u64 .ptr .align 1 conv_horiz_u8x3_param_7,
	.param .u64 .ptr .align 1 conv_horiz_u8x3_param_8,
	.param .u32 conv_horiz_u8x3_param_9
)
{
	.reg .pred 	%p<19>;
	.reg .b16 	%rs<70>;
	.reg .b32 	%r<234>;
	.reg .b64 	%rd<46>;

	ld.param.u64 	%rd12, [conv_horiz_u8x3_param_0];
	ld.param.u64 	%rd8, [conv_horiz_u8x3_param_1];
	ld.param.u32 	%r59, [conv_horiz_u8x3_param_2];
	ld.param.u32 	%r56, [conv_horiz_u8x3_param_3];
	ld.param.u32 	%r57, [conv_horiz_u8x3_param_4];
	ld.param.u64 	%rd9, [conv_horiz_u8x3_param_5];
	ld.param.u64 	%rd10, [conv_horiz_u8x3_param_6];
	ld.param.u64 	%rd11, [conv_horiz_u8x3_param_7];
	ld.param.u64 	%rd13, [conv_horiz_u8x3_param_8];
	ld.param.u32 	%r58, [conv_horiz_u8x3_param_9];
	cvta.to.global.u64 	%rd1, %rd12;
	cvta.to.global.u64 	%rd2, %rd13;
	mov.u32 	%r61, %ctaid.x;
	mov.u32 	%r62, %ntid.x;
	mov.u32 	%r63, %tid.x;
	mad.lo.s32 	%r1, %r61, %r62, %r63;
	mov.u32 	%r64, %ctaid.y;
	mov.u32 	%r65, %ntid.y;
	mov.u32 	%r66, %tid.y;
	mad.lo.s32 	%r67, %r64, %r65, %r66;
	setp.ge.s32 	%p1, %r1, %r57;
	setp.ge.s32 	%p2, %r67, %r59;
	or.pred  	%p3, %p1, %p2;
	@%p3 bra 	$L__BB2_14;
	cvta.to.global.u64 	%rd14, %rd9;
	cvta.to.global.u64 	%rd15, %rd10;
	cvta.to.global.u64 	%rd16, %rd11;
	mul.wide.s32 	%rd17, %r1, 4;
	add.s64 	%rd3, %rd14, %rd17;
	add.s64 	%rd18, %rd15, %rd17;
	ld.global.nc.u32 	%r3, [%rd18];
	add.s64 	%rd19, %rd16, %rd17;
	ld.global.nc.u32 	%r68, [%rd19];
	cvt.s64.s32 	%rd4, %r68;
	add.s32 	%r69, %r58, -1;
	mov.b32 	%r70, 1;
	shl.b32 	%r231, %r70, %r69;
	setp.lt.s32 	%p4, %r3, 1;
	mov.u32 	%r232, %r231;
	mov.u32 	%r233, %r231;
	@%p4 bra 	$L__BB2_13;
	ld.global.nc.u32 	%r73, [%rd3];
	mad.lo.s32 	%r5, %r56, %r67, %r73;
	and.b32  	%r6, %r3, 7;
	setp.lt.u32 	%p5, %r3, 8;
	mov.b32 	%r220, 0;
	mov.u32 	%r233, %r231;
	mov.u32 	%r232, %r231;
	@%p5 bra 	$L__BB2_5;
	and.b32  	%r220, %r3, 2147483640;
	neg.s32 	%r206, %r220;
	mul.lo.s32 	%r205, %r5, 3;
	shl.b64 	%rd20, %rd4, 1;
	add.s64 	%rd21, %rd20, %rd2;
	add.s64 	%rd45, %rd21, 8;
	prmt.b32 	%r79, %r80, %r81, 0x3340U;
	mov.u32 	%r233, %r231;
	mov.u32 	%r232, %r231;
$L__BB2_4:
	.pragma "nounroll";
	ld.global.nc.u16 	%rs1, [%rd45+-8];
	cvt.s64.s32 	%rd22, %r205;
	add.s64 	%rd23, %rd1, %rd22;
	ld.global.nc.u16 	%rs2, [%rd45+-6];
	mov.b32 	%r75, {%rs1, %rs2};
	ld.global.nc.u8 	%rs3, [%rd23+3];
	cvt.u32.u8 	%r76, %rs3;
	ld.global.nc.u8 	%rs4, [%rd23];
	cvt.u32.u8 	%r77, %rs4;
	prmt.b32 	%r78, %r77, %r76, 0x3340U;
	prmt.b32 	%r82, %r78, %r79, 0x5410U;
	dp2a.lo.s32.u32 	%r83, %r75, %r82, %r231;
	ld.global.nc.u8 	%rs5, [%rd23+4];
	cvt.u32.u8 	%r84, %rs5;
	ld.global.nc.u8 	%rs6, [%rd23+1];
	cvt.u32.u8 	%r85, %rs6;
	prmt.b32 	%r86, %r85, %r84, 0x3340U;
	prmt.b32 	%r87, %r86, %r79, 0x5410U;
	dp2a.lo.s32.u32 	%r88, %r75, %r87, %r232;
	ld.global.nc.u8 	%rs7, [%rd23+5];
	cvt.u32.u8 	%r89, %rs7;
	ld.global.nc.u8 	%rs8, [%rd23+2];
	cvt.u32.u8 	%r90, %rs8;
	prmt.b32 	%r91, %r90, %r89, 0x3340U;
	prmt.b32 	%r92, %r91, %r79, 0x5410U;
	dp2a.lo.s32.u32 	%r93, %r75, %r92, %r233;
	ld.global.nc.u16 	%rs9, [%rd45+-4];
	ld.global.nc.u16 	%rs10, [%rd45+-2];
	mov.b32 	%r94, {%rs9, %rs10};
	ld.global.nc.u8 	%rs11, [%rd23+9];
	cvt.u32.u8 	%r95, %rs11;
	ld.global.nc.u8 	%rs12, [%rd23+6];
	cvt.u32.u8 	%r96, %rs12;
	prmt.b32 	%r97, %r96, %r95, 0x3340U;
	prmt.b32 	%r98, %r97, %r79, 0x5410U;
	dp2a.lo.s32.u32 	%r99, %r94, %r98, %r83;
	ld.global.nc.u8 	%rs13, [%rd23+10];
	cvt.u32.u8 	%r100, %rs13;
	ld.global.nc.u8 	%rs14, [%rd23+7];
	cvt.u32.u8 	%r101, %rs14;
	prmt.b32 	%r102, %r101, %r100, 0x3340U;
	prmt.b32 	%r103, %r102, %r79, 0x5410U;
	dp2a.lo.s32.u32 	%r104, %r94, %r103, %r88;
	ld.global.nc.u8 	%rs15, [%rd23+11];
	cvt.u32.u8 	%r105, %rs15;
	ld.global.nc.u8 	%rs16, [%rd23+8];
	cvt.u32.u8 	%r106, %rs16;
	prmt.b32 	%r107, %r106, %r105, 0x3340U;
	prmt.b32 	%r108, %r107, %r79, 0x5410U;
	dp2a.lo.s32.u32 	%r109, %r94, %r108, %r93;
	ld.global.nc.u16 	%rs17, [%rd45];
	ld.global.nc.u16 	%rs18, [%rd45+2];
	mov.b32 	%r110, {%rs17, %rs18};
	ld.global.nc.u8 	%rs19, [%rd23+15];
	cvt.u32.u8 	%r111, %rs19;
	ld.global.nc.u8 	%rs20, [%rd23+12];
	cvt.u32.u8 	%r112, %rs20;
	prmt.b32 	%r113, %r112, %r111, 0x3340U;
	prmt.b32 	%r114, %r113, %r79, 0x5410U;
	dp2a.lo.s32.u32 	%r115, %r110, %r114, %r99;
	ld.global.nc.u8 	%rs21, [%rd23+16];
	cvt.u32.u8 	%r116, %rs21;
	ld.global.nc.u8 	%rs22, [%rd23+13];
	cvt.u32.u8 	%r117, %rs22;
	prmt.b32 	%r118, %r117, %r116, 0x3340U;
	prmt.b32 	%r119, %r118, %r79, 0x5410U;
	dp2a.lo.s32.u32 	%r120, %r110, %r119, %r104;
	ld.global.nc.u8 	%rs23, [%rd23+17];
	cvt.u32.u8 	%r121, %rs23;
	ld.global.nc.u8 	%rs24, [%rd23+14];
	cvt.u32.u8 	%r122, %rs24;
	prmt.b32 	%r123, %r122, %r121, 0x3340U;
	prmt.b32 	%r124, %r123, %r79, 0x5410U;
	dp2a.lo.s32.u32 	%r125, %r110, %r124, %r109;
	ld.global.nc.u16 	%rs25, [%rd45+4];
	ld.global.nc.u16 	%rs26, [%rd45+6];
	mov.b32 	%r126, {%rs25, %rs26};
	ld.global.nc.u8 	%rs27, [%rd23+21];
	cvt.u32.u8 	%r127, %rs27;
	ld.global.nc.u8 	%rs28, [%rd23+18];
	cvt.u32.u8 	%r128, %rs28;
	prmt.b32 	%r129, %r128, %r127, 0x3340U;
	prmt.b32 	%r130, %r129, %r79, 0x5410U;
	dp2a.lo.s32.u32 	%r231, %r126, %r130, %r115;
	ld.global.nc.u8 	%rs29, [%rd23+22];
	cvt.u32.u8 	%r131, %rs29;
	ld.global.nc.u8 	%rs30, [%rd23+19];
	cvt.u32.u8 	%r132, %rs30;
	prmt.b32 	%r133, %r132, %r131, 0x3340U;
	prmt.b32 	%r134, %r133, %r79, 0x5410U;
	dp2a.lo.s32.u32 	%r232, %r126, %r134, %r120;
	ld.global.nc.u8 	%rs31, [%rd23+23];
	cvt.u32.u8 	%r135, %rs31;
	ld.global.nc.u8 	%rs32, [%rd23+20];
	cvt.u32.u8 	%r136, %rs32;
	prmt.b32 	%r137, %r136, %r135, 0x3340U;
	prmt.b32 	%r138, %r137, %r79, 0x5410U;
	dp2a.lo.s32.u32 	%r233, %r126, %r138, %r125;
	add.s32 	%r206, %r206, 8;
	add.s32 	%r205, %r205, 24;
	add.s64 	%rd45, %rd45, 16;
	setp.ne.s32 	%p6, %r206, 0;
	@%p6 bra 	$L__BB2_4;
$L__BB2_5:
	setp.eq.s32 	%p7, %r6, 0;
	@%p7 bra 	$L__BB2_13;
	and.b32  	%r27, %r3, 3;
	setp.lt.u32 	%p8, %r6, 4;
	@%p8 bra 	$L__BB2_8;
	add.s32 	%r140, %r5, %r220;
	mul.lo.s32 	%r141, %r140, 3;
	cvt.u64.u32 	%rd24, %r220;
	add.s64 	%rd25, %rd24, %rd4;
	shl.b64 	%rd26, %rd25, 1;
	add.s64 	%rd27, %rd2, %rd26;
	ld.global.nc.u16 	%rs33, [%rd27];
	cvt.s64.s32 	%rd28, %r141;
	add.s64 	%rd29, %rd1, %rd28;
	ld.global.nc.u16 	%rs34, [%rd27+2];
	mov.b32 	%r142, {%rs33, %rs34};
	ld.global.nc.u8 	%rs35, [%rd29+3];
	cvt.u32.u8 	%r143, %rs35;
	ld.global.nc.u8 	%rs36, [%rd29];
	cvt.u32.u8 	%r144, %rs36;
	prmt.b32 	%r145, %r144, %r143, 0x3340U;
	prmt.b32 	%r146, %r147, %r148, 0x3340U;
	prmt.b32 	%r149, %r145, %r146, 0x5410U;
	dp2a.lo.s32.u32 	%r150, %r142, %r149, %r231;
	ld.global.nc.u8 	%rs37, [%rd29+4];
	cvt.u32.u8 	%r151, %rs37;
	ld.global.nc.u8 	%rs38, [%rd29+1];
	cvt.u32.u8 	%r152, %rs38;
	prmt.b32 	%r153, %r152, %r151, 0x3340U;
	prmt.b32 	%r154, %r153, %r146, 0x5410U;
	dp2a.lo.s32.u32 	%r155, %r142, %r154, %r232;
	ld.global.nc.u8 	%rs39, [%rd29+5];
	cvt.u32.u8 	%r156, %rs39;
	ld.global.nc.u8 	%rs40, [%rd29+2];
	cvt.u32.u8 	%r157, %rs40;
	prmt.b32 	%r158, %r157, %r156, 0x3340U;
	prmt.b32 	%r159, %r158, %r146, 0x5410U;
	dp2a.lo.s32.u32 	%r160, %r142, %r159, %r233;
	ld.global.nc.u16 	%rs41, [%rd27+4];
	ld.global.nc.u16 	%rs42, [%rd27+6];
	mov.b32 	%r161, {%rs41, %rs42};
	ld.global.nc.u8 	%rs43, [%rd29+9];
	cvt.u32.u8 	%r162, %rs43;
	ld.global.nc.u8 	%rs44, [%rd29+6];
	cvt.u32.u8 	%r163, %rs44;
	prmt.b32 	%r164, %r163, %r162, 0x3340U;
	prmt.b32 	%r165, %r164, %r146, 0x5410U;
	dp2a.lo.s32.u32 	%r231, %r161, %r165, %r150;
	ld.global.nc.u8 	%rs45, [%rd29+10];
	cvt.u32.u8 	%r166, %rs45;
	ld.global.nc.u8 	%rs46, [%rd29+7];
	cvt.u32.u8 	%r167, %rs46;
	prmt.b32 	%r168, %r167, %r166, 0x3340U;
	prmt.b32 	%r169, %r168, %r146, 0x5410U;
	dp2a.lo.s32.u32 	%r232, %r161, %r169, %r155;
	ld.global.nc.u8 	%rs47, [%rd29+11];
	cvt.u32.u8 	%r170, %rs47;
	ld.global.nc.u8 	%rs48, [%rd29+8];
	cvt.u32.u8 	%r171, %rs48;
	prmt.b32 	%r172, %r171, %r170, 0x3340U;
	prmt.b32 	%r173, %r172, %r146, 0x5410U;
	dp2a.lo.s32.u32 	%r233, %r161, %r173, %r160;
	add.s32 	%r220, %r220, 4;
$L__BB2_8:
	setp.eq.s32 	%p9, %r27, 0;
	@%p9 bra 	$L__BB2_13;
	setp.eq.s32 	%p10, %r27, 1;
	@%p10 bra 	$L__BB2_11;
	add.s32 	%r175, %r5, %r220;
	mul.lo.s32 	%r176, %r175, 3;
	cvt.u64.u32 	%rd30, %r220;
	add.s64 	%rd31, %rd30, %rd4;
	shl.b64 	%rd32, %rd31, 1;
	add.s64 	%rd33, %rd2, %rd32;
	ld.global.nc.u16 	%rs49, [%rd33];
	cvt.s64.s32 	%rd34, %r176;
	add.s64 	%rd35, %rd1, %rd34;
	ld.global.nc.u16 	%rs50, [%rd33+2];
	mov.b32 	%r177, {%rs49, %rs50};
	ld.global.nc.u8 	%rs51, [%rd35+3];
	cvt.u32.u8 	%r178, %rs51;
	ld.global.nc.u8 	%rs52, [%rd35];
	cvt.u32.u8 	%r179, %rs52;
	prmt.b32 	%r180, %r179, %r178, 0x3340U;
	prmt.b32 	%r181, %r182, %r183, 0x3340U;
	prmt.b32 	%r184, %r180, %r181, 0x5410U;
	dp2a.lo.s32.u32 	%r231, %r177, %r184, %r231;
	ld.global.nc.u8 	%rs53, [%rd35+4];
	cvt.u32.u8 	%r185, %rs53;
	ld.global.nc.u8 	%rs54, [%rd35+1];
	cvt.u32.u8 	%r186, %rs54;
	prmt.b32 	%r187, %r186, %r185, 0x3340U;
	prmt.b32 	%r188, %r187, %r181, 0x5410U;
	dp2a.lo.s32.u32 	%r232, %r177, %r188, %r232;
	ld.global.nc.u8 	%rs55, [%rd35+5];
	cvt.u32.u8 	%r189, %rs55;
	ld.global.nc.u8 	%rs56, [%rd35+2];
	cvt.u32.u8 	%r190, %rs56;
	prmt.b32 	%r191, %r190, %r189, 0x3340U;
	prmt.b32 	%r192, %r191, %r181, 0x5410U;
	dp2a.lo.s32.u32 	%r233, %r177, %r192, %r233;
	add.s32 	%r220, %r220, 2;
$L__BB2_11:
	and.b32  	%r193, %r3, 1;
	setp.eq.b32 	%p11, %r193, 1;
	not.pred 	%p12, %p11;
	@%p12 bra 	$L__BB2_13;
	add.s32 	%r194, %r5, %r220;
	mul.lo.s32 	%r195, %r194, 3;
	cvt.u64.u32 	%rd36, %r220;
	add.s64 	%rd37, %rd36, %rd4;
	shl.b64 	%rd38, %rd37, 1;
	add.s64 	%rd39, %rd2, %rd38;
	ld.global.nc.u16 	%rs57, [%rd39];
	cvt.s32.s16 	%r196, %rs57;
	cvt.s64.s32 	%rd40, %r195;
	add.s64 	%rd41, %rd1, %rd40;
	ld.global.nc.u8 	%rs58, [%rd41];
	cvt.u32.u8 	%r197, %rs58;
	mad.lo.s32 	%r231, %r197, %r196, %r231;
	ld.global.nc.u8 	%rs59, [%rd41+1];
	cvt.u32.u8 	%r198, %rs59;
	mad.lo.s32 	%r232, %r198, %r196, %r232;
	ld.global.nc.u8 	%rs60, [%rd41+2];
	cvt.u32.u8 	%r199, %rs60;
	mad.lo.s32 	%r233, %r199, %r196, %r233;
$L__BB2_13:
	mad.lo.s32 	%r200, %r57, %r67, %r1;
	mul.lo.s32 	%r201, %r200, 3;
	shr.s32 	%r202, %r231, %r58;
	setp.lt.s32 	%p13, %r202, 1;
	setp.gt.s32 	%p14, %r202, 254;
	cvt.u16.u32 	%rs61, %r202;
	selp.b16 	%rs62, -1, %rs61, %p14;
	selp.b16 	%rs63, 0, %rs62, %p13;
	cvt.s64.s32 	%rd42, %r201;
	cvta.to.global.u64 	%rd43, %rd8;
	add.s64 	%rd44, %rd43, %rd42;
	st.global.u8 	[%rd44], %rs63;
	shr.s32 	%r203, %r232, %r58;
	setp.lt.s32 	%p15, %r203, 1;
	setp.gt.s32 	%p16, %r203, 254;
	cvt.u16.u32 	%rs64, %r203;
	selp.b16 	%rs65, -1, %rs64, %p16;
	selp.b16 	%rs66, 0, %rs65, %p15;
	st.global.u8 	[%rd44+1], %rs66;
	shr.s32 	%r204, %r233, %r58;
	setp.lt.s32 	%p17, %r204, 1;
	setp.gt.s32 	%p18, %r204, 254;
	cvt.u16.u32 	%rs67, %r204;
	selp.b16 	%rs68, -1, %rs67, %p18;
	selp.b16 	%rs69, 0, %rs68, %p17;
	st.global.u8 	[%rd44+2], %rs69;
$L__BB2_14:
	ret;

}
	// .globl	postprocess_pad_u8_to_nchw_f32
.visible .entry postprocess_pad_u8_to_nchw_f32(
	.param .u64 .ptr .align 1 postprocess_pad_u8_to_nchw_f32_param_0,
	.param .u64 .ptr .align 1 postprocess_pad_u8_to_nchw_f32_param_1,
	.param .u32 postprocess_pad_u8_to_nchw_f32_param_2,
	.param .u32 postprocess_pad_u8_to_nchw_f32_param_3,
	.param .u32 postprocess_pad_u8_to_nchw_f32_param_4,
	.param .u32 postprocess_pad_u8_to_nchw_f32_param_5,
	.param .u32 postprocess_pad_u8_to_nchw_f32_param_6,
	.param .u32 postprocess_pad_u8_to_nchw_f32_param_7,
	.param .u8 postprocess_pad_u8_to_nchw_f32_param_8,
	.param .f32 postprocess_pad_u8_to_nchw_f32_param_9,
	.param .u64 .ptr .align 1 postprocess_pad_u8_to_nchw_f32_param_10,
	.param .u64 .ptr .align 1 postprocess_pad_u8_to_nchw_f32_param_11,
	.param .u32 postprocess_pad_u8_to_nchw_f32_param_12
)
{
	.reg .pred 	%p<22>;
	.reg .b16 	%rs<29>;
	.reg .b32 	%r<35>;
	.reg .b32 	%f<42>;
	.reg .b64 	%rd<27>;

	ld.param.u64 	%rd9, [postprocess_pad_u8_to_nchw_f32_param_0];
	ld.param.u64 	%rd10, [postprocess_pad_u8_to_nchw_f32_param_1];
	ld.param.u32 	%r5, [postprocess_pad_u8_to_nchw_f32_param_2];
	ld.param.u32 	%r6, [postprocess_pad_u8_to_nchw_f32_param_3];
	ld.param.u32 	%r12, [postprocess_pad_u8_to_nchw_f32_param_4];
	ld.param.u32 	%r8, [postprocess_pad_u8_to_nchw_f32_param_5];
	ld.param.u32 	%r9, [postprocess_pad_u8_to_nchw_f32_param_6];
	ld.param.u32 	%r10, [postprocess_pad_u8_to_nchw_f32_param_7];
	ld.param.u8 	%rs26, [postprocess_pad_u8_to_nchw_f32_param_8];
	ld.param.f32 	%f1, [postprocess_pad_u8_to_nchw_f32_param_9];
	ld.param.u64 	%rd7, [postprocess_pad_u8_to_nchw_f32_param_10];
	ld.param.u64 	%rd8, [postprocess_pad_u8_to_nchw_f32_param_11];
	ld.param.u32 	%r11, [postprocess_pad_u8_to_nchw_f32_param_12];
	cvta.to.global.u64 	%rd1, %rd10;
	cvta.to.global.u64 	%rd2, %rd8;
	cvta.to.global.u64 	%rd3, %rd7;
	cvta.to.global.u64 	%rd4, %rd9;
	mov.u32 	%r13, %ctaid.x;
	mov.u32 	%r14, %ntid.x;
	mov.u32 	%r15, %tid.x;
	mad.lo.s32 	%r1, %r13, %r14, %r15;
	mov.u32 	%r16, %ctaid.y;
	mov.u32 	%r17, %ntid.y;
	mov.u32 	%r18, %tid.y;
	mad.lo.s32 	%r19, %r16, %r17, %r18;
	setp.ge.s32 	%p2, %r1, %r8;
	setp.ge.s32 	%p3, %r19, %r12;
	or.pred  	%p4, %p2, %p3;
	@%p4 bra 	$L__BB3_15;
	sub.s32 	%r20, %r1, %r10;
	sub.s32 	%r21, %r19, %r9;
	setp.lt.s32 	%p5, %r20, 0;
	setp.ge.s32 	%p6, %r20, %r6;
	or.pred  	%p7, %p5, %p6;
	setp.lt.s32 	%p8, %r21, 0;
	setp.ge.s32 	%p9, %r21, %r5;
	or.pred  	%p10, %p8, %p9;
	or.pred  	%p1, %p7, %p10;
	mad.lo.s32 	%r22, %r21, %r6, %r20;
	mul.lo.s32 	%r3, %r22, 3;
	setp.eq.s64 	%p12, %rd7, 0;
	setp.eq.s64 	%p13, %rd8, 0;
	or.pred  	%p14, %p12, %p13;
	@%p14 bra 	$L__BB3_9;
	cvt.s64.s32 	%rd20, %r3;
	add.s64 	%rd5, %rd4, %rd20;
	mov.u16 	%rs24, %rs26;
	@%p1 bra 	$L__BB3_4;
	ld.global.nc.u8 	%rs18, [%rd5];
	cvt.u16.u8 	%rs24, %rs18;
$L__BB3_4:
	setp.eq.s32 	%p19, %r11, 0;
	and.b16  	%rs19, %rs24, 255;
	cvt.rn.f32.u16 	%f18, %rs19;
	mul.f32 	%f19, %f1, %f18;
	ld.global.nc.f32 	%f20, [%rd3];
	sub.f32 	%f21, %f19, %f20;
	ld.global.nc.f32 	%f22, [%rd2];
	div.rn.f32 	%f23, %f21, %f22;
	max.f32 	%f24, %f23, 0f00000000;
	selp.f32 	%f25, %f23, %f24, %p19;
	mad.lo.s32 	%r31, %r19, %r8, %r1;
	mul.wide.s32 	%rd21, %r31, 4;
	add.s64 	%rd22, %rd1, %rd21;
	st.global.f32 	[%rd22], %f25;
	mov.u16 	%rs25, %rs26;
	@%p1 bra 	$L__BB3_6;
	ld.global.nc.u8 	%rs20, [%rd5+1];
	cvt.u16.u8 	%rs25, %rs20;
$L__BB3_6:
	setp.eq.s32 	%p20, %r11, 0;
	and.b16  	%rs21, %rs25, 255;
	cvt.rn.f32.u16 	%f26, %rs21;
	mul.f32 	%f27, %f1, %f26;
	ld.global.nc.f32 	%f28, [%rd3+4];
	sub.f32 	%f29, %f27, %f28;
	ld.global.nc.f32 	%f30, [%rd2+4];
	div.rn.f32 	%f31, %f29, %f30;
	max.f32 	%f32, %f31, 0f00000000;
	selp.f32 	%f33, %f31, %f32, %p20;
	add.s32 	%r4, %r12, %r19;
	mad.lo.s32 	%r32, %r4, %r8, %r1;
	mul.wide.s32 	%rd23, %r32, 4;
	add.s64 	%rd24, %rd1, %rd23;
	st.global.f32 	[%rd24], %f33;
	@%p1 bra 	$L__BB3_8;
	ld.global.nc.u8 	%rs22, [%rd5+2];
	cvt.u16.u8 	%rs26, %rs22;
$L__BB3_8:
	setp.eq.s32 	%p21, %r11, 0;
	and.b16  	%rs23, %rs26, 255;
	cvt.rn.f32.u16 	%f34, %rs23;
	mul.f32 	%f35, %f1, %f34;
	ld.global.nc.f32 	%f36, [%rd3+8];
	sub.f32 	%f37, %f35, %f36;
	ld.global.nc.f32 	%f38, [%rd2+8];
	div.rn.f32 	%f39, %f37, %f38;
	max.f32 	%f40, %f39, 0f00000000;
	selp.f32 	%f41, %f39, %f40, %p21;
	add.s32 	%r33, %r4, %r12;
	mad.lo.s32 	%r34, %r33, %r8, %r1;
	mul.wide.s32 	%rd25, %r34, 4;
	add.s64 	%rd26, %rd1, %rd25;
	st.global.f32 	[%rd26], %f41;
	bra.uni 	$L__BB3_15;
$L__BB3_9:
	cvt.s64.s32 	%rd11, %r3;
	add.s64 	%rd6, %rd4, %rd11;
	mov.u16 	%rs27, %rs26;
	@%p1 bra 	$L__BB3_11;
	ld.global.nc.u8 	%rs12, [%rd6];
	cvt.u16.u8 	%rs27, %rs12;
$L__BB3_11:
	setp.eq.s32 	%p15, %r11, 0;
	and.b16  	%rs13, %rs27, 255;
	cvt.rn.f32.u16 	%f2, %rs13;
	mul.f32 	%f3, %f1, %f2;
	max.f32 	%f4, %f3, 0f00000000;
	selp.f32 	%f5, %f3, %f4, %p15;
	mad.lo.s32 	%r23, %r19, %r8, %r1;
	mul.wide.s32 	%rd12, %r23, 4;
	add.s64 	%rd13, %rd1, %rd12;
	st.global.f32 	[%rd13], %f5;
	@%p1 bra 	$L__BB3_13;
	setp.eq.s32 	%p16, %r11, 0;
	ld.global.nc.u8 	%rs14, [%rd6+1];
	cvt.u16.u8 	%rs15, %rs14;
	cvt.rn.f32.u16 	%f6, %rs15;
	mul.f32 	%f7, %f1, %f6;
	max.f32 	%f8, %f7, 0f00000000;
	selp.f32 	%f9, %f7, %f8, %p16;
	add.s32 	%r24, %r12, %r19;
	mad.lo.s32 	%r25, %r24, %r8, %r1;
	mul.wide.s32 	%rd14, %r25, 4;
	add.s64 	%rd15, %rd1, %rd14;
	st.global.f32 	[%rd15], %f9;
	ld.global.nc.u8 	%rs16, [%rd6+2];
	cvt.u16.u8 	%rs26, %rs16;
	bra.uni 	$L__BB3_14;
$L__BB3_13:
	setp.eq.s32 	%p17, %r11, 0;
	cvt.rn.f32.u16 	%f10, %rs26;
	mul.f32 	%f11, %f1, %f10;
	max.f32 	%f12, %f11, 0f00000000;
	selp.f32 	%f13, %f11, %f12, %p17;
	add.s32 	%r26, %r12, %r19;
	mad.lo.s32 	%r27, %r26, %r8, %r1;
	mul.wide.s32 	%rd16, %r27, 4;
	add.s64 	%rd17, %rd1, %rd16;
	st.global.f32 	[%rd17], %f13;
$L__BB3_14:
	setp.eq.s32 	%p18, %r11, 0;
	and.b16  	%rs17, %rs26, 255;
	cvt.rn.f32.u16 	%f14, %rs17;
	mul.f32 	%f15, %f1, %f14;
	max.f32 	%f16, %f15, 0f00000000;
	selp.f32 	%f17, %f15, %f16, %p18;
	shl.b32 	%r28, %r12, 1;
	add.s32 	%r29, %r28, %r19;
	mad.lo.s32 	%r30, %r29, %r8, %r1;
	mul.wide.s32 	%rd18, %r30, 4;
	add.s64 	%rd19, %rd1, %rd18;
	st.global.f32 	[%rd19], %f17;
$L__BB3_15:
	ret;

}
	// .globl	postprocess_pad_u8_to_nhwc_f32
.visible .entry postprocess_pad_u8_to_nhwc_f32(
	.param .u64 .ptr .align 1 postprocess_pad_u8_to_nhwc_f32_param_0,
	.param .u64 .ptr .align 1 postprocess_pad_u8_to_nhwc_f32_param_1,
	.param .u32 postprocess_pad_u8_to_nhwc_f32_param_2,
	.param .u32 postprocess_pad_u8_to_nhwc_f32_param_3,
	.param .u32 postprocess_pad_u8_to_nhwc_f32_param_4,
	.param .u32 postprocess_pad_u8_to_nhwc_f32_param_5,
	.param .u32 postprocess_pad_u8_to_nhwc_f32_param_6,
	.param .u32 postprocess_pad_u8_to_nhwc_f32_param_7,
	.param .u8 postprocess_pad_u8_to_nhwc_f32_param_8,
	.param .f32 postprocess_pad_u8_to_nhwc_f32_param_9,
	.param .u64 .ptr .align 1 postprocess_pad_u8_to_nhwc_f32_param_10,
	.param .u64 .ptr .align 1 postprocess_pad_u8_to_nhwc_f32_param_11,
	.param .u32 postprocess_pad_u8_to_nhwc_f32_param_12
)
{
	.reg .pred 	%p<22>;
	.reg .b16 	%rs<29>;
	.reg .b32 	%r<24>;
	.reg .b32 	%f<42>;
	.reg .b64 	%rd<17>;

	ld.param.u64 	%rd11, [postprocess_pad_u8_to_nhwc_f32_param_0];
	ld.param.u64 	%rd12, [postprocess_pad_u8_to_nhwc_f32_param_1];
	ld.param.u32 	%r5, [postprocess_pad_u8_to_nhwc_f32_param_2];
	ld.param.u32 	%r6, [postprocess_pad_u8_to_nhwc_f32_param_3];
	ld.param.u32 	%r11, [postprocess_pad_u8_to_nhwc_f32_param_4];
	ld.param.u32 	%r7, [postprocess_pad_u8_to_nhwc_f32_param_5];
	ld.param.u32 	%r8, [postprocess_pad_u8_to_nhwc_f32_param_6];
	ld.param.u32 	%r9, [postprocess_pad_u8_to_nhwc_f32_param_7];
	ld.param.u8 	%rs26, [postprocess_pad_u8_to_nhwc_f32_param_8];
	ld.param.f32 	%f1, [postprocess_pad_u8_to_nhwc_f32_param_9];
	ld.param.u64 	%rd9, [postprocess_pad_u8_to_nhwc_f32_param_10];
	ld.param.u64 	%rd10, [postprocess_pad_u8_to_nhwc_f32_param_11];
	ld.param.u32 	%r10, [postprocess_pad_u8_to_nhwc_f32_param_12];
	cvta.to.global.u64 	%rd1, %rd12;
	cvta.to.global.u64 	%rd2, %rd10;
	cvta.to.global.u64 	%rd3, %rd9;
	cvta.to.global.u64 	%rd4, %rd11;
	mov.u32 	%r13, %ctaid.x;
	mov.u32 	%r14, %ntid.x;
	mov.u32 	%r15, %tid.x;
	mad.lo.s32 	%r1, %r13, %r14, %r15;
	mov.u32 	%r16, %ctaid.y;
	mov.u32 	%r17, %ntid.y;
	mov.u32 	%r18, %tid.y;
	mad.lo.s32 	%r19, %r16, %r17, %r18;
	setp.ge.s32 	%p2, %r1, %r7;
	setp.ge.s32 	%p3, %r19, %r11;
	or.pred  	%p4, %p2, %p3;
	@%p4 bra 	$L__BB4_15;
	sub.s32 	%r20, %r1, %r9;
	sub.s32 	%r21, %r19, %r8;
	setp.lt.s32 	%p5, %r20, 0;
	setp.ge.s32 	%p6, %r20, %r6;
	or.pred  	%p7, %p5, %p6;
	setp.lt.s32 	%p8, %r21, 0;
	setp.ge.s32 	%p9, %r21, %r5;
	or.pred  	%p10, %p8, %p9;
	or.pred  	%p1, %p7, %p10;
	mad.lo.s32 	%r22, %r7, %r19, %r1;
	mul.lo.s32 	%r3, %r22, 3;
	mad.lo.s32 	%r23, %r21, %r6, %r20;
	mul.lo.s32 	%r4, %r23, 3;
	setp.eq.s64 	%p12, %rd9, 0;
	setp.eq.s64 	%p13, %rd10, 0;
	or.pred  	%p14, %p12, %p13;
	@%p14 bra 	$L__BB4_9;
	cvt.s64.s32 	%rd15, %r4;
	add.s64 	%rd5, %rd4, %rd15;
	mov.u16 	%rs24, %rs26;
	@%p1 bra 	$L__BB4_4;
	ld.global.nc.u8 	%rs18, [%rd5];
	cvt.u16.u8 	%rs24, %rs18;
$L__BB4_4:
	setp.eq.s32 	%p19, %r10, 0;
	and.b16  	%rs19, %rs24, 255;
	cvt.rn.f32.u16 	%f18, %rs19;
	mul.f32 	%f19, %f1, %f18;
	ld.global.nc.f32 	%f20, [%rd3];
	sub.f32 	%f21, %f19, %f20;
	ld.global.nc.f32 	%f22, [%rd2];
	div.rn.f32 	%f23, %f21, %f22;
	max.f32 	%f24, %f23, 0f00000000;
	selp.f32 	%f25, %f23, %f24, %p19;
	mul.wide.s32 	%rd16, %r3, 4;
	add.s64 	%rd6, %rd1, %rd16;
	st.global.f32 	[%rd6], %f25;
	mov.u16 	%rs25, %rs26;
	@%p1 bra 	$L__BB4_6;
	ld.global.nc.u8 	%rs20, [%rd5+1];
	cvt.u16.u8 	%rs25, %rs20;
$L__BB4_6:
	setp.eq.s32 	%p20, %r10, 0;
	and.b16  	%rs21, %rs25, 255;
	cvt.rn.f32.u16 	%f26, %rs21;
	mul.f32 	%f27, %f1, %f26;
	ld.global.nc.f32 	%f28, [%rd3+4];
	sub.f32 	%f29, %f27, %f28;
	ld.global.nc.f32 	%f30, [%rd2+4];
	div.rn.f32 	%f31, %f29, %f30;
	max.f32 	%f32, %f31, 0f00000000;
	selp.f32 	%f33, %f31, %f32, %p20;
	st.global.f32 	[%rd6+4], %f33;
	@%p1 bra 	$L__BB4_8;
	ld.global.nc.u8 	%rs22, [%rd5+2];
	cvt.u16.u8 	%rs26, %rs22;
$L__BB4_8:
	setp.eq.s32 	%p21, %r10, 0;
	and.b16  	%rs23, %rs26, 255;
	cvt.rn.f32.u16 	%f34, %rs23;
	mul.f32 	%f35, %f1, %f34;
	ld.global.nc.f32 	%f36, [%rd3+8];
	sub.f32 	%f37, %f35, %f36;
	ld.global.nc.f32 	%f38, [%rd2+8];
	div.rn.f32 	%f39, %f37, %f38;
	max.f32 	%f40, %f39, 0f00000000;
	selp.f32 	%f41, %f39, %f40, %p21;
	st.global.f32 	[%rd6+8], %f41;
	bra.uni 	$L__BB4_15;
$L__BB4_9:
	cvt.s64.s32 	%rd13, %r4;
	add.s64 	%rd7, %rd4, %rd13;
	mov.u16 	%rs27, %rs26;
	@%p1 bra 	$L__BB4_11;
	ld.global.nc.u8 	%rs12, [%rd7];
	cvt.u16.u8 	%rs27, %rs12;
$L__BB4_11:
	setp.eq.s32 	%p15, %r10, 0;
	and.b16  	%rs13, %rs27, 255;
	cvt.rn.f32.u16 	%f2, %rs13;
	mul.f32 	%f3, %f1, %f2;
	max.f32 	%f4, %f3, 0f00000000;
	selp.f32 	%f5, %f3, %f4, %p15;
	mul.wide.s32 	%rd14, %r3, 4;
	add.s64 	%rd8, %rd1, %rd14;
	st.global.f32 	[%rd8], %f5;
	@%p1 bra 	$L__BB4_13;
	setp.eq.s32 	%p16, %r10, 0;
	ld.global.nc.u8 	%rs14, [%rd7+1];
	cvt.u16.u8 	%rs15, %rs14;
	cvt.rn.f32.u16 	%f6, %rs15;
	mul.f32 	%f7, %f1, %f6;
	max.f32 	%f8, %f7, 0f00000000;
	selp.f32 	%f9, %f7, %f8, %p16;
	st.global.f32 	[%rd8+4], %f9;
	ld.global.nc.u8 	%rs16, [%rd7+2];
	cvt.u16.u8 	%rs26, %rs16;
	bra.uni 	$L__BB4_14;
$L__BB4_13:
	setp.eq.s32 	%p17, %r10, 0;
	cvt.rn.f32.u16 	%f10, %rs26;
	mul.f32 	%f11, %f1, %f10;
	max.f32 	%f12, %f11, 0f00000000;
	selp.f32 	%f13, %f11, %f12, %p17;
	st.global.f32 	[%rd8+4], %f13;
$L__BB4_14:
	setp.eq.s32 	%p18, %r10, 0;
	and.b16  	%rs17, %rs26, 255;
	cvt.rn.f32.u16 	%f14, %rs17;
	mul.f32 	%f15, %f1, %f14;
	max.f32 	%f16, %f15, 0f00000000;
	selp.f32 	%f17, %f15, %f16, %p18;
	st.global.f32 	[%rd8+8], %f17;
$L__BB4_15:
	ret;

}
	// .globl	rgb2bgr
.visible .entry rgb2bgr(
	.param .u64 .ptr .align 1 rgb2bgr_param_0,
	.param .u64 .ptr .align 1 rgb2bgr_param_1,
	.param .u32 rgb2bgr_param_2,
	.param .u32 rgb2bgr_param_3
)
{
	.reg .pred 	%p<4>;
	.reg .b16 	%rs<7>;
	.reg .b32 	%r<15>;
	.reg .b64 	%rd<8>;

	ld.param.u64 	%rd1, [rgb2bgr_param_0];
	ld.param.u64 	%rd2, [rgb2bgr_param_1];
	ld.param.u32 	%r4, [rgb2bgr_param_2];
	ld.param.u32 	%r3, [rgb2bgr_param_3];
	mov.u32 	%r6, %ctaid.x;
	mov.u32 	%r7, %ntid.x;
	mov.u32 	%r8, %tid.x;
	mad.lo.s32 	%r1, %r6, %r7, %r8;
	mov.u32 	%r9, %ctaid.y;
	mov.u32 	%r10, %ntid.y;
	mov.u32 	%r11, %tid.y;
	mad.lo.s32 	%r12, %r9, %r10, %r11;
	setp.ge.s32 	%p1, %r1, %r3;
	setp.ge.s32 	%p2, %r12, %r4;
	or.pred  	%p3, %p1, %p2;
	@%p3 bra 	$L__BB5_2;
	cvta.to.global.u64 	%rd3, %rd1;
	cvta.to.global.u64 	%rd4, %rd2;
	mad.lo.s32 	%r13, %r3, %r12, %r1;
	mul.lo.s32 	%r14, %r13, 3;
	cvt.s64.s32 	%rd5, %r14;
	add.s64 	%rd6, %rd3, %rd5;
	ld.global.nc.u8 	%rs1, [%rd6];
	cvt.u16.u8 	%rs2, %rs1;
	ld.global.nc.u8 	%rs3, [%rd6+1];
	cvt.u16.u8 	%rs4, %rs3;
	ld.global.nc.u8 	%rs5, [%rd6+2];
	cvt.u16.u8 	%rs6, %rs5;
	add.s64 	%rd7, %rd4, %rd5;
	st.global.u8 	[%rd7], %rs6;
	st.global.u8 	[%rd7+1], %rs4;
	st.global.u8 	[%rd7+2], %rs2;
$L__BB5_2:
	ret;

}
	// .globl	hwc2chw_u8
.visible .entry hwc2chw_u8(
	.param .u64 .ptr .align 1 hwc2chw_u8_param_0,
	.param .u64 .ptr .align 1 hwc2chw_u8_param_1,
	.param .u32 hwc2chw_u8_param_2,
	.param .u32 hwc2chw_u8_param_3,
	.param .u32 hwc2chw_u8_param_4,
	.param .f32 hwc2chw_u8_param_5,
	.param .u64 .ptr .align 1 hwc2chw_u8_param_6,
	.param .u64 .ptr .align 1 hwc2chw_u8_param_7
)
{
	.reg .pred 	%p<24>;
	.reg .b16 	%rs<61>;
	.reg .b32 	%r<77>;
	.reg .b32 	%f<122>;
	.reg .b64 	%rd<87>;

	ld.param.u64 	%rd14, [hwc2chw_u8_param_0];
	ld.param.u64 	%rd15, [hwc2chw_u8_param_1];
	ld.param.u32 	%r40, [hwc2chw_u8_param_2];
	ld.param.u32 	%r38, [hwc2chw_u8_param_3];
	ld.param.u32 	%r39, [hwc2chw_u8_param_4];
	ld.param.f32 	%f1, [hwc2chw_u8_param_5];
	ld.param.u64 	%rd12, [hwc2chw_u8_param_6];
	ld.param.u64 	%rd13, [hwc2chw_u8_param_7];
	cvta.to.global.u64 	%rd1, %rd15;
	cvta.to.global.u64 	%rd2, %rd13;
	cvta.to.global.u64 	%rd3, %rd12;
	cvta.to.global.u64 	%rd4, %rd14;
	mov.u32 	%r41, %ctaid.x;
	mov.u32 	%r42, %ntid.x;
	mov.u32 	%r43, %tid.x;
	mad.lo.s32 	%r1, %r41, %r42, %r43;
	mov.u32 	%r44, %ctaid.y;
	mov.u32 	%r45, %ntid.y;
	mov.u32 	%r46, %tid.y;
	mad.lo.s32 	%r47, %r44, %r45, %r46;
	setp.ge.s32 	%p1, %r1, %r38;
	setp.ge.s32 	%p2, %r47, %r40;
	or.pred  	%p3, %p1, %p2;
	@%p3 bra 	$L__BB6_25;
	mul.lo.s32 	%r3, %r38, %r40;
	mad.lo.s32 	%r4, %r38, %r47, %r1;
	mul.lo.s32 	%r5, %r4, %r39;
	setp.lt.s32 	%p4, %r39, 1;
	@%p4 bra 	$L__BB6_25;
	setp.eq.s64 	%p5, %rd12, 0;
	setp.eq.s64 	%p6, %rd13, 0;
	or.pred  	%p7, %p5, %p6;
	@%p7 bra 	$L__BB6_14;
	and.b32  	%r6, %r39, 7;
	setp.lt.u32 	%p16, %r39, 8;
	mov.b32 	%r69, 0;
	@%p16 bra 	$L__BB6_6;
	and.b32  	%r69, %r39, 2147483640;
	neg.s32 	%r67, %r69;
	add.s64 	%rd86, %rd3, 16;
	add.s64 	%rd85, %rd2, 16;
	mul.wide.s32 	%rd50, %r3, 4;
	shl.b32 	%r57, %r3, 3;
	mov.u32 	%r65, %r5;
	mov.u32 	%r66, %r4;
$L__BB6_5:
	.pragma "nounroll";
	cvt.s64.s32 	%rd46, %r65;
	add.s64 	%rd47, %rd4, %rd46;
	ld.global.nc.u8 	%rs31, [%rd47];
	cvt.u16.u8 	%rs32, %rs31;
	cvt.rn.f32.u16 	%f32, %rs32;
	mul.f32 	%f33, %f1, %f32;
	ld.global.nc.f32 	%f34, [%rd86+-16];
	sub.f32 	%f35, %f33, %f34;
	ld.global.nc.f32 	%f36, [%rd85+-16];
	div.rn.f32 	%f37, %f35, %f36;
	mul.wide.s32 	%rd48, %r66, 4;
	add.s64 	%rd49, %rd1, %rd48;
	st.global.f32 	[%rd49], %f37;
	ld.global.nc.u8 	%rs33, [%rd47+1];
	cvt.u16.u8 	%rs34, %rs33;
	cvt.rn.f32.u16 	%f38, %rs34;
	mul.f32 	%f39, %f1, %f38;
	ld.global.nc.f32 	%f40, [%rd86+-12];
	sub.f32 	%f41, %f39, %f40;
	ld.global.nc.f32 	%f42, [%rd85+-12];
	div.rn.f32 	%f43, %f41, %f42;
	add.s64 	%rd51, %rd49, %rd50;
	st.global.f32 	[%rd51], %f43;
	ld.global.nc.u8 	%rs35, [%rd47+2];
	cvt.u16.u8 	%rs36, %rs35;
	cvt.rn.f32.u16 	%f44, %rs36;
	mul.f32 	%f45, %f1, %f44;
	ld.global.nc.f32 	%f46, [%rd86+-8];
	sub.f32 	%f47, %f45, %f46;
	ld.global.nc.f32 	%f48, [%rd85+-8];
	div.rn.f32 	%f49, %f47, %f48;
	add.s64 	%rd52, %rd51, %rd50;
	st.global.f32 	[%rd52], %f49;
	ld.global.nc.u8 	%rs37, [%rd47+3];
	cvt.u16.u8 	%rs38, %rs37;
	cvt.rn.f32.u16 	%f50, %rs38;
	mul.f32 	%f51, %f1, %f50;
	ld.global.nc.f32 	%f52, [%rd86+-4];
	sub.f32 	%f53, %f51, %f52;
	ld.global.nc.f32 	%f54, [%rd85+-4];
	div.rn.f32 	%f55, %f53, %f54;
	add.s64 	%rd53, %rd52, %rd50;
	st.global.f32 	[%rd53], %f55;
	ld.global.nc.u8 	%rs39, [%rd47+4];
	cvt.u16.u8 	%rs40, %rs39;
	cvt.rn.f32.u16 	%f56, %rs40;
	mul.f32 	%f57, %f1, %f56;
	ld.global.nc.f32 	%f58, [%rd86];
	sub.f32 	%f59, %f57, %f58;
	ld.global.nc.f32 	%f60, [%rd85];
	div.rn.f32 	%f61, %f59, %f60;
	add.s64 	%rd54, %rd53, %rd50;
	st.global.f32 	[%rd54], %f61;
	ld.global.nc.u8 	%rs41, [%rd47+5];
	cvt.u16.u8 	%rs42, %rs41;
	cvt.rn.f32.u16 	%f62, %rs42;
	mul.f32 	%f63, %f1, %f62;
	ld.global.nc.f32 	%f64, [%rd86+4];
	sub.f32 	%f65, %f63, %f64;
	ld.global.nc.f32 	%f66, [%rd85+4];
	div.rn.f32 	%f67, %f65, %f66;
	add.s64 	%rd55, %rd54, %rd50;
	st.global.f32 	[%rd55], %f67;
	ld.global.nc.u8 	%rs43, [%rd47+6];
	cvt.u16.u8 	%rs44, %rs43;
	cvt.rn.f32.u16 	%f68, %rs44;
	mul.f32 	%f69, %f1, %f68;
	ld.global.nc.f32 	%f70, [%rd86+8];
	sub.f32 	%f71, %f69, %f70;
	ld.global.nc.f32 	%f72, [%rd85+8];
	div.rn.f32 	%f73, %f71, %f72;
	add.s64 	%rd56, %rd55, %rd50;
	st.global.f32 	[%rd56], %f73;
	ld.global.nc.u8 	%rs45, [%rd47+7];
	cvt.u16.u8 	%rs46, %rs45;
	cvt.rn.f32.u16 	%f74, %rs46;
	mul.f32 	%f75, %f1, %f74;
	ld.global.nc.f32 	%f76, [%rd86+12];
	sub.f32 	%f77, %f75, %f76;
	ld.global.nc.f32 	%f78, [%rd85+12];
	div.rn.f32 	%f79, %f77, %f78;
	add.s64 	%rd57, %rd56, %rd50;
	st.global.f32 	[%rd57], %f79;
	add.s32 	%r67, %r67, 8;
	add.s32 	%r66, %r66, %r57;
	add.s32 	%r65, %r65, 8;
	add.s64 	%rd86, %rd86, 32;
	add.s64 	%rd85, %rd85, 32;
	setp.ne.s32 	%p17, %r67, 0;
	@%p17 bra 	$L__BB6_5;
$L__BB6_6:
	setp.eq.s32 	%p18, %r6, 0;
	@%p18 bra 	$L__BB6_25;
	and.b32  	%r16, %r39, 3;
	setp.lt.u32 	%p19, %r6, 4;
	@%p19 bra 	$L__BB6_9;
	add.s32 	%r58, %r69, %r5;
	cvt.s64.s32 	%rd58, %r58;
	add.s64 	%rd59, %rd4, %rd58;
	ld.global.nc.u8 	%rs47, [%rd59];
	cvt.u16.u8 	%rs48, %rs47;
	cvt.rn.f32.u16 	%f80, %rs48;
	mul.f32 	%f81, %f1, %f80;
	mul.wide.u32 	%rd60, %r69, 4;
	add.s64 	%rd61, %rd3, %rd60;
	ld.global.nc.f32 	%f82, [%rd61];
	sub.f32 	%f83, %f81, %f82;
	add.s64 	%rd62, %rd2, %rd60;
	ld.global.nc.f32 	%f84, [%rd62];
	div.rn.f32 	%f85, %f83, %f84;
	mad.lo.s32 	%r59, %r3, %r69, %r4;
	mul.wide.s32 	%rd63, %r59, 4;
	add.s64 	%rd64, %rd1, %rd63;
	st.global.f32 	[%rd64], %f85;
	ld.global.nc.u8 	%rs49, [%rd59+1];
	cvt.u16.u8 	%rs50, %rs49;
	cvt.rn.f32.u16 	%f86, %rs50;
	mul.f32 	%f87, %f1, %f86;
	ld.global.nc.f32 	%f88, [%rd61+4];
	sub.f32 	%f89, %f87, %f88;
	ld.global.nc.f32 	%f90, [%rd62+4];
	div.rn.f32 	%f91, %f89, %f90;
	mul.wide.s32 	%rd65, %r3, 4;
	add.s64 	%rd66, %rd64, %rd65;
	st.global.f32 	[%rd66], %f91;
	ld.global.nc.u8 	%rs51, [%rd59+2];
	cvt.u16.u8 	%rs52, %rs51;
	cvt.rn.f32.u16 	%f92, %rs52;
	mul.f32 	%f93, %f1, %f92;
	ld.global.nc.f32 	%f94, [%rd61+8];
	sub.f32 	%f95, %f93, %f94;
	ld.global.nc.f32 	%f96, [%rd62+8];
	div.rn.f32 	%f97, %f95, %f96;
	add.s64 	%rd67, %rd66, %rd65;
	st.global.f32 	[%rd67], %f97;
	ld.global.nc.u8 	%rs53, [%rd59+3];
	cvt.u16.u8 	%rs54, %rs53;
	cvt.rn.f32.u16 	%f98, %rs54;
	mul.f32 	%f99, %f1, %f98;
	ld.global.nc.f32 	%f100, [%rd61+12];
	sub.f32 	%f101, %f99, %f100;
	ld.global.nc.f32 	%f102, [%rd62+12];
	div.rn.f32 	%f103, %f101, %f102;
	add.s64 	%rd68, %rd67, %rd65;
	st.global.f32 	[%rd68], %f103;
	add.s32 	%r69, %r69, 4;
$L__BB6_9:
	setp.eq.s32 	%p20, %r16, 0;
	@%p20 bra 	$L__BB6_25;
	setp.eq.s32 	%p21, %r16, 1;
	@%p21 bra 	$L__BB6_12;
	add.s32 	%r60, %r69, %r5;
	cvt.s64.s32 	%rd69, %r60;
	add.s64 	%rd70, %rd4, %rd69;
	ld.global.nc.u8 	%rs55, [%rd70];
	cvt.u16.u8 	%rs56, %rs55;
	cvt.rn.f32.u16 	%f104, %rs56;
	mul.f32 	%f105, %f1, %f104;
	mul.wide.u32 	%rd71, %r69, 4;
	add.s64 	%rd72, %rd3, %rd71;
	ld.global.nc.f32 	%f106, [%rd72];
	sub.f32 	%f107, %f105, %f106;
	add.s64 	%rd73, %rd2, %rd71;
	ld.global.nc.f32 	%f108, [%rd73];
	div.rn.f32 	%f109, %f107, %f108;
	mad.lo.s32 	%r61, %r3, %r69, %r4;
	mul.wide.s32 	%rd74, %r61, 4;
	add.s64 	%rd75, %rd1, %rd74;
	st.global.f32 	[%rd75], %f109;
	ld.global.nc.u8 	%rs57, [%rd70+1];
	cvt.u16.u8 	%rs58, %rs57;
	cvt.rn.f32.u16 	%f110, %rs58;
	mul.f32 	%f111, %f1, %f110;
	ld.global.nc.f32 	%f112, [%rd72+4];
	sub.f32 	%f113, %f111, %f112;
	ld.global.nc.f32 	%f114, [%rd73+4];
	div.rn.f32 	%f115, %f113, %f114;
	mul.wide.s32 	%rd76, %r3, 4;
	add.s64 	%rd77, %rd75, %rd76;
	st.global.f32 	[%rd77], %f115;
	add.s32 	%r69, %r69, 2;
$L__BB6_12:
	and.b32  	%r62, %r39, 1;
	setp.eq.b32 	%p22, %r62, 1;
	not.pred 	%p23, %p22;
	@%p23 bra 	$L__BB6_25;
	add.s32 	%r63, %r69, %r5;
	cvt.s64.s32 	%rd78, %r63;
	add.s64 	%rd79, %rd4, %rd78;
	ld.global.nc.u8 	%rs59, [%rd79];
	cvt.u16.u8 	%rs60, %rs59;
	cvt.rn.f32.u16 	%f116, %rs60;
	mul.f32 	%f117, %f1, %f116;
	mul.wide.u32 	%rd80, %r69, 4;
	add.s64 	%rd81, %rd3, %rd80;
	ld.global.nc.f32 	%f118, [%rd81];
	sub.f32 	%f119, %f117, %f118;
	add.s64 	%rd82, %rd2, %rd80;
	ld.global.nc.f32 	%f120, [%rd82];
	div.rn.f32 	%f121, %f119, %f120;
	mad.lo.s32 	%r64, %r3, %r69, %r4;
	mul.wide.s32 	%rd83, %r64, 4;
	add.s64 	%rd84, %rd1, %rd83;
	st.global.f32 	[%rd84], %f121;
	bra.uni 	$L__BB6_25;
$L__BB6_14:
	and.b32  	%r21, %r39, 7;
	setp.lt.u32 	%p8, %r39, 8;
	mov.b32 	%r75, 0;
	@%p8 bra 	$L__BB6_17;
	and.b32  	%r75, %r39, 2147483640;
	neg.s32 	%r73, %r75;
	shl.b32 	%r24, %r3, 3;
	add.s64 	%rd11, %rd4, 3;
	mul.wide.s32 	%rd20, %r3, 4;
	mov.u32 	%r71, %r5;
	mov.u32 	%r72, %r4;
$L__BB6_16:
	.pragma "nounroll";
	cvt.s64.s32 	%rd16, %r71;
	add.s64 	%rd17, %rd11, %rd16;
	ld.global.nc.u8 	%rs1, [%rd17+-3];
	cvt.u16.u8 	%rs2, %rs1;
	cvt.rn.f32.u16 	%f2, %rs2;
	mul.f32 	%f3, %f1, %f2;
	mul.wide.s32 	%rd18, %r72, 4;
	add.s64 	%rd19, %rd1, %rd18;
	st.global.f32 	[%rd19], %f3;
	ld.global.nc.u8 	%rs3, [%rd17+-2];
	cvt.u16.u8 	%rs4, %rs3;
	cvt.rn.f32.u16 	%f4, %rs4;
	mul.f32 	%f5, %f1, %f4;
	add.s64 	%rd21, %rd19, %rd20;
	st.global.f32 	[%rd21], %f5;
	ld.global.nc.u8 	%rs5, [%rd17+-1];
	cvt.u16.u8 	%rs6, %rs5;
	cvt.rn.f32.u16 	%f6, %rs6;
	mul.f32 	%f7, %f1, %f6;
	add.s64 	%rd22, %rd21, %rd20;
	st.global.f32 	[%rd22], %f7;
	ld.global.nc.u8 	%rs7, [%rd17];
	cvt.u16.u8 	%rs8, %rs7;
	cvt.rn.f32.u16 	%f8, %rs8;
	mul.f32 	%f9, %f1, %f8;
	add.s64 	%rd23, %rd22, %rd20;
	st.global.f32 	[%rd23], %f9;
	ld.global.nc.u8 	%rs9, [%rd17+1];
	cvt.u16.u8 	%rs10, %rs9;
	cvt.rn.f32.u16 	%f10, %rs10;
	mul.f32 	%f11, %f1, %f10;
	add.s64 	%rd24, %rd23, %rd20;
	st.global.f32 	[%rd24], %f11;
	ld.global.nc.u8 	%rs11, [%rd17+2];
	cvt.u16.u8 	%rs12, %rs11;
	cvt.rn.f32.u16 	%f12, %rs12;
	mul.f32 	%f13, %f1, %f12;
	add.s64 	%rd25, %rd24, %rd20;
	st.global.f32 	[%rd25], %f13;
	ld.global.nc.u8 	%rs13, [%rd17+3];
	cvt.u16.u8 	%rs14, %rs13;
	cvt.rn.f32.u16 	%f14, %rs14;
	mul.f32 	%f15, %f1, %f14;
	add.s64 	%rd26, %rd25, %rd20;
	st.global.f32 	[%rd26], %f15;
	ld.global.nc.u8 	%rs15, [%rd17+4];
	cvt.u16.u8 	%rs16, %rs15;
	cvt.rn.f32.u16 	%f16, %rs16;
	mul.f32 	%f17, %f1, %f16;
	add.s64 	%rd27, %rd26, %rd20;
	st.global.f32 	[%rd27], %f17;
	add.s32 	%r73, %r73, 8;
	add.s32 	%r72, %r72, %r24;
	add.s32 	%r71, %r71, 8;
	setp.ne.s32 	%p9, %r73, 0;
	@%p9 bra 	$L__BB6_16;
$L__BB6_17:
	setp.eq.s32 	%p10, %r21, 0;
	@%p10 bra 	$L__BB6_25;
	and.b32  	%r32, %r39, 3;
	setp.lt.u32 	%p11, %r21, 4;
	@%p11 bra 	$L__BB6_20;
	add.s32 	%r49, %r75, %r5;
	cvt.s64.s32 	%rd28, %r49;
	add.s64 	%rd29, %rd4, %rd28;
	ld.global.nc.u8 	%rs17, [%rd29];
	cvt.u16.u8 	%rs18, %rs17;
	cvt.rn.f32.u16 	%f18, %rs18;
	mul.f32 	%f19, %f1, %f18;
	mad.lo.s32 	%r50, %r3, %r75, %r4;
	mul.wide.s32 	%rd30, %r50, 4;
	add.s64 	%rd31, %rd1, %rd30;
	st.global.f32 	[%rd31], %f19;
	ld.global.nc.u8 	%rs19, [%rd29+1];
	cvt.u16.u8 	%rs20, %rs19;
	cvt.rn.f32.u16 	%f20, %rs20;
	mul.f32 	%f21, %f1, %f20;
	mul.wide.s32 	%rd32, %r3, 4;
	add.s64 	%rd33, %rd31, %rd32;
	st.global.f32 	[%rd33], %f21;
	ld.global.nc.u8 	%rs21, [%rd29+2];
	cvt.u16.u8 	%rs22, %rs21;
	cvt.rn.f32.u16 	%f22, %rs22;
	mul.f32 	%f23, %f1, %f22;
	add.s64 	%rd34, %rd33, %rd32;
	st.global.f32 	[%rd34], %f23;
	ld.global.nc.u8 	%rs23, [%rd29+3];
	cvt.u16.u8 	%rs24, %rs23;
	cvt.rn.f32.u16 	%f24, %rs24;
	mul.f32 	%f25, %f1, %f24;
	add.s64 	%rd35, %rd34, %rd32;
	st.global.f32 	[%rd35], %f25;
	add.s32 	%r75, %r75, 4;
$L__BB6_20:
	setp.eq.s32 	%p12, %r32, 0;
	@%p12 bra 	$L__BB6_25;
	setp.eq.s32 	%p13, %r32, 1;
	@%p13 bra 	$L__BB6_23;
	add.s32 	%r51, %r75, %r5;
	cvt.s64.s32 	%rd36, %r51;
	add.s64 	%rd37, %rd4, %rd36;
	ld.global.nc.u8 	%rs25, [%rd37];
	cvt.u16.u8 	%rs26, %rs25;
	cvt.rn.f32.u16 	%f26, %rs26;
	mul.f32 	%f27, %f1, %f26;
	mad.lo.s32 	%r52, %r3, %r75, %r4;
	mul.wide.s32 	%rd38, %r52, 4;
	add.s64 	%rd39, %rd1, %rd38;
	st.global.f32 	[%rd39], %f27;
	ld.global.nc.u8 	%rs27, [%rd37+1];
	cvt.u16.u8 	%rs28, %rs27;
	cvt.rn.f32.u16 	%f28, %rs28;
	mul.f32 	%f29, %f1, %f28;
	mul.wide.s32 	%rd40, %r3, 4;
	add.s64 	%rd41, %rd39, %rd40;
	st.global.f32 	[%rd41], %f29;
	add.s32 	%r75, %r75, 2;
$L__BB6_23:
	and.b32  	%r53, %r39, 1;
	setp.eq.b32 	%p14, %r53, 1;
	not.pred 	%p15, %p14;
	@%p15 bra 	$L__BB6_25;
	add.s32 	%r54, %r75, %r5;
	cvt.s64.s32 	%rd42, %r54;
	add.s64 	%rd43, %rd4, %rd42;
	ld.global.nc.u8 	%rs29, [%rd43];
	cvt.u16.u8 	%rs30, %rs29;
	cvt.rn.f32.u16 	%f30, %rs30;
	mul.f32 	%f31, %f1, %f30;
	mad.lo.s32 	%r55, %r3, %r75, %r4;
	mul.wide.s32 	%rd44, %r55, 4;
	add.s64 	%rd45, %rd1, %rd44;
	st.global.f32 	[%rd45], %f31;
$L__BB6_25:
	ret;

}
	// .globl	hwc2chw_f32
.visible .entry hwc2chw_f32(
	.param .u64 .ptr .align 1 hwc2chw_f32_param_0,
	.param .u64 .ptr .align 1 hwc2chw_f32_param_1,
	.param .u32 hwc2chw_f32_param_2,
	.param .u32 hwc2chw_f32_param_3,
	.param .u32 hwc2chw_f32_param_4,
	.param .f32 hwc2chw_f32_param_5,
	.param .u64 .ptr .align 1 hwc2chw_f32_param_6,
	.param .u64 .ptr .align 1 hwc2chw_f32_param_7
)
{
	.reg .pred 	%p<24>;
	.reg .b32 	%r<77>;
	.reg .b32 	%f<122>;
	.reg .b64 	%rd<87>;

	ld.param.u64 	%rd14, [hwc2chw_f32_param_0];
	ld.param.u64 	%rd15, [hwc2chw_f32_param_1];
	ld.param.u32 	%r40, [hwc2chw_f32_param_2];
	ld.param.u32 	%r38, [hwc2chw_f32_param_3];
	ld.param.u32 	%r39, [hwc2chw_f32_param_4];
	ld.param.f32 	%f1, [hwc2chw_f32_param_5];
	ld.param.u64 	%rd12, [hwc2chw_f32_param_6];
	ld.param.u64 	%rd13, [hwc2chw_f32_param_7];
	cvta.to.global.u64 	%rd1, %rd15;
	cvta.to.global.u64 	%rd2, %rd13;
	cvta.to.global.u64 	%rd3, %rd12;
	cvta.to.global.u64 	%rd4, %rd14;
	mov.u32 	%r41, %ctaid.x;
	mov.u32 	%r42, %ntid.x;
	mov.u32 	%r43, %tid.x;
	mad.lo.s32 	%r1, %r41, %r42, %r43;
	mov.u32 	%r44, %ctaid.y;
	mov.u32 	%r45, %ntid.y;
	mov.u32 	%r46, %tid.y;
	mad.lo.s32 	%r47, %r44, %r45, %r46;
	setp.ge.s32 	%p1, %r1, %r38;
	setp.ge.s32 	%p2, %r47, %r40;
	or.pred  	%p3, %p1, %p2;
	@%p3 bra 	$L__BB7_25;
	mul.lo.s32 	%r3, %r38, %r40;
	mad.lo.s32 	%r4, %r38, %r47, %r1;
	mul.lo.s32 	%r5, %r4, %r39;
	setp.lt.s32 	%p4, %r39, 1;
	@%p4 bra 	$L__BB7_25;
	setp.eq.s64 	%p5, %rd12, 0;
	setp.eq.s64 	%p6, %rd13, 0;
	or.pred  	%p7, %p5, %p6;
	@%p7 bra 	$L__BB7_14;
	and.b32  	%r6, %r39, 7;
	setp.lt.u32 	%p16, %r39, 8;
	mov.b32 	%r69, 0;
	@%p16 bra 	$L__BB7_6;
	and.b32  	%r69, %r39, 2147483640;
	neg.s32 	%r67, %r69;
	add.s64 	%rd86, %rd3, 16;
	add.s64 	%rd85, %rd2, 16;
	mul.wide.s32 	%rd50, %r3, 4;
	shl.b32 	%r57, %r3, 3;
	mov.u32 	%r65, %r5;
	mov.u32 	%r66, %r4;
$L__BB7_5:
	.pragma "nounroll";
	mul.wide.s32 	%rd46, %r65, 4;
	add.s64 	%rd47, %rd4, %rd46;
	ld.global.nc.f32 	%f32, [%rd47];
	mul.f32 	%f33, %f1, %f32;
	ld.global.nc.f32 	%f34, [%rd86+-16];
	sub.f32 	%f35, %f33, %f34;
	ld.global.nc.f32 	%f36, [%rd85+-16];
	div.rn.f32 	%f37, %f35, %f36;
	mul.wide.s32 	%rd48, %r66, 4;
	add.s64 	%rd49, %rd1, %rd48;
	st.global.f32 	[%rd49], %f37;
	ld.global.nc.f32 	%f38, [%rd47+4];
	mul.f32 	%f39, %f1, %f38;
	ld.global.nc.f32 	%f40, [%rd86+-12];
	sub.f32 	%f41, %f39, %f40;
	ld.global.nc.f32 	%f42, [%rd85+-12];
	div.rn.f32 	%f43, %f41, %f42;
	add.s64 	%rd51, %rd49, %rd50;
	st.global.f32 	[%rd51], %f43;
	ld.global.nc.f32 	%f44, [%rd47+8];
	mul.f32 	%f45, %f1, %f44;
	ld.global.nc.f32 	%f46, [%rd86+-8];
	sub.f32 	%f47, %f45, %f46;
	ld.global.nc.f32 	%f48, [%rd85+-8];
	div.rn.f32 	%f49, %f47, %f48;
	add.s64 	%rd52, %rd51, %rd50;
	st.global.f32 	[%rd52], %f49;
	ld.global.nc.f32 	%f50, [%rd47+12];
	mul.f32 	%f51, %f1, %f50;
	ld.global.nc.f32 	%f52, [%rd86+-4];
	sub.f32 	%f53, %f51, %f52;
	ld.global.nc.f32 	%f54, [%rd85+-4];
	div.rn.f32 	%f55, %f53, %f54;
	add.s64 	%rd53, %rd52, %rd50;
	st.global.f32 	[%rd53], %f55;
	ld.global.nc.f32 	%f56, [%rd47+16];
	mul.f32 	%f57, %f1, %f56;
	ld.global.nc.f32 	%f58, [%rd86];
	sub.f32 	%f59, %f57, %f58;
	ld.global.nc.f32 	%f60, [%rd85];
	div.rn.f32 	%f61, %f59, %f60;
	add.s64 	%rd54, %rd53, %rd50;
	st.global.f32 	[%rd54], %f61;
	ld.global.nc.f32 	%f62, [%rd47+20];
	mul.f32 	%f63, %f1, %f62;
	ld.global.nc.f32 	%f64, [%rd86+4];
	sub.f32 	%f65, %f63, %f64;
	ld.global.nc.f32 	%f66, [%rd85+4];
	div.rn.f32 	%f67, %f65, %f66;
	add.s64 	%rd55, %rd54, %rd50;
	st.global.f32 	[%rd55], %f67;
	ld.global.nc.f32 	%f68, [%rd47+24];
	mul.f32 	%f69, %f1, %f68;
	ld.global.nc.f32 	%f70, [%rd86+8];
	sub.f32 	%f71, %f69, %f70;
	ld.global.nc.f32 	%f72, [%rd85+8];
	div.rn.f32 	%f73, %f71, %f72;
	add.s64 	%rd56, %rd55, %rd50;
	st.global.f32 	[%rd56], %f73;
	ld.global.nc.f32 	%f74, [%rd47+28];
	mul.f32 	%f75, %f1, %f74;
	ld.global.nc.f32 	%f76, [%rd86+12];
	sub.f32 	%f77, %f75, %f76;
	ld.global.nc.f32 	%f78, [%rd85+12];
	div.rn.f32 	%f79, %f77, %f78;
	add.s64 	%rd57, %rd56, %rd50;
	st.global.f32 	[%rd57], %f79;
	add.s32 	%r67, %r67, 8;
	add.s32 	%r66, %r66, %r57;
	add.s32 	%r65, %r65, 8;
	add.s64 	%rd86, %rd86, 32;
	add.s64 	%rd85, %rd85, 32;
	setp.ne.s32 	%p17, %r67, 0;
	@%p17 bra 	$L__BB7_5;
$L__BB7_6:
	setp.eq.s32 	%p18, %r6, 0;
	@%p18 bra 	$L__BB7_25;
	and.b32  	%r16, %r39, 3;
	setp.lt.u32 	%p19, %r6, 4;
	@%p19 bra 	$L__BB7_9;
	add.s32 	%r58, %r69, %r5;
	mul.wide.s32 	%rd58, %r58, 4;
	add.s64 	%rd59, %rd4, %rd58;
	ld.global.nc.f32 	%f80, [%rd59];
	mul.f32 	%f81, %f1, %f80;
	mul.wide.u32 	%rd60, %r69, 4;
	add.s64 	%rd61, %rd3, %rd60;
	ld.global.nc.f32 	%f82, [%rd61];
	sub.f32 	%f83, %f81, %f82;
	add.s64 	%rd62, %rd2, %rd60;
	ld.global.nc.f32 	%f84, [%rd62];
	div.rn.f32 	%f85, %f83, %f84;
	mad.lo.s32 	%r59, %r3, %r69, %r4;
	mul.wide.s32 	%rd63, %r59, 4;
	add.s64 	%rd64, %rd1, %rd63;
	st.global.f32 	[%rd64], %f85;
	ld.global.nc.f32 	%f86, [%rd59+4];
	mul.f32 	%f87, %f1, %f86;
	ld.global.nc.f32 	%f88, [%rd61+4];
	sub.f32 	%f89, %f87, %f88;
	ld.global.nc.f32 	%f90, [%rd62+4];
	div.rn.f32 	%f91, %f89, %f90;
	mul.wide.s32 	%rd65, %r3, 4;
	add.s64 	%rd66, %rd64, %rd65;
	st.global.f32 	[%rd66], %f91;
	ld.global.nc.f32 	%f92, [%rd59+8];
	mul.f32 	%f93, %f1, %f92;
	ld.global.nc.f32 	%f94, [%rd61+8];
	sub.f32 	%f95, %f93, %f94;
	ld.global.nc.f32 	%f96, [%rd62+8];
	div.rn.f32 	%f97, %f95, %f96;
	add.s64 	%rd67, %rd66, %rd65;
	st.global.f32 	[%rd67], %f97;
	ld.global.nc.f32 	%f98, [%rd59+12];
	mul.f32 	%f99, %f1, %f98;
	ld.global.nc.f32 	%f100, [%rd61+12];
	sub.f32 	%f101, %f99, %f100;
	ld.global.nc.f32 	%f102, [%rd62+12];
	div.rn.f32 	%f103, %f101, %f102;
	add.s64 	%rd68, %rd67, %rd65;
	st.global.f32 	[%rd68], %f103;
	add.s32 	%r69, %r69, 4;
$L__BB7_9:
	setp.eq.s32 	%p20, %r16, 0;
	@%p20 bra 	$L__BB7_25;
	setp.eq.s32 	%p21, %r16, 1;
	@%p21 bra 	$L__BB7_12;
	add.s32 	%r60, %r69, %r5;
	mul.wide.s32 	%rd69, %r60, 4;
	add.s64 	%rd70, %rd4, %rd69;
	ld.global.nc.f32 	%f104, [%rd70];
	mul.f32 	%f105, %f1, %f104;
	mul.wide.u32 	%rd71, %r69, 4;
	add.s64 	%rd72, %rd3, %rd71;
	ld.global.nc.f32 	%f106, [%rd72];
	sub.f32 	%f107, %f105, %f106;
	add.s64 	%rd73, %rd2, %rd71;
	ld.global.nc.f32 	%f108, [%rd73];
	div.rn.f32 	%f109, %f107, %f108;
	mad.lo.s32 	%r61, %r3, %r69, %r4;
	mul.wide.s32 	%rd74, %r61, 4;
	add.s64 	%rd75, %rd1, %rd74;
	st.global.f32 	[%rd75], %f109;
	ld.global.nc.f32 	%f110, [%rd70+4];
	mul.f32 	%f111, %f1, %f110;
	ld.global.nc.f32 	%f112, [%rd72+4];
	sub.f32 	%f113, %f111, %f112;
	ld.global.nc.f32 	%f114, [%rd73+4];
	div.rn.f32 	%f115, %f113, %f114;
	mul.wide.s32 	%rd76, %r3, 4;
	add.s64 	%rd77, %rd75, %rd76;
	st.global.f32 	[%rd77], %f115;
	add.s32 	%r69, %r69, 2;
$L__BB7_12:
	and.b32  	%r62, %r39, 1;
	setp.eq.b32 	%p22, %r62, 1;
	not.pred 	%p23, %p22;
	@%p23 bra 	$L__BB7_25;
	add.s32 	%r63, %r69, %r5;
	mul.wide.s32 	%rd78, %r63, 4;
	add.s64 	%rd79, %rd4, %rd78;
	ld.global.nc.f32 	%f116, [%rd79];
	mul.f32 	%f117, %f1, %f116;
	mul.wide.u32 	%rd80, %r69, 4;
	add.s64 	%rd81, %rd3, %rd80;
	ld.global.nc.f32 	%f118, [%rd81];
	sub.f32 	%f119, %f117, %f118;
	add.s64 	%rd82, %rd2, %rd80;
	ld.global.nc.f32 	%f120, [%rd82];
	div.rn.f32 	%f121, %f119, %f120;
	mad.lo.s32 	%r64, %r3, %r69, %r4;
	mul.wide.s32 	%rd83, %r64, 4;
	add.s64 	%rd84, %rd1, %rd83;
	st.global.f32 	[%rd84], %f121;
	bra.uni 	$L__BB7_25;
$L__BB7_14:
	and.b32  	%r21, %r39, 7;
	setp.lt.u32 	%p8, %r39, 8;
	mov.b32 	%r75, 0;
	@%p8 bra 	$L__BB7_17;
	and.b32  	%r75, %r39, 2147483640;
	neg.s32 	%r73, %r75;
	shl.b32 	%r24, %r3, 3;
	add.s64 	%rd11, %rd4, 16;
	mul.wide.s32 	%rd20, %r3, 4;
	mov.u32 	%r71, %r5;
	mov.u32 	%r72, %r4;
$L__BB7_16:
	.pragma "nounroll";
	mul.wide.s32 	%rd16, %r71, 4;
	add.s64 	%rd17, %rd11, %rd16;
	ld.global.nc.f32 	%f2, [%rd17+-16];
	mul.f32 	%f3, %f1, %f2;
	mul.wide.s32 	%rd18, %r72, 4;
	add.s64 	%rd19, %rd1, %rd18;
	st.global.f32 	[%rd19], %f3;
	ld.global.nc.f32 	%f4, [%rd17+-12];
	mul.f32 	%f5, %f1, %f4;
	add.s64 	%rd21, %rd19, %rd20;
	st.global.f32 	[%rd21], %f5;
	ld.global.nc.f32 	%f6, [%rd17+-8];
	mul.f32 	%f7, %f1, %f6;
	add.s64 	%rd22, %rd21, %rd20;
	st.global.f32 	[%rd22], %f7;
	ld.global.nc.f32 	%f8, [%rd17+-4];
	mul.f32 	%f9, %f1, %f8;
	add.s64 	%rd23, %rd22, %rd20;
	st.global.f32 	[%rd23], %f9;
	ld.global.nc.f32 	%f10, [%rd17];
	mul.f32 	%f11, %f1, %f10;
	add.s64 	%rd24, %rd23, %rd20;
	st.global.f32 	[%rd24], %f11;
	ld.global.nc.f32 	%f12, [%rd17+4];
	mul.f32 	%f13, %f1, %f12;
	add.s64 	%rd25, %rd24, %rd20;
	st.global.f32 	[%rd25], %f13;
	ld.global.nc.f32 	%f14, [%rd17+8];
	mul.f32 	%f15, %f1, %f14;
	add.s64 	%rd26, %rd25, %rd20;
	st.global.f32 	[%rd26], %f15;
	ld.global.nc.f32 	%f16, [%rd17+12];
	mul.f32 	%f17, %f1, %f16;
	add.s64 	%rd27, %rd26, %rd20;
	st.global.f32 	[%rd27], %f17;
	add.s32 	%r73, %r73, 8;
	add.s32 	%r72, %r72, %r24;
	add.s32 	%r71, %r71, 8;
	setp.ne.s32 	%p9, %r73, 0;
	@%p9 bra 	$L__BB7_16;
$L__BB7_17:
	setp.eq.s32 	%p10, %r21, 0;
	@%p10 bra 	$L__BB7_25;
	and.b32  	%r32, %r39, 3;
	setp.lt.u32 	%p11, %r21, 4;
	@%p11 bra 	$L__BB7_20;
	add.s32 	%r49, %r75, %r5;
	mul.wide.s32 	%rd28, %r49, 4;
	add.s64 	%rd29, %rd4, %rd28;
	ld.global.nc.f32 	%f18, [%rd29];
	mul.f32 	%f19, %f1, %f18;
	mad.lo.s32 	%r50, %r3, %r75, %r4;
	mul.wide.s32 	%rd30, %r50, 4;
	add.s64 	%rd31, %rd1, %rd30;
	st.global.f32 	[%rd31], %f19;
	ld.global.nc.f32 	%f20, [%rd29+4];
	mul.f32 	%f21, %f1, %f20;
	mul.wide.s32 	%rd32, %r3, 4;
	add.s64 	%rd33, %rd31, %rd32;
	st.global.f32 	[%rd33], %f21;
	ld.global.nc.f32 	%f22, [%rd29+8];
	mul.f32 	%f23, %f1, %f22;
	add.s64 	%rd34, %rd33, %rd32;
	st.global.f32 	[%rd34], %f23;
	ld.global.nc.f32 	%f24, [%rd29+12];
	mul.f32 	%f25, %f1, %f24;
	add.s64 	%rd35, %rd34, %rd32;
	st.global.f32 	[%rd35], %f25;
	add.s32 	%r75, %r75, 4;
$L__BB7_20:
	setp.eq.s32 	%p12, %r32, 0;
	@%p12 bra 	$L__BB7_25;
	setp.eq.s32 	%p13, %r32, 1;
	@%p13 bra 	$L__BB7_23;
	add.s32 	%r51, %r75, %r5;
	mul.wide.s32 	%rd36, %r51, 4;
	add.s64 	%rd37, %rd4, %rd36;
	ld.global.nc.f32 	%f26, [%rd37];
	mul.f32 	%f27, %f1, %f26;
	mad.lo.s32 	%r52, %r3, %r75, %r4;
	mul.wide.s32 	%rd38, %r52, 4;
	add.s64 	%rd39, %rd1, %rd38;
	st.global.f32 	[%rd39], %f27;
	ld.global.nc.f32 	%f28, [%rd37+4];
	mul.f32 	%f29, %f1, %f28;
	mul.wide.s32 	%rd40, %r3, 4;
	add.s64 	%rd41, %rd39, %rd40;
	st.global.f32 	[%rd41], %f29;
	add.s32 	%r75, %r75, 2;
$L__BB7_23:
	and.b32  	%r53, %r39, 1;
	setp.eq.b32 	%p14, %r53, 1;
	not.pred 	%p15, %p14;
	@%p15 bra 	$L__BB7_25;
	add.s32 	%r54, %r75, %r5;
	mul.wide.s32 	%rd42, %r54, 4;
	add.s64 	%rd43, %rd4, %rd42;
	ld.global.nc.f32 	%f30, [%rd43];
	mul.f32 	%f31, %f1, %f30;
	mad.lo.s32 	%r55, %r3, %r75, %r4;
	mul.wide.s32 	%rd44, %r55, 4;
	add.s64 	%rd45, %rd1, %rd44;
	st.global.f32 	[%rd45], %f31;
$L__BB7_25:
	ret;

}
	// .globl	resize_bilinear_u8
.visible .entry resize_bilinear_u8(
	.param .u64 .ptr .align 1 resize_bilinear_u8_param_0,
	.param .u64 .ptr .align 1 resize_bilinear_u8_param_1,
	.param .u32 resize_bilinear_u8_param_2,
	.param .u32 resize_bilinear_u8_param_3,
	.param .u32 resize_bilinear_u8_param_4,
	.param .u32 resize_bilinear_u8_param_5,
	.param .u32 resize_bilinear_u8_param_6
)
{
	.reg .pred 	%p<11>;
	.reg .b16 	%rs<57>;
	.reg .b32 	%r<87>;
	.reg .b32 	%f<101>;
	.reg .b64 	%rd<37>;

	ld.param.u64 	%rd4, [resize_bilinear_u8_param_0];
	ld.param.u64 	%rd5, [resize_bilinear_u8_param_1];
	ld.param.u32 	%r27, [resize_bilinear_u8_param_2];
	ld.param.u32 	%r28, [resize_bilinear_u8_param_3];
	ld.param.u32 	%r32, [resize_bilinear_u8_param_4];
	ld.param.u32 	%r30, [resize_bilinear_u8_param_5];
	ld.param.u32 	%r31, [resize_bilinear_u8_param_6];
	cvta.to.global.u64 	%rd1, %rd5;
	cvta.to.global.u64 	%rd2, %rd4;
	mov.u32 	%r33, %ctaid.x;
	mov.u32 	%r34, %ntid.x;
	mov.u32 	%r35, %tid.x;
	mad.lo.s32 	%r1, %r33, %r34, %r35;
	mov.u32 	%r36, %ctaid.y;
	mov.u32 	%r37, %ntid.y;
	mov.u32 	%r38, %tid.y;
	mad.lo.s32 	%r39, %r36, %r37, %r38;
	setp.ge.s32 	%p1, %r1, %r30;
	setp.ge.s32 	%p2, %r39, %r32;
	or.pred  	%p3, %p1, %p2;
	@%p3 bra 	$L__BB8_10;
	cvt.rn.f32.s32 	%f9, %r28;
	cvt.rn.f32.s32 	%f10, %r30;
	div.rn.f32 	%f11, %f9, %f10;
	cvt.rn.f32.s32 	%f12, %r27;
	cvt.rn.f32.u32 	%f13, %r32;
	div.rn.f32 	%f14, %f12, %f13;
	cvt.rn.f32.s32 	%f15, %r1;
	add.f32 	%f16, %f15, 0f3F000000;
	fma.rn.f32 	%f1, %f16, %f11, 0fBF000000;
	cvt.rn.f32.u32 	%f17, %r39;
	add.f32 	%f18, %f17, 0f3F000000;
	fma.rn.f32 	%f2, %f18, %f14, 0fBF000000;
	cvt.rmi.f32.f32 	%f3, %f1;
	cvt.rzi.s32.f32 	%r3, %f3;
	cvt.rmi.f32.f32 	%f4, %f2;
	setp.lt.s32 	%p4, %r31, 1;
	@%p4 bra 	$L__BB8_10;
	cvt.rzi.s32.f32 	%r41, %f4;
	add.s32 	%r42, %r28, -1;
	add.s32 	%r43, %r27, -1;
	sub.f32 	%f19, %f1, %f3;
	sub.f32 	%f20, %f2, %f4;
	add.s32 	%r44, %r41, 1;
	min.s32 	%r45, %r44, %r43;
	max.s32 	%r46, %r45, 0;
	min.s32 	%r47, %r41, %r43;
	max.s32 	%r48, %r47, 0;
	add.s32 	%r49, %r3, 1;
	min.s32 	%r50, %r49, %r42;
	max.s32 	%r51, %r50, 0;
	min.s32 	%r52, %r3, %r42;
	max.s32 	%r53, %r52, 0;
	mul.lo.s32 	%r54, %r48, %r28;
	add.s32 	%r55, %r54, %r53;
	mul.lo.s32 	%r4, %r55, %r31;
	add.s32 	%r56, %r51, %r54;
	mul.lo.s32 	%r5, %r56, %r31;
	mul.lo.s32 	%r57, %r46, %r28;
	add.s32 	%r58, %r57, %r53;
	mul.lo.s32 	%r6, %r58, %r31;
	add.s32 	%r59, %r57, %r51;
	mul.lo.s32 	%r7, %r59, %r31;
	mov.f32 	%f21, 0f3F800000;
	sub.f32 	%f22, %f21, %f19;
	sub.f32 	%f23, %f21, %f20;
	mul.f32 	%f5, %f23, %f22;
	mul.f32 	%f6, %f19, %f23;
	mul.f32 	%f7, %f20, %f22;
	mul.f32 	%f8, %f20, %f19;
	mad.lo.s32 	%r60, %r30, %r39, %r1;
	mul.lo.s32 	%r8, %r60, %r31;
	and.b32  	%r9, %r31, 3;
	setp.lt.u32 	%p5, %r31, 4;
	mov.b32 	%r86, 0;
	@%p5 bra 	$L__BB8_5;
	and.b32  	%r86, %r31, 2147483644;
	neg.s32 	%r84, %r86;
	add.s64 	%rd3, %rd2, 3;
	add.s64 	%rd7, %rd2, 1;
	mov.u32 	%r79, %r7;
	mov.u32 	%r80, %r8;
	mov.u32 	%r81, %r6;
	mov.u32 	%r82, %r5;
	mov.u32 	%r83, %r4;
$L__BB8_4:
	.pragma "nounroll";
	cvt.s64.s32 	%rd6, %r83;
	add.s64 	%rd8, %rd7, %rd6;
	cvt.s64.s32 	%rd9, %r82;
	add.s64 	%rd10, %rd7, %rd9;
	cvt.s64.s32 	%rd11, %r81;
	add.s64 	%rd12, %rd7, %rd11;
	cvt.s64.s32 	%rd13, %r80;
	add.s64 	%rd14, %rd1, %rd13;
	cvt.s64.s32 	%rd15, %r79;
	add.s64 	%rd16, %rd3, %rd15;
	ld.global.nc.u8 	%rs1, [%rd8+-1];
	cvt.u16.u8 	%rs2, %rs1;
	cvt.rn.f32.u16 	%f24, %rs2;
	ld.global.nc.u8 	%rs3, [%rd10+-1];
	cvt.u16.u8 	%rs4, %rs3;
	cvt.rn.f32.u16 	%f25, %rs4;
	ld.global.nc.u8 	%rs5, [%rd12+-1];
	cvt.u16.u8 	%rs6, %rs5;
	cvt.rn.f32.u16 	%f26, %rs6;
	ld.global.nc.u8 	%rs7, [%rd16+-3];
	cvt.u16.u8 	%rs8, %rs7;
	cvt.rn.f32.u16 	%f27, %rs8;
	mul.f32 	%f28, %f6, %f25;
	fma.rn.f32 	%f29, %f5, %f24, %f28;
	fma.rn.f32 	%f30, %f7, %f26, %f29;
	fma.rn.f32 	%f31, %f8, %f27, %f30;
	add.f32 	%f32, %f31, 0f3F000000;
	max.f32 	%f33, %f32, 0f00000000;
	min.f32 	%f34, %f33, 0f437F0000;
	cvt.rzi.u32.f32 	%r61, %f34;
	st.global.u8 	[%rd14], %r61;
	ld.global.nc.u8 	%rs9, [%rd8];
	cvt.u16.u8 	%rs10, %rs9;
	cvt.rn.f32.u16 	%f35, %rs10;
	ld.global.nc.u8 	%rs11, [%rd10];
	cvt.u16.u8 	%rs12, %rs11;
	cvt.rn.f32.u16 	%f36, %rs12;
	ld.global.nc.u8 	%rs13, [%rd12];
	cvt.u16.u8 	%rs14, %rs13;
	cvt.rn.f32.u16 	%f37, %rs14;
	ld.global.nc.u8 	%rs15, [%rd16+-2];
	cvt.u16.u8 	%rs16, %rs15;
	cvt.rn.f32.u16 	%f38, %rs16;
	mul.f32 	%f39, %f6, %f36;
	fma.rn.f32 	%f40, %f5, %f35, %f39;
	fma.rn.f32 	%f41, %f7, %f37, %f40;
	fma.rn.f32 	%f42, %f8, %f38, %f41;
	add.f32 	%f43, %f42, 0f3F000000;
	max.f32 	%f44, %f43, 0f00000000;
	min.f32 	%f45, %f44, 0f437F0000;
	cvt.rzi.u32.f32 	%r62, %f45;
	st.global.u8 	[%rd14+1], %r62;
	ld.global.nc.u8 	%rs17, [%rd8+1];
	cvt.u16.u8 	%rs18, %rs17;
	cvt.rn.f32.u16 	%f46, %rs18;
	ld.global.nc.u8 	%rs19, [%rd10+1];
	cvt.u16.u8 	%rs20, %rs19;
	cvt.rn.f32.u16 	%f47, %rs20;
	ld.global.nc.u8 	%rs21, [%rd12+1];
	cvt.u16.u8 	%rs22, %rs21;
	cvt.rn.f32.u16 	%f48, %rs22;
	ld.global.nc.u8 	%rs23, [%rd16+-1];
	cvt.u16.u8 	%rs24, %rs23;
	cvt.rn.f32.u16 	%f49, %rs24;
	mul.f32 	%f50, %f6, %f47;
	fma.rn.f32 	%f51, %f5, %f46, %f50;
	fma.rn.f32 	%f52, %f7, %f48, %f51;
	fma.rn.f32 	%f53, %f8, %f49, %f52;
	add.f32 	%f54, %f53, 0f3F000000;
	max.f32 	%f55, %f54, 0f00000000;
	min.f32 	%f56, %f55, 0f437F0000;
	cvt.rzi.u32.f32 	%r63, %f56;
	st.global.u8 	[%rd14+2], %r63;
	ld.global.nc.u8 	%rs25, [%rd8+2];
	cvt.u16.u8 	%rs26, %rs25;
	cvt.rn.f32.u16 	%f57, %rs26;
	ld.global.nc.u8 	%rs27, [%rd10+2];
	cvt.u16.u8 	%rs28, %rs27;
	cvt.rn.f32.u16 	%f58, %rs28;
	ld.global.nc.u8 	%rs29, [%rd12+2];
	cvt.u16.u8 	%rs30, %rs29;
	cvt.rn.f32.u16 	%f59, %rs30;
	ld.global.nc.u8 	%rs31, [%rd16];
	cvt.u16.u8 	%rs32, %rs31;
	cvt.rn.f32.u16 	%f60, %rs32;
	mul.f32 	%f61, %f6, %f58;
	fma.rn.f32 	%f62, %f5, %f57, %f61;
	fma.rn.f32 	%f63, %f7, %f59, %f62;
	fma.rn.f32 	%f64, %f8, %f60, %f63;
	add.f32 	%f65, %f64, 0f3F000000;
	max.f32 	%f66, %f65, 0f00000000;
	min.f32 	%f67, %f66, 0f437F0000;
	cvt.rzi.u32.f32 	%r64, %f67;
	st.global.u8 	[%rd14+3], %r64;
	add.s32 	%r84, %r84, 4;
	add.s32 	%r83, %r83, 4;
	add.s32 	%r82, %r82, 4;
	add.s32 	%r81, %r81, 4;
	add.s32 	%r80, %r80, 4;
	add.s32 	%r79, %r79, 4;
	setp.ne.s32 	%p6, %r84, 0;
	@%p6 bra 	$L__BB8_4;
$L__BB8_5:
	setp.eq.s32 	%p7, %r9, 0;
	@%p7 bra 	$L__BB8_10;
	setp.eq.s32 	%p8, %r9, 1;
	@%p8 bra 	$L__BB8_8;
	add.s32 	%r65, %r86, %r4;
	cvt.s64.s32 	%rd17, %r65;
	add.s64 	%rd18, %rd2, %rd17;
	ld.global.nc.u8 	%rs33, [%rd18];
	cvt.u16.u8 	%rs34, %rs33;
	cvt.rn.f32.u16 	%f68, %rs34;
	add.s32 	%r66, %r86, %r5;
	cvt.s64.s32 	%rd19, %r66;
	add.s64 	%rd20, %rd2, %rd19;
	ld.global.nc.u8 	%rs35, [%rd20];
	cvt.u16.u8 	%rs36, %rs35;
	cvt.rn.f32.u16 	%f69, %rs36;
	add.s32 	%r67, %r86, %r6;
	cvt.s64.s32 	%rd21, %r67;
	add.s64 	%rd22, %rd2, %rd21;
	ld.global.nc.u8 	%rs37, [%rd22];
	cvt.u16.u8 	%rs38, %rs37;
	cvt.rn.f32.u16 	%f70, %rs38;
	add.s32 	%r68, %r86, %r7;
	cvt.s64.s32 	%rd23, %r68;
	add.s64 	%rd24, %rd2, %rd23;
	ld.global.nc.u8 	%rs39, [%rd24];
	cvt.u16.u8 	%rs40, %rs39;
	cvt.rn.f32.u16 	%f71, %rs40;
	mul.f32 	%f72, %f6, %f69;
	fma.rn.f32 	%f73, %f5, %f68, %f72;
	fma.rn.f32 	%f74, %f7, %f70, %f73;
	fma.rn.f32 	%f75, %f8, %f71, %f74;
	add.f32 	%f76, %f75, 0f3F000000;
	max.f32 	%f77, %f76, 0f00000000;
	min.f32 	%f78, %f77, 0f437F0000;
	cvt.rzi.u32.f32 	%r69, %f78;
	add.s32 	%r70, %r86, %r8;
	cvt.s64.s32 	%rd25, %r70;
	add.s64 	%rd26, %rd1, %rd25;
	st.global.u8 	[%rd26], %r69;
	ld.global.nc.u8 	%rs41, [%rd18+1];
	cvt.u16.u8 	%rs42, %rs41;
	cvt.rn.f32.u16 	%f79, %rs42;
	ld.global.nc.u8 	%rs43, [%rd20+1];
	cvt.u16.u8 	%rs44, %rs43;
	cvt.rn.f32.u16 	%f80, %rs44;
	ld.global.nc.u8 	%rs45, [%rd22+1];
	cvt.u16.u8 	%rs46, %rs45;
	cvt.rn.f32.u16 	%f81, %rs46;
	ld.global.nc.u8 	%rs47, [%rd24+1];
	cvt.u16.u8 	%rs48, %rs47;
	cvt.rn.f32.u16 	%f82, %rs48;
	mul.f32 	%f83, %f6, %f80;
	fma.rn.f32 	%f84, %f5, %f79, %f83;
	fma.rn.f32 	%f85, %f7, %f81, %f84;
	fma.rn.f32 	%f86, %f8, %f82, %f85;
	add.f32 	%f87, %f86, 0f3F000000;
	max.f32 	%f88, %f87, 0f00000000;
	min.f32 	%f89, %f88, 0f437F0000;
	cvt.rzi.u32.f32 	%r71, %f89;
	st.global.u8 	[%rd26+1], %r71;
	add.s32 	%r86, %r86, 2;
$L__BB8_8:
	and.b32  	%r72, %r31, 1;
	setp.eq.b32 	%p9, %r72, 1;
	not.pred 	%p10, %p9;
	@%p10 bra 	$L__BB8_10;
	add.s32 	%r73, %r86, %r4;
	cvt.s64.s32 	%rd27, %r73;
	add.s64 	%rd28, %rd2, %rd27;
	ld.global.nc.u8 	%rs49, [%rd28];
	cvt.u16.u8 	%rs50, %rs49;
	cvt.rn.f32.u16 	%f90, %rs50;
	add.s32 	%r74, %r86, %r5;
	cvt.s64.s32 	%rd29, %r74;
	add.s64 	%rd30, %rd2, %rd29;
	ld.global.nc.u8 	%rs51, [%rd30];
	cvt.u16.u8 	%rs52, %rs51;
	cvt.rn.f32.u16 	%f91, %rs52;
	add.s32 	%r75, %r86, %r6;
	cvt.s64.s32 	%rd31, %r75;
	add.s64 	%rd32, %rd2, %rd31;
	ld.global.nc.u8 	%rs53, [%rd32];
	cvt.u16.u8 	%rs54, %rs53;
	cvt.rn.f32.u16 	%f92, %rs54;
	add.s32 	%r76, %r86, %r7;
	cvt.s64.s32 	%rd33, %r76;
	add.s64 	%rd34, %rd2, %rd33;
	ld.global.nc.u8 	%rs55, [%rd34];
	cvt.u16.u8 	%rs56, %rs55;
	cvt.rn.f32.u16 	%f93, %rs56;
	mul.f32 	%f94, %f6, %f91;
	fma.rn.f32 	%f95, %f5, %f90, %f94;
	fma.rn.f32 	%f96, %f7, %f92, %f95;
	fma.rn.f32 	%f97, %f8, %f93, %f96;
	add.f32 	%f98, %f97, 0f3F000000;
	max.f32 	%f99, %f98, 0f00000000;
	min.f32 	%f100, %f99, 0f437F0000;
	cvt.rzi.u32.f32 	%r77, %f100;
	add.s32 	%r78, %r86, %r8;
	cvt.s64.s32 	%rd35, %r78;
	add.s64 	%rd36, %rd1, %rd35;
	st.global.u8 	[%rd36], %r77;
$L__BB8_10:
	ret;

}
	// .globl	resize_bilinear_u8_to_f32
.visible .entry resize_bilinear_u8_to_f32(
	.param .u64 .ptr .align 1 resize_bilinear_u8_to_f32_param_0,
	.param .u64 .ptr .align 1 resize_bilinear_u8_to_f32_param_1,
	.param .u32 resize_bilinear_u8_to_f32_param_2,
	.param .u32 resize_bilinear_u8_to_f32_param_3,
	.param .u32 resize_bilinear_u8_to_f32_param_4,
	.param .u32 resize_bilinear_u8_to_f32_param_5,
	.param .u32 resize_bilinear_u8_to_f32_param_6
)
{
	.reg .pred 	%p<11>;
	.reg .b16 	%rs<57>;
	.reg .b32 	%r<80>;
	.reg .b32 	%f<80>;
	.reg .b64 	%rd<37>;

	ld.param.u64 	%rd4, [resize_bilinear_u8_to_f32_param_0];
	ld.param.u64 	%rd5, [resize_bilinear_u8_to_f32_param_1];
	ld.param.u32 	%r27, [resize_bilinear_u8_to_f32_param_2];
	ld.param.u32 	%r28, [resize_bilinear_u8_to_f32_param_3];
	ld.param.u32 	%r32, [resize_bilinear_u8_to_f32_param_4];
	ld.param.u32 	%r30, [resize_bilinear_u8_to_f32_param_5];
	ld.param.u32 	%r31, [resize_bilinear_u8_to_f32_param_6];
	cvta.to.global.u64 	%rd1, %rd5;
	cvta.to.global.u64 	%rd2, %rd4;
	mov.u32 	%r33, %ctaid.x;
	mov.u32 	%r34, %ntid.x;
	mov.u32 	%r35, %tid.x;
	mad.lo.s32 	%r1, %r33, %r34, %r35;
	mov.u32 	%r36, %ctaid.y;
	mov.u32 	%r37, %ntid.y;
	mov.u32 	%r38, %tid.y;
	mad.lo.s32 	%r39, %r36, %r37, %r38;
	setp.ge.s32 	%p1, %r1, %r30;
	setp.ge.s32 	%p2, %r39, %r32;
	or.pred  	%p3, %p1, %p2;
	@%p3 bra 	$L__BB9_10;
	cvt.rn.f32.s32 	%f9, %r28;
	cvt.rn.f32.s32 	%f10, %r30;
	div.rn.f32 	%f11, %f9, %f10;
	cvt.rn.f32.s32 	%f12, %r27;
	cvt.rn.f32.u32 	%f13, %r32;
	div.rn.f32 	%f14, %f12, %f13;
	cvt.rn.f32.s32 	%f15, %r1;
	add.f32 	%f16, %f15, 0f3F000000;
	fma.rn.f32 	%f1, %f16, %f11, 0fBF000000;
	cvt.rn.f32.u32 	%f17, %r39;
	add.f32 	%f18, %f17, 0f3F000000;
	fma.rn.f32 	%f2, %f18, %f14, 0fBF000000;
	cvt.rmi.f32.f32 	%f3, %f1;
	cvt.rzi.s32.f32 	%r3, %f3;
	cvt.rmi.f32.f32 	%f4, %f2;
	setp.lt.s32 	%p4, %r31, 1;
	@%p4 bra 	$L__BB9_10;
	cvt.rzi.s32.f32 	%r41, %f4;
	add.s32 	%r42, %r28, -1;
	add.s32 	%r43, %r27, -1;
	sub.f32 	%f19, %f1, %f3;
	sub.f32 	%f20, %f2, %f4;
	add.s32 	%r44, %r41, 1;
	min.s32 	%r45, %r44, %r43;
	max.s32 	%r46, %r45, 0;
	min.s32 	%r47, %r41, %r43;
	max.s32 	%r48, %r47, 0;
	add.s32 	%r49, %r3, 1;
	min.s32 	%r50, %r49, %r42;
	max.s32 	%r51, %r50, 0;
	min.s32 	%r52, %r3, %r42;
	max.s32 	%r53, %r52, 0;
	mul.lo.s32 	%r54, %r48, %r28;
	add.s32 	%r55, %r54, %r53;
	mul.lo.s32 	%r4, %r55, %r31;
	add.s32 	%r56, %r51, %r54;
	mul.lo.s32 	%r5, %r56, %r31;
	mul.lo.s32 	%r57, %r46, %r28;
	add.s32 	%r58, %r57, %r53;
	mul.lo.s32 	%r6, %r58, %r31;
	add.s32 	%r59, %r57, %r51;
	mul.lo.s32 	%r7, %r59, %r31;
	mov.f32 	%f21, 0f3F800000;
	sub.f32 	%f22, %f21, %f19;
	sub.f32 	%f23, %f21, %f20;
	mul.f32 	%f5, %f23, %f22;
	mul.f32 	%f6, %f19, %f23;
	mul.f32 	%f7, %f20, %f22;
	mul.f32 	%f8, %f20, %f19;
	mad.lo.s32 	%r60, %r30, %r39, %r1;
	mul.lo.s32 	%r8, %r60, %r31;
	and.b32  	%r9, %r31, 3;
	setp.lt.u32 	%p5, %r31, 4;
	mov.b32 	%r79, 0;
	@%p5 bra 	$L__BB9_5;
	and.b32  	%r79, %r31, 2147483644;
	neg.s32 	%r77, %r79;
	add.s64 	%rd3, %rd2, 3;
	add.s64 	%rd7, %rd2, 1;
	mov.u32 	%r72, %r7;
	mov.u32 	%r73, %r8;
	mov.u32 	%r74, %r6;
	mov.u32 	%r75, %r5;
	mov.u32 	%r76, %r4;
$L__BB9_4:
	.pragma "nounroll";
	cvt.s64.s32 	%rd6, %r76;
	add.s64 	%rd8, %rd7, %rd6;
	cvt.s64.s32 	%rd9, %r75;
	add.s64 	%rd10, %rd7, %rd9;
	cvt.s64.s32 	%rd11, %r74;
	add.s64 	%rd12, %rd7, %rd11;
	mul.wide.s32 	%rd13, %r73, 4;
	add.s64 	%rd14, %rd1, %rd13;
	cvt.s64.s32 	%rd15, %r72;
	add.s64 	%rd16, %rd3, %rd15;
	ld.global.nc.u8 	%rs1, [%rd8+-1];
	cvt.u16.u8 	%rs2, %rs1;
	cvt.rn.f32.u16 	%f24, %rs2;
	ld.global.nc.u8 	%rs3, [%rd10+-1];
	cvt.u16.u8 	%rs4, %rs3;
	cvt.rn.f32.u16 	%f25, %rs4;
	ld.global.nc.u8 	%rs5, [%rd12+-1];
	cvt.u16.u8 	%rs6, %rs5;
	cvt.rn.f32.u16 	%f26, %rs6;
	ld.global.nc.u8 	%rs7, [%rd16+-3];
	cvt.u16.u8 	%rs8, %rs7;
	cvt.rn.f32.u16 	%f27, %rs8;
	mul.f32 	%f28, %f6, %f25;
	fma.rn.f32 	%f29, %f5, %f24, %f28;
	fma.rn.f32 	%f30, %f7, %f26, %f29;
	fma.rn.f32 	%f31, %f8, %f27, %f30;
	st.global.f32 	[%rd14], %f31;
	ld.global.nc.u8 	%rs9, [%rd8];
	cvt.u16.u8 	%rs10, %rs9;
	cvt.rn.f32.u16 	%f32, %rs10;
	ld.global.nc.u8 	%rs11, [%rd10];
	cvt.u16.u8 	%rs12, %rs11;
	cvt.rn.f32.u16 	%f33, %rs12;
	ld.global.nc.u8 	%rs13, [%rd12];
	cvt.u16.u8 	%rs14, %rs13;
	cvt.rn.f32.u16 	%f34, %rs14;
	ld.global.nc.u8 	%rs15, [%rd16+-2];
	cvt.u16.u8 	%rs16, %rs15;
	cvt.rn.f32.u16 	%f35, %rs16;
	mul.f32 	%f36, %f6, %f33;
	fma.rn.f32 	%f37, %f5, %f32, %f36;
	fma.rn.f32 	%f38, %f7, %f34, %f37;
	fma.rn.f32 	%f39, %f8, %f35, %f38;
	st.global.f32 	[%rd14+4], %f39;
	ld.global.nc.u8 	%rs17, [%rd8+1];
	cvt.u16.u8 	%rs18, %rs17;
	cvt.rn.f32.u16 	%f40, %rs18;
	ld.global.nc.u8 	%rs19, [%rd10+1];
	cvt.u16.u8 	%rs20, %rs19;
	cvt.rn.f32.u16 	%f41, %rs20;
	ld.global.nc.u8 	%rs21, [%rd12+1];
	cvt.u16.u8 	%rs22, %rs21;
	cvt.rn.f32.u16 	%f42, %rs22;
	ld.global.nc.u8 	%rs23, [%rd16+-1];
	cvt.u16.u8 	%rs24, %rs23;
	cvt.rn.f32.u16 	%f43, %rs24;
	mul.f32 	%f44, %f6, %f41;
	fma.rn.f32 	%f45, %f5, %f40, %f44;
	fma.rn.f32 	%f46, %f7, %f42, %f45;
	fma.rn.f32 	%f47, %f8, %f43, %f46;
	st.global.f32 	[%rd14+8], %f47;
	ld.global.nc.u8 	%rs25, [%rd8+2];
	cvt.u16.u8 	%rs26, %rs25;
	cvt.rn.f32.u16 	%f48, %rs26;
	ld.global.nc.u8 	%rs27, [%rd10+2];
	cvt.u16.u8 	%rs28, %rs27;
	cvt.rn.f32.u16 	%f49, %rs28;
	ld.global.nc.u8 	%rs29, [%rd12+2];
	cvt.u16.u8 	%rs30, %rs29;
	cvt.rn.f32.u16 	%f50, %rs30;
	ld.global.nc.u8 	%rs31, [%rd16];
	cvt.u16.u8 	%rs32, %rs31;
	cvt.rn.f32.u16 	%f51, %rs32;
	mul.f32 	%f52, %f6, %f49;
	fma.rn.f32 	%f53, %f5, %f48, %f52;
	fma.rn.f32 	%f54, %f7, %f50, %f53;
	fma.rn.f32 	%f55, %f8, %f51, %f54;
	st.global.f32 	[%rd14+12], %f55;
	add.s32 	%r77, %r77, 4;
	add.s32 	%r76, %r76, 4;
	add.s32 	%r75, %r75, 4;
	add.s32 	%r74, %r74, 4;
	add.s32 	%r73, %r73, 4;
	add.s32 	%r72, %r72, 4;
	setp.ne.s32 	%p6, %r77, 0;
	@%p6 bra 	$L__BB9_4;
$L__BB9_5:
	setp.eq.s32 	%p7, %r9, 0;
	@%p7 bra 	$L__BB9_10;
	setp.eq.s32 	%p8, %r9, 1;
	@%p8 bra 	$L__BB9_8;
	add.s32 	%r61, %r79, %r4;
	cvt.s64.s32 	%rd17, %r61;
	add.s64 	%rd18, %rd2, %rd17;
	ld.global.nc.u8 	%rs33, [%rd18];
	cvt.u16.u8 	%rs34, %rs33;
	cvt.rn.f32.u16 	%f56, %rs34;
	add.s32 	%r62, %r79, %r5;
	cvt.s64.s32 	%rd19, %r62;
	add.s64 	%rd20, %rd2, %rd19;
	ld.global.nc.u8 	%rs35, [%rd20];
	cvt.u16.u8 	%rs36, %rs35;
	cvt.rn.f32.u16 	%f57, %rs36;
	add.s32 	%r63, %r79, %r6;
	cvt.s64.s32 	%rd21, %r63;
	add.s64 	%rd22, %rd2, %rd21;
	ld.global.nc.u8 	%rs37, [%rd22];
	cvt.u16.u8 	%rs38, %rs37;
	cvt.rn.f32.u16 	%f58, %rs38;
	add.s32 	%r64, %r79, %r7;
	cvt.s64.s32 	%rd23, %r64;
	add.s64 	%rd24, %rd2, %rd23;
	ld.global.nc.u8 	%rs39, [%rd24];
	cvt.u16.u8 	%rs40, %rs39;
	cvt.rn.f32.u16 	%f59, %rs40;
	mul.f32 	%f60, %f6, %f57;
	fma.rn.f32 	%f61, %f5, %f56, %f60;
	fma.rn.f32 	%f62, %f7, %f58, %f61;
	fma.rn.f32 	%f63, %f8, %f59, %f62;
	add.s32 	%r65, %r79, %r8;
	mul.wide.s32 	%rd25, %r65, 4;
	add.s64 	%rd26, %rd1, %rd25;
	st.global.f32 	[%rd26], %f63;
	ld.global.nc.u8 	%rs41, [%rd18+1];
	cvt.u16.u8 	%rs42, %rs41;
	cvt.rn.f32.u16 	%f64, %rs42;
	ld.global.nc.u8 	%rs43, [%rd20+1];
	cvt.u16.u8 	%rs44, %rs43;
	cvt.rn.f32.u16 	%f65, %rs44;
	ld.global.nc.u8 	%rs45, [%rd22+1];
	cvt.u16.u8 	%rs46, %rs45;
	cvt.rn.f32.u16 	%f66, %rs46;
	ld.global.nc.u8 	%rs47, [%rd24+1];
	cvt.u16.u8 	%rs48, %rs47;
	cvt.rn.f32.u16 	%f67, %rs48;
	mul.f32 	%f68, %f6, %f65;
	fma.rn.f32 	%f69, %f5, %f64, %f68;
	fma.rn.f32 	%f70, %f7, %f66, %f69;
	fma.rn.f32 	%f71, %f8, %f67, %f70;
	st.global.f32 	[%rd26+4], %f71;
	add.s32 	%r79, %r79, 2;
$L__BB9_8:
	and.b32  	%r66, %r31, 1;
	setp.eq.b32 	%p9, %r66, 1;
	not.pred 	%p10, %p9;
	@%p10 bra 	$L__BB9_10;
	add.s32 	%r67, %r79, %r4;
	cvt.s64.s32 	%rd27, %r67;
	add.s64 	%rd28, %rd2, %rd27;
	ld.global.nc.u8 	%rs49, [%rd28];
	cvt.u16.u8 	%rs50, %rs49;
	cvt.rn.f32.u16 	%f72, %rs50;
	add.s32 	%r68, %r79, %r5;
	cvt.s64.s32 	%rd29, %r68;
	add.s64 	%rd30, %rd2, %rd29;
	ld.global.nc.u8 	%rs51, [%rd30];
	cvt.u16.u8 	%rs52, %rs51;
	cvt.rn.f32.u16 	%f73, %rs52;
	add.s32 	%r69, %r79, %r6;
	cvt.s64.s32 	%rd31, %r69;
	add.s64 	%rd32, %rd2, %rd31;
	ld.global.nc.u8 	%rs53, [%rd32];
	cvt.u16.u8 	%rs54, %rs53;
	cvt.rn.f32.u16 	%f74, %rs54;
	add.s32 	%r70, %r79, %r7;
	cvt.s64.s32 	%rd33, %r70;
	add.s64 	%rd34, %rd2, %rd33;
	ld.global.nc.u8 	%rs55, [%rd34];
	cvt.u16.u8 	%rs56, %rs55;
	cvt.rn.f32.u16 	%f75, %rs56;
	mul.f32 	%f76, %f6, %f73;
	fma.rn.f32 	%f77, %f5, %f72, %f76;
	fma.rn.f32 	%f78, %f7, %f74, %f77;
	fma.rn.f32 	%f79, %f8, %f75, %f78;
	add.s32 	%r71, %r79, %r8;
	mul.wide.s32 	%rd35, %r71, 4;
	add.s64 	%rd36, %rd1, %rd35;
	st.global.f32 	[%rd36], %f79;
$L__BB9_10:
	ret;

}
	// .globl	preprocess_resize_nchw
.visible .entry preprocess_resize_nchw(
	.param .u64 .ptr .align 1 preprocess_resize_nchw_param_0,
	.param .u64 .ptr .align 1 preprocess_resize_nchw_param_1,
	.param .u32 preprocess_resize_nchw_param_2,
	.param .u32 preprocess_resize_nchw_param_3,
	.param .u32 preprocess_resize_nchw_param_4,
	.param .u32 preprocess_resize_nchw_param_5,
	.param .f32 preprocess_resize_nchw_param_6,
	.param .u64 .ptr .align 1 preprocess_resize_nchw_param_7,
	.param .u64 .ptr .align 1 preprocess_resize_nchw_param_8,
	.param .u32 preprocess_resize_nchw_param_9
)
{
	.reg .pred 	%p<9>;
	.reg .b16 	%rs<49>;
	.reg .b32 	%r<50>;
	.reg .b32 	%f<121>;
	.reg .b64 	%rd<41>;

	ld.param.u64 	%rd5, [preprocess_resize_nchw_param_0];
	ld.param.u64 	%rd6, [preprocess_resize_nchw_param_1];
	ld.param.u32 	%r7, [preprocess_resize_nchw_param_2];
	ld.param.u32 	%r8, [preprocess_resize_nchw_param_3];
	ld.param.u32 	%r12, [preprocess_resize_nchw_param_4];
	ld.param.u32 	%r10, [preprocess_resize_nchw_param_5];
	ld.param.f32 	%f5, [preprocess_resize_nchw_param_6];
	ld.param.u32 	%r11, [preprocess_resize_nchw_param_9];
	cvta.to.global.u64 	%rd1, %rd6;
	cvta.to.global.u64 	%rd2, %rd5;
	mov.u32 	%r13, %ctaid.x;
	mov.u32 	%r14, %ntid.x;
	mov.u32 	%r15, %tid.x;
	mad.lo.s32 	%r1, %r13, %r14, %r15;
	mov.u32 	%r16, %ctaid.y;
	mov.u32 	%r17, %ntid.y;
	mov.u32 	%r18, %tid.y;
	mad.lo.s32 	%r19, %r16, %r17, %r18;
	setp.ge.s32 	%p1, %r1, %r10;
	setp.ge.s32 	%p2, %r19, %r12;
	or.pred  	%p3, %p1, %p2;
	@%p3 bra 	$L__BB10_4;
	ld.param.u64 	%rd39, [preprocess_resize_nchw_param_8];
	ld.param.u64 	%rd37, [preprocess_resize_nchw_param_7];
	cvt.rn.f32.s32 	%f6, %r8;
	cvt.rn.f32.s32 	%f7, %r10;
	div.rn.f32 	%f8, %f6, %f7;
	cvt.rn.f32.s32 	%f9, %r7;
	cvt.rn.f32.u32 	%f10, %r12;
	div.rn.f32 	%f11, %f9, %f10;
	cvt.rn.f32.s32 	%f12, %r1;
	add.f32 	%f13, %f12, 0f3F000000;
	fma.rn.f32 	%f14, %f13, %f8, 0fBF000000;
	cvt.rn.f32.u32 	%f15, %r19;
	add.f32 	%f16, %f15, 0f3F000000;
	fma.rn.f32 	%f17, %f16, %f11, 0fBF000000;
	cvt.rmi.f32.f32 	%f18, %f14;
	cvt.rzi.s32.f32 	%r20, %f18;
	cvt.rmi.f32.f32 	%f19, %f17;
	cvt.rzi.s32.f32 	%r21, %f19;
	add.s32 	%r22, %r20, 1;
	add.s32 	%r23, %r21, 1;
	add.s32 	%r24, %r8, -1;
	min.s32 	%r25, %r20, %r24;
	max.s32 	%r26, %r25, 0;
	min.s32 	%r27, %r22, %r24;
	max.s32 	%r28, %r27, 0;
	add.s32 	%r29, %r7, -1;
	min.s32 	%r30, %r21, %r29;
	max.s32 	%r31, %r30, 0;
	min.s32 	%r32, %r23, %r29;
	max.s32 	%r33, %r32, 0;
	sub.f32 	%f20, %f14, %f18;
	sub.f32 	%f21, %f17, %f19;
	mul.lo.s32 	%r34, %r31, %r8;
	add.s32 	%r35, %r34, %r26;
	mul.lo.s32 	%r3, %r35, 3;
	add.s32 	%r36, %r28, %r34;
	mul.lo.s32 	%r4, %r36, 3;
	mul.lo.s32 	%r37, %r33, %r8;
	add.s32 	%r38, %r37, %r26;
	mul.lo.s32 	%r5, %r38, 3;
	add.s32 	%r39, %r37, %r28;
	mul.lo.s32 	%r6, %r39, 3;
	mov.f32 	%f22, 0f3F800000;
	sub.f32 	%f23, %f22, %f20;
	sub.f32 	%f24, %f22, %f21;
	mul.f32 	%f1, %f24, %f23;
	mul.f32 	%f2, %f20, %f24;
	mul.f32 	%f3, %f21, %f23;
	mul.f32 	%f4, %f21, %f20;
	setp.eq.s64 	%p4, %rd37, 0;
	setp.eq.s64 	%p5, %rd39, 0;
	or.pred  	%p6, %p4, %p5;
	@%p6 bra 	$L__BB10_3;
	ld.param.u64 	%rd40, [preprocess_resize_nchw_param_8];
	ld.param.u64 	%rd38, [preprocess_resize_nchw_param_7];
	cvta.to.global.u64 	%rd21, %rd40;
	cvta.to.global.u64 	%rd22, %rd38;
	setp.eq.s32 	%p8, %r11, 0;
	cvt.s64.s32 	%rd23, %r3;
	add.s64 	%rd24, %rd2, %rd23;
	ld.global.nc.u8 	%rs25, [%rd24];
	cvt.u16.u8 	%rs26, %rs25;
	cvt.rn.f32.u16 	%f67, %rs26;
	cvt.s64.s32 	%rd25, %r4;
	add.s64 	%rd26, %rd2, %rd25;
	ld.global.nc.u8 	%rs27, [%rd26];
	cvt.u16.u8 	%rs28, %rs27;
	cvt.rn.f32.u16 	%f68, %rs28;
	cvt.s64.s32 	%rd27, %r5;
	add.s64 	%rd28, %rd2, %rd27;
	ld.global.nc.u8 	%rs29, [%rd28];
	cvt.u16.u8 	%rs30, %rs29;
	cvt.rn.f32.u16 	%f69, %rs30;
	cvt.s64.s32 	%rd29, %r6;
	add.s64 	%rd30, %rd2, %rd29;
	ld.global.nc.u8 	%rs31, [%rd30];
	cvt.u16.u8 	%rs32, %rs31;
	cvt.rn.f32.u16 	%f70, %rs32;
	mul.f32 	%f71, %f2, %f68;
	fma.rn.f32 	%f72, %f1, %f67, %f71;
	fma.rn.f32 	%f73, %f3, %f69, %f72;
	fma.rn.f32 	%f74, %f4, %f70, %f73;
	add.f32 	%f75, %f74, 0f3F000000;
	max.f32 	%f76, %f75, 0f00000000;
	min.f32 	%f77, %f76, 0f437F0000;
	mul.f32 	%f78, %f5, %f77;
	ld.global.nc.f32 	%f79, [%rd22];
	sub.f32 	%f80, %f78, %f79;
	ld.global.nc.f32 	%f81, [%rd21];
	div.rn.f32 	%f82, %f80, %f81;
	max.f32 	%f83, %f82, 0f00000000;
	selp.f32 	%f84, %f82, %f83, %p8;
	mad.lo.s32 	%r45, %r19, %r10, %r1;
	mul.wide.s32 	%rd31, %r45, 4;
	add.s64 	%rd32, %rd1, %rd31;
	st.global.f32 	[%rd32], %f84;
	ld.global.nc.u8 	%rs33, [%rd24+1];
	cvt.u16.u8 	%rs34, %rs33;
	cvt.rn.f32.u16 	%f85, %rs34;
	ld.global.nc.u8 	%rs35, [%rd26+1];
	cvt.u16.u8 	%rs36, %rs35;
	cvt.rn.f32.u16 	%f86, %rs36;
	ld.global.nc.u8 	%rs37, [%rd28+1];
	cvt.u16.u8 	%rs38, %rs37;
	cvt.rn.f32.u16 	%f87, %rs38;
	ld.global.nc.u8 	%rs39, [%rd30+1];
	cvt.u16.u8 	%rs40, %rs39;
	cvt.rn.f32.u16 	%f88, %rs40;
	mul.f32 	%f89, %f2, %f86;
	fma.rn.f32 	%f90, %f1, %f85, %f89;
	fma.rn.f32 	%f91, %f3, %f87, %f90;
	fma.rn.f32 	%f92, %f4, %f88, %f91;
	add.f32 	%f93, %f92, 0f3F000000;
	max.f32 	%f94, %f93, 0f00000000;
	min.f32 	%f95, %f94, 0f437F0000;
	mul.f32 	%f96, %f5, %f95;
	ld.global.nc.f32 	%f97, [%rd22+4];
	sub.f32 	%f98, %f96, %f97;
	ld.global.nc.f32 	%f99, [%rd21+4];
	div.rn.f32 	%f100, %f98, %f99;
	max.f32 	%f101, %f100, 0f00000000;
	selp.f32 	%f102, %f100, %f101, %p8;
	add.s32 	%r46, %r12, %r19;
	mad.lo.s32 	%r47, %r46, %r10, %r1;
	mul.wide.s32 	%rd33, %r47, 4;
	add.s64 	%rd34, %rd1, %rd33;
	st.global.f32 	[%rd34], %f102;
	ld.global.nc.u8 	%rs41, [%rd24+2];
	cvt.u16.u8 	%rs42, %rs41;
	cvt.rn.f32.u16 	%f103, %rs42;
	ld.global.nc.u8 	%rs43, [%rd26+2];
	cvt.u16.u8 	%rs44, %rs43;
	cvt.rn.f32.u16 	%f104, %rs44;
	ld.global.nc.u8 	%rs45, [%rd28+2];
	cvt.u16.u8 	%rs46, %rs45;
	cvt.rn.f32.u16 	%f105, %rs46;
	ld.global.nc.u8 	%rs47, [%rd30+2];
	cvt.u16.u8 	%rs48, %rs47;
	cvt.rn.f32.u16 	%f106, %rs48;
	mul.f32 	%f107, %f2, %f104;
	fma.rn.f32 	%f108, %f1, %f103, %f107;
	fma.rn.f32 	%f109, %f3, %f105, %f108;
	fma.rn.f32 	%f110, %f4, %f106, %f109;
	add.f32 	%f111, %f110, 0f3F000000;
	max.f32 	%f112, %f111, 0f00000000;
	min.f32 	%f113, %f112, 0f437F0000;
	mul.f32 	%f114, %f5, %f113;
	ld.global.nc.f32 	%f115, [%rd22+8];
	sub.f32 	%f116, %f114, %f115;
	ld.global.nc.f32 	%f117, [%rd21+8];
	div.rn.f32 	%f118, %f116, %f117;
	max.f32 	%f119, %f118, 0f00000000;
	selp.f32 	%f120, %f118, %f119, %p8;
	add.s32 	%r48, %r46, %r12;
	mad.lo.s32 	%r49, %r48, %r10, %r1;
	mul.wide.s32 	%rd35, %r49, 4;
	add.s64 	%rd36, %rd1, %rd35;
	st.global.f32 	[%rd36], %f120;
	bra.uni 	$L__BB10_4;
$L__BB10_3:
	setp.eq.s32 	%p7, %r11, 0;
	cvt.s64.s32 	%rd7, %r3;
	add.s64 	%rd8, %rd2, %rd7;
	ld.global.nc.u8 	%rs1, [%rd8];
	cvt.u16.u8 	%rs2, %rs1;
	cvt.rn.f32.u16 	%f25, %rs2;
	cvt.s64.s32 	%rd9, %r4;
	add.s64 	%rd10, %rd2, %rd9;
	ld.global.nc.u8 	%rs3, [%rd10];
	cvt.u16.u8 	%rs4, %rs3;
	cvt.rn.f32.u16 	%f26, %rs4;
	cvt.s64.s32 	%rd11, %r5;
	add.s64 	%rd12, %rd2, %rd11;
	ld.global.nc.u8 	%rs5, [%rd12];
	cvt.u16.u8 	%rs6, %rs5;
	cvt.rn.f32.u16 	%f27, %rs6;
	cvt.s64.s32 	%rd13, %r6;
	add.s64 	%rd14, %rd2, %rd13;
	ld.global.nc.u8 	%rs7, [%rd14];
	cvt.u16.u8 	%rs8, %rs7;
	cvt.rn.f32.u16 	%f28, %rs8;
	mul.f32 	%f29, %f2, %f26;
	fma.rn.f32 	%f30, %f1, %f25, %f29;
	fma.rn.f32 	%f31, %f3, %f27, %f30;
	fma.rn.f32 	%f32, %f4, %f28, %f31;
	add.f32 	%f33, %f32, 0f3F000000;
	max.f32 	%f34, %f33, 0f00000000;
	min.f32 	%f35, %f34, 0f437F0000;
	mul.f32 	%f36, %f5, %f35;
	max.f32 	%f37, %f36, 0f00000000;
	selp.f32 	%f38, %f36, %f37, %p7;
	mad.lo.s32 	%r40, %r19, %r10, %r1;
	mul.wide.s32 	%rd15, %r40, 4;
	add.s64 	%rd16, %rd1, %rd15;
	st.global.f32 	[%rd16], %f38;
	ld.global.nc.u8 	%rs9, [%rd8+1];
	cvt.u16.u8 	%rs10, %rs9;
	cvt.rn.f32.u16 	%f39, %rs10;
	ld.global.nc.u8 	%rs11, [%rd10+1];
	cvt.u16.u8 	%rs12, %rs11;
	cvt.rn.f32.u16 	%f40, %rs12;
	ld.global.nc.u8 	%rs13, [%rd12+1];
	cvt.u16.u8 	%rs14, %rs13;
	cvt.rn.f32.u16 	%f41, %rs14;
	ld.global.nc.u8 	%rs15, [%rd14+1];
	cvt.u16.u8 	%rs16, %rs15;
	cvt.rn.f32.u16 	%f42, %rs16;
	mul.f32 	%f43, %f2, %f40;
	fma.rn.f32 	%f44, %f1, %f39, %f43;
	fma.rn.f32 	%f45, %f3, %f41, %f44;
	fma.rn.f32 	%f46, %f4, %f42, %f45;
	add.f32 	%f47, %f46, 0f3F000000;
	max.f32 	%f48, %f47, 0f00000000;
	min.f32 	%f49, %f48, 0f437F0000;
	mul.f32 	%f50, %f5, %f49;
	max.f32 	%f51, %f50, 0f00000000;
	selp.f32 	%f52, %f50, %f51, %p7;
	add.s32 	%r41, %r12, %r19;
	mad.lo.s32 	%r42, %r41, %r10, %r1;
	mul.wide.s32 	%rd17, %r42, 4;
	add.s64 	%rd18, %rd1, %rd17;
	st.global.f32 	[%rd18], %f52;
	ld.global.nc.u8 	%rs17, [%rd8+2];
	cvt.u16.u8 	%rs18, %rs17;
	cvt.rn.f32.u16 	%f53, %rs18;
	ld.global.nc.u8 	%rs19, [%rd10+2];
	cvt.u16.u8 	%rs20, %rs19;
	cvt.rn.f32.u16 	%f54, %rs20;
	ld.global.nc.u8 	%rs21, [%rd12+2];
	cvt.u16.u8 	%rs22, %rs21;
	cvt.rn.f32.u16 	%f55, %rs22;
	ld.global.nc.u8 	%rs23, [%rd14+2];
	cvt.u16.u8 	%rs24, %rs23;
	cvt.rn.f32.u16 	%f56, %rs24;
	mul.f32 	%f57, %f2, %f54;
	fma.rn.f32 	%f58, %f1, %f53, %f57;
	fma.rn.f32 	%f59, %f3, %f55, %f58;
	fma.rn.f32 	%f60, %f4, %f56, %f59;
	add.f32 	%f61, %f60, 0f3F000000;
	max.f32 	%f62, %f61, 0f00000000;
	min.f32 	%f63, %f62, 0f437F0000;
	mul.f32 	%f64, %f5, %f63;
	max.f32 	%f65, %f64, 0f00000000;
	selp.f32 	%f66, %f64, %f65, %p7;
	add.s32 	%r43, %r41, %r12;
	mad.lo.s32 	%r44, %r43, %r10, %r1;
	mul.wide.s32 	%rd19, %r44, 4;
	add.s64 	%rd20, %rd1, %rd19;
	st.global.f32 	[%rd20], %f66;
$L__BB10_4:
	ret;

}
	// .globl	preprocess_letterbox_nchw
.visible .entry preprocess_letterbox_nchw(
	.param .u64 .ptr .align 1 preprocess_letterbox_nchw_param_0,
	.param .u64 .ptr .align 1 preprocess_letterbox_nchw_param_1,
	.param .u32 preprocess_letterbox_nchw_param_2,
	.param .u32 preprocess_letterbox_nchw_param_3,
	.param .u32 preprocess_letterbox_nchw_param_4,
	.param .u32 preprocess_letterbox_nchw_param_5,
	.param .u32 preprocess_letterbox_nchw_param_6,
	.param .u32 preprocess_letterbox_nchw_param_7,
	.param .u32 preprocess_letterbox_nchw_param_8,
	.param .u32 preprocess_letterbox_nchw_param_9,
	.param .f32 preprocess_letterbox_nchw_param_10,
	.param .f32 preprocess_letterbox_nchw_param_11,
	.param .u64 .ptr .align 1 preprocess_letterbox_nchw_param_12,
	.param .u64 .ptr .align 1 preprocess_letterbox_nchw_param_13,
	.param .u32 preprocess_letterbox_nchw_param_14
)
{
	.reg .pred 	%p<23>;
	.reg .b16 	%rs<49>;
	.reg .b32 	%r<48>;
	.reg .b32 	%f<142>;
	.reg .b64 	%rd<45>;

	ld.param.u64 	%rd7, [preprocess_letterbox_nchw_param_0];
	ld.param.u64 	%rd8, [preprocess_letterbox_nchw_param_1];
	ld.param.u32 	%r11, [preprocess_letterbox_nchw_param_2];
	ld.param.u32 	%r12, [preprocess_letterbox_nchw_param_3];
	ld.param.u32 	%r20, [preprocess_letterbox_nchw_param_4];
	ld.param.u32 	%r14, [preprocess_letterbox_nchw_param_5];
	ld.param.u32 	%r15, [preprocess_letterbox_nchw_param_6];
	ld.param.u32 	%r16, [preprocess_letterbox_nchw_param_7];
	ld.param.u32 	%r17, [preprocess_letterbox_nchw_param_8];
	ld.param.u32 	%r18, [preprocess_letterbox_nchw_param_9];
	ld.param.f32 	%f5, [preprocess_letterbox_nchw_param_10];
	ld.param.f32 	%f6, [preprocess_letterbox_nchw_param_11];
	ld.param.u64 	%rd5, [preprocess_letterbox_nchw_param_12];
	ld.param.u64 	%rd6, [preprocess_letterbox_nchw_param_13];
	ld.param.u32 	%r19, [preprocess_letterbox_nchw_param_14];
	cvta.to.global.u64 	%rd1, %rd8;
	cvta.to.global.u64 	%rd2, %rd6;
	cvta.to.global.u64 	%rd3, %rd5;
	cvta.to.global.u64 	%rd4, %rd7;
	mov.u32 	%r21, %ctaid.x;
	mov.u32 	%r22, %ntid.x;
	mov.u32 	%r23, %tid.x;
	mad.lo.s32 	%r1, %r21, %r22, %r23;
	mov.u32 	%r24, %ctaid.y;
	mov.u32 	%r25, %ntid.y;
	mov.u32 	%r26, %tid.y;
	mad.lo.s32 	%r27, %r24, %r25, %r26;
	setp.ge.s32 	%p1, %r1, %r14;
	setp.ge.s32 	%p2, %r27, %r20;
	or.pred  	%p3, %p1, %p2;
	@%p3 bra 	$L__BB11_8;
	mul.lo.s32 	%r3, %r14, %r20;
	mad.lo.s32 	%r4, %r14, %r27, %r1;
	sub.s32 	%r5, %r1, %r18;
	sub.s32 	%r6, %r27, %r17;
	setp.lt.s32 	%p4, %r5, 0;
	setp.ge.s32 	%p5, %r5, %r16;
	or.pred  	%p6, %p4, %p5;
	setp.lt.s32 	%p7, %r6, 0;
	setp.ge.s32 	%p8, %r6, %r15;
	or.pred  	%p9, %p7, %p8;
	or.pred  	%p11, %p6, %p9;
	not.pred 	%p12, %p11;
	@%p12 bra 	$L__BB11_5;
	setp.eq.s64 	%p18, %rd5, 0;
	setp.eq.s64 	%p19, %rd6, 0;
	or.pred  	%p20, %p18, %p19;
	@%p20 bra 	$L__BB11_4;
	setp.eq.s32 	%p22, %r19, 0;
	ld.global.nc.f32 	%f124, [%rd3];
	sub.f32 	%f125, %f5, %f124;
	ld.global.nc.f32 	%f126, [%rd2];
	div.rn.f32 	%f127, %f125, %f126;
	max.f32 	%f128, %f127, 0f00000000;
	selp.f32 	%f129, %f127, %f128, %p22;
	mul.wide.s32 	%rd40, %r4, 4;
	add.s64 	%rd41, %rd1, %rd40;
	st.global.f32 	[%rd41], %f129;
	ld.global.nc.f32 	%f130, [%rd3+4];
	sub.f32 	%f131, %f5, %f130;
	ld.global.nc.f32 	%f132, [%rd2+4];
	div.rn.f32 	%f133, %f131, %f132;
	max.f32 	%f134, %f133, 0f00000000;
	selp.f32 	%f135, %f133, %f134, %p22;
	mul.wide.s32 	%rd42, %r3, 4;
	add.s64 	%rd43, %rd41, %rd42;
	st.global.f32 	[%rd43], %f135;
	ld.global.nc.f32 	%f136, [%rd3+8];
	sub.f32 	%f137, %f5, %f136;
	ld.global.nc.f32 	%f138, [%rd2+8];
	div.rn.f32 	%f139, %f137, %f138;
	max.f32 	%f140, %f139, 0f00000000;
	selp.f32 	%f141, %f139, %f140, %p22;
	add.s64 	%rd44, %rd43, %rd42;
	st.global.f32 	[%rd44], %f141;
	bra.uni 	$L__BB11_8;
$L__BB11_4:
	setp.eq.s32 	%p21, %r19, 0;
	max.f32 	%f122, %f5, 0f00000000;
	selp.f32 	%f123, %f5, %f122, %p21;
	mul.wide.s32 	%rd35, %r4, 4;
	add.s64 	%rd36, %rd1, %rd35;
	st.global.f32 	[%rd36], %f123;
	mul.wide.s32 	%rd37, %r3, 4;
	add.s64 	%rd38, %rd36, %rd37;
	st.global.f32 	[%rd38], %f123;
	add.s64 	%rd39, %rd38, %rd37;
	st.global.f32 	[%rd39], %f123;
	bra.uni 	$L__BB11_8;
$L__BB11_5:
	cvt.rn.f32.s32 	%f7, %r12;
	cvt.rn.f32.s32 	%f8, %r16;
	div.rn.f32 	%f9, %f7, %f8;
	cvt.rn.f32.s32 	%f10, %r11;
	cvt.rn.f32.s32 	%f11, %r15;
	div.rn.f32 	%f12, %f10, %f11;
	cvt.rn.f32.u32 	%f13, %r5;
	add.f32 	%f14, %f13, 0f3F000000;
	fma.rn.f32 	%f15, %f9, %f14, 0fBF000000;
	cvt.rn.f32.u32 	%f16, %r6;
	add.f32 	%f17, %f16, 0f3F000000;
	fma.rn.f32 	%f18, %f12, %f17, 0fBF000000;
	cvt.rmi.f32.f32 	%f19, %f15;
	cvt.rzi.s32.f32 	%r28, %f19;
	cvt.rmi.f32.f32 	%f20, %f18;
	cvt.rzi.s32.f32 	%r29, %f20;
	add.s32 	%r30, %r28, 1;
	add.s32 	%r31, %r29, 1;
	add.s32 	%r32, %r12, -1;
	min.s32 	%r33, %r28, %r32;
	max.s32 	%r34, %r33, 0;
	min.s32 	%r35, %r30, %r32;
	max.s32 	%r36, %r35, 0;
	add.s32 	%r37, %r11, -1;
	min.s32 	%r38, %r29, %r37;
	max.s32 	%r39, %r38, 0;
	min.s32 	%r40, %r31, %r37;
	max.s32 	%r41, %r40, 0;
	sub.f32 	%f21, %f15, %f19;
	sub.f32 	%f22, %f18, %f20;
	mul.lo.s32 	%r42, %r39, %r12;
	add.s32 	%r43, %r42, %r34;
	mul.lo.s32 	%r7, %r43, 3;
	add.s32 	%r44, %r36, %r42;
	mul.lo.s32 	%r8, %r44, 3;
	mul.lo.s32 	%r45, %r41, %r12;
	add.s32 	%r46, %r45, %r34;
	mul.lo.s32 	%r9, %r46, 3;
	add.s32 	%r47, %r45, %r36;
	mul.lo.s32 	%r10, %r47, 3;
	mov.f32 	%f23, 0f3F800000;
	sub.f32 	%f24, %f23, %f21;
	sub.f32 	%f25, %f23, %f22;
	mul.f32 	%f1, %f25, %f24;
	mul.f32 	%f2, %f21, %f25;
	mul.f32 	%f3, %f22, %f24;
	mul.f32 	%f4, %f22, %f21;
	setp.eq.s64 	%p13, %rd5, 0;
	setp.eq.s64 	%p14, %rd6, 0;
	or.pred  	%p15, %p13, %p14;
	@%p15 bra 	$L__BB11_7;
	setp.eq.s32 	%p17, %r19, 0;
	cvt.s64.s32 	%rd22, %r7;
	add.s64 	%rd23, %rd4, %rd22;
	ld.global.nc.u8 	%rs25, [%rd23];
	cvt.u16.u8 	%rs26, %rs25;
	cvt.rn.f32.u16 	%f68, %rs26;
	cvt.s64.s32 	%rd24, %r8;
	add.s64 	%rd25, %rd4, %rd24;
	ld.global.nc.u8 	%rs27, [%rd25];
	cvt.u16.u8 	%rs28, %rs27;
	cvt.rn.f32.u16 	%f69, %rs28;
	cvt.s64.s32 	%rd26, %r9;
	add.s64 	%rd27, %rd4, %rd26;
	ld.global.nc.u8 	%rs29, [%rd27];
	cvt.u16.u8 	%rs30, %rs29;
	cvt.rn.f32.u16 	%f70, %rs30;
	cvt.s64.s32 	%rd28, %r10;
	add.s64 	%rd29, %rd4, %rd28;
	ld.global.nc.u8 	%rs31, [%rd29];
	cvt.u16.u8 	%rs32, %rs31;
	cvt.rn.f32.u16 	%f71, %rs32;
	mul.f32 	%f72, %f2, %f69;
	fma.rn.f32 	%f73, %f1, %f68, %f72;
	fma.rn.f32 	%f74, %f3, %f70, %f73;
	fma.rn.f32 	%f75, %f4, %f71, %f74;
	add.f32 	%f76, %f75, 0f3F000000;
	max.f32 	%f77, %f76, 0f00000000;
	min.f32 	%f78, %f77, 0f437F0000;
	mul.f32 	%f79, %f6, %f78;
	ld.global.nc.f32 	%f80, [%rd3];
	sub.f32 	%f81, %f79, %f80;
	ld.global.nc.f32 	%f82, [%rd2];
	div.rn.f32 	%f83, %f81, %f82;
	max.f32 	%f84, %f83, 0f00000000;
	selp.f32 	%f85, %f83, %f84, %p17;
	mul.wide.s32 	%rd30, %r4, 4;
	add.s64 	%rd31, %rd1, %rd30;
	st.global.f32 	[%rd31], %f85;
	ld.global.nc.u8 	%rs33, [%rd23+1];
	cvt.u16.u8 	%rs34, %rs33;
	cvt.rn.f32.u16 	%f86, %rs34;
	ld.global.nc.u8 	%rs35, [%rd25+1];
	cvt.u16.u8 	%rs36, %rs35;
	cvt.rn.f32.u16 	%f87, %rs36;
	ld.global.nc.u8 	%rs37, [%rd27+1];
	cvt.u16.u8 	%rs38, %rs37;
	cvt.rn.f32.u16 	%f88, %rs38;
	ld.global.nc.u8 	%rs39, [%rd29+1];
	cvt.u16.u8 	%rs40, %rs39;
	cvt.rn.f32.u16 	%f89, %rs40;
	mul.f32 	%f90, %f2, %f87;
	fma.rn.f32 	%f91, %f1, %f86, %f90;
	fma.rn.f32 	%f92, %f3, %f88, %f91;
	fma.rn.f32 	%f93, %f4, %f89, %f92;
	add.f32 	%f94, %f93, 0f3F000000;
	max.f32 	%f95, %f94, 0f00000000;
	min.f32 	%f96, %f95, 0f437F0000;
	mul.f32 	%f97, %f6, %f96;
	ld.global.nc.f32 	%f98, [%rd3+4];
	sub.f32 	%f99, %f97, %f98;
	ld.global.nc.f32 	%f100, [%rd2+4];
	div.rn.f32 	%f101, %f99, %f100;
	max.f32 	%f102, %f101, 0f00000000;
	selp.f32 	%f103, %f101, %f102, %p17;
	mul.wide.s32 	%rd32, %r3, 4;
	add.s64 	%rd33, %rd31, %rd32;
	st.global.f32 	[%rd33], %f103;
	ld.global.nc.u8 	%rs41, [%rd23+2];
	cvt.u16.u8 	%rs42, %rs41;
	cvt.rn.f32.u16 	%f104, %rs42;
	ld.global.nc.u8 	%rs43, [%rd25+2];
	cvt.u16.u8 	%rs44, %rs43;
	cvt.rn.f32.u16 	%f105, %rs44;
	ld.global.nc.u8 	%rs45, [%rd27+2];
	cvt.u16.u8 	%rs46, %rs45;
	cvt.rn.f32.u16 	%f106, %rs46;
	ld.global.nc.u8 	%rs47, [%rd29+2];
	cvt.u16.u8 	%rs48, %rs47;
	cvt.rn.f32.u16 	%f107, %rs48;
	mul.f32 	%f108, %f2, %f105;
	fma.rn.f32 	%f109, %f1, %f104, %f108;
	fma.rn.f32 	%f110, %f3, %f106, %f109;
	fma.rn.f32 	%f111, %f4, %f107, %f110;
	add.f32 	%f112, %f111, 0f3F000000;
	max.f32 	%f113, %f112, 0f00000000;
	min.f32 	%f114, %f113, 0f437F0000;
	mul.f32 	%f115, %f6, %f114;
	ld.global.nc.f32 	%f116, [%rd3+8];
	sub.f32 	%f117, %f115, %f116;
	ld.global.nc.f32 	%f118, [%rd2+8];
	div.rn.f32 	%f119, %f117, %f118;
	max.f32 	%f120, %f119, 0f00000000;
	selp.f32 	%f121, %f119, %f120, %p17;
	add.s64 	%rd34, %rd33, %rd32;
	st.global.f32 	[%rd34], %f121;
	bra.uni 	$L__BB11_8;
$L__BB11_7:
	setp.eq.s32 	%p16, %r19, 0;
	cvt.s64.s32 	%rd9, %r7;
	add.s64 	%rd10, %rd4, %rd9;
	ld.global.nc.u8 	%rs1, [%rd10];
	cvt.u16.u8 	%rs2, %rs1;
	cvt.rn.f32.u16 	%f26, %rs2;
	cvt.s64.s32 	%rd11, %r8;
	add.s64 	%rd12, %rd4, %rd11;
	ld.global.nc.u8 	%rs3, [%rd12];
	cvt.u16.u8 	%rs4, %rs3;
	cvt.rn.f32.u16 	%f27, %rs4;
	cvt.s64.s32 	%rd13, %r9;
	add.s64 	%rd14, %rd4, %rd13;
	ld.global.nc.u8 	%rs5, [%rd14];
	cvt.u16.u8 	%rs6, %rs5;
	cvt.rn.f32.u16 	%f28, %rs6;
	cvt.s64.s32 	%rd15, %r10;
	add.s64 	%rd16, %rd4, %rd15;
	ld.global.nc.u8 	%rs7, [%rd16];
	cvt.u16.u8 	%rs8, %rs7;
	cvt.rn.f32.u16 	%f29, %rs8;
	mul.f32 	%f30, %f2, %f27;
	fma.rn.f32 	%f31, %f1, %f26, %f30;
	fma.rn.f32 	%f32, %f3, %f28, %f31;
	fma.rn.f32 	%f33, %f4, %f29, %f32;
	add.f32 	%f34, %f33, 0f3F000000;
	max.f32 	%f35, %f34, 0f00000000;
	min.f32 	%f36, %f35, 0f437F0000;
	mul.f32 	%f37, %f6, %f36;
	max.f32 	%f38, %f37, 0f00000000;
	selp.f32 	%f39, %f37, %f38, %p16;
	mul.wide.s32 	%rd17, %r4, 4;
	add.s64 	%rd18, %rd1, %rd17;
	st.global.f32 	[%rd18], %f39;
	ld.global.nc.u8 	%rs9, [%rd10+1];
	cvt.u16.u8 	%rs10, %rs9;
	cvt.rn.f32.u16 	%f40, %rs10;
	ld.global.nc.u8 	%rs11, [%rd12+1];
	cvt.u16.u8 	%rs12, %rs11;
	cvt.rn.f32.u16 	%f41, %rs12;
	ld.global.nc.u8 	%rs13, [%rd14+1];
	cvt.u16.u8 	%rs14, %rs13;
	cvt.rn.f32.u16 	%f42, %rs14;
	ld.global.nc.u8 	%rs15, [%rd16+1];
	cvt.u16.u8 	%rs16, %rs15;
	cvt.rn.f32.u16 	%f43, %rs16;
	mul.f32 	%f44, %f2, %f41;
	fma.rn.f32 	%f45, %f1, %f40, %f44;
	fma.rn.f32 	%f46, %f3, %f42, %f45;
	fma.rn.f32 	%f47, %f4, %f43, %f46;
	add.f32 	%f48, %f47, 0f3F000000;
	max.f32 	%f49, %f48, 0f00000000;
	min.f32 	%f50, %f49, 0f437F0000;
	mul.f32 	%f51, %f6, %f50;
	max.f32 	%f52, %f51, 0f00000000;
	selp.f32 	%f53, %f51, %f52, %p16;
	mul.wide.s32 	%rd19, %r3, 4;
	add.s64 	%rd20, %rd18, %rd19;
	st.global.f32 	[%rd20], %f53;
	ld.global.nc.u8 	%rs17, [%rd10+2];
	cvt.u16.u8 	%rs18, %rs17;
	cvt.rn.f32.u16 	%f54, %rs18;
	ld.global.nc.u8 	%rs19, [%rd12+2];
	cvt.u16.u8 	%rs20, %rs19;
	cvt.rn.f32.u16 	%f55, %rs20;
	ld.global.nc.u8 	%rs21, [%rd14+2];
	cvt.u16.u8 	%rs22, %rs21;
	cvt.rn.f32.u16 	%f56, %rs22;
	ld.global.nc.u8 	%rs23, [%rd16+2];
	cvt.u16.u8 	%rs24, %rs23;
	cvt.rn.f32.u16 	%f57, %rs24;
	mul.f32 	%f58, %f2, %f55;
	fma.rn.f32 	%f59, %f1, %f54, %f58;
	fma.rn.f32 	%f60, %f3, %f56, %f59;
	fma.rn.f32 	%f61, %f4, %f57, %f60;
	add.f32 	%f62, %f61, 0f3F000000;
	max.f32 	%f63, %f62, 0f00000000;
	min.f32 	%f64, %f63, 0f437F0000;
	mul.f32 	%f65, %f6, %f64;
	max.f32 	%f66, %f65, 0f00000000;
	selp.f32 	%f67, %f65, %f66, %p16;
	add.s64 	%rd21, %rd20, %rd19;
	st.global.f32 	[%rd21], %f67;
$L__BB11_8:
	ret;

}
	// .globl	preprocess_resize_nhwc
.visible .entry preprocess_resize_nhwc(
	.param .u64 .ptr .align 1 preprocess_resize_nhwc_param_0,
	.param .u64 .ptr .align 1 preprocess_resize_nhwc_param_1,
	.param .u32 preprocess_resize_nhwc_param_2,
	.param .u32 preprocess_resize_nhwc_param_3,
	.param .u32 preprocess_resize_nhwc_param_4,
	.param .u32 preprocess_resize_nhwc_param_5,
	.param .f32 preprocess_resize_nhwc_param_6,
	.param .u64 .ptr .align 1 preprocess_resize_nhwc_param_7,
	.param .u64 .ptr .align 1 preprocess_resize_nhwc_param_8,
	.param .u32 preprocess_resize_nhwc_param_9
)
{
	.reg .pred 	%p<9>;
	.reg .b16 	%rs<49>;
	.reg .b32 	%r<42>;
	.reg .b32 	%f<121>;
	.reg .b64 	%rd<29>;

	ld.param.u64 	%rd5, [preprocess_resize_nhwc_param_0];
	ld.param.u64 	%rd6, [preprocess_resize_nhwc_param_1];
	ld.param.u32 	%r8, [preprocess_resize_nhwc_param_2];
	ld.param.u32 	%r9, [preprocess_resize_nhwc_param_3];
	ld.param.u32 	%r13, [preprocess_resize_nhwc_param_4];
	ld.param.u32 	%r11, [preprocess_resize_nhwc_param_5];
	ld.param.f32 	%f5, [preprocess_resize_nhwc_param_6];
	ld.param.u64 	%rd3, [preprocess_resize_nhwc_param_7];
	ld.param.u64 	%rd4, [preprocess_resize_nhwc_param_8];
	ld.param.u32 	%r12, [preprocess_resize_nhwc_param_9];
	cvta.to.global.u64 	%rd1, %rd6;
	cvta.to.global.u64 	%rd2, %rd5;
	mov.u32 	%r14, %ctaid.x;
	mov.u32 	%r15, %ntid.x;
	mov.u32 	%r16, %tid.x;
	mad.lo.s32 	%r1, %r14, %r15, %r16;
	mov.u32 	%r17, %ctaid.y;
	mov.u32 	%r18, %ntid.y;
	mov.u32 	%r19, %tid.y;
	mad.lo.s32 	%r20, %r17, %r18, %r19;
	setp.ge.s32 	%p1, %r1, %r11;
	setp.ge.s32 	%p2, %r20, %r13;
	or.pred  	%p3, %p1, %p2;
	@%p3 bra 	$L__BB12_4;
	cvt.rn.f32.s32 	%f6, %r9;
	cvt.rn.f32.s32 	%f7, %r11;
	div.rn.f32 	%f8, %f6, %f7;
	cvt.rn.f32.s32 	%f9, %r8;
	cvt.rn.f32.u32 	%f10, %r13;
	div.rn.f32 	%f11, %f9, %f10;
	cvt.rn.f32.s32 	%f12, %r1;
	add.f32 	%f13, %f12, 0f3F000000;
	fma.rn.f32 	%f14, %f13, %f8, 0fBF000000;
	cvt.rn.f32.u32 	%f15, %r20;
	add.f32 	%f16, %f15, 0f3F000000;
	fma.rn.f32 	%f17, %f16, %f11, 0fBF000000;
	cvt.rmi.f32.f32 	%f18, %f14;
	cvt.rzi.s32.f32 	%r21, %f18;
	cvt.rmi.f32.f32 	%f19, %f17;
	cvt.rzi.s32.f32 	%r22, %f19;
	add.s32 	%r23, %r21, 1;
	add.s32 	%r24, %r22, 1;
	add.s32 	%r25, %r9, -1;
	min.s32 	%r26, %r21, %r25;
	max.s32 	%r27, %r26, 0;
	min.s32 	%r28, %r23, %r25;
	max.s32 	%r29, %r28, 0;
	add.s32 	%r30, %r8, -1;
	min.s32 	%r31, %r22, %r30;
	max.s32 	%r32, %r31, 0;
	min.s32 	%r33, %r24, %r30;
	max.s32 	%r34, %r33, 0;
	sub.f32 	%f20, %f14, %f18;
	sub.f32 	%f21, %f17, %f19;
	mad.lo.s32 	%r35, %r11, %r20, %r1;
	mul.lo.s32 	%r3, %r35, 3;
	mul.lo.s32 	%r36, %r32, %r9;
	add.s32 	%r37, %r36, %r27;
	mul.lo.s32 	%r4, %r37, 3;
	add.s32 	%r38, %r29, %r36;
	mul.lo.s32 	%r5, %r38, 3;
	mul.lo.s32 	%r39, %r34, %r9;
	add.s32 	%r40, %r39, %r27;
	mul.lo.s32 	%r6, %r40, 3;
	add.s32 	%r41, %r39, %r29;
	mul.lo.s32 	%r7, %r41, 3;
	mov.f32 	%f22, 0f3F800000;
	sub.f32 	%f23, %f22, %f20;
	sub.f32 	%f24, %f22, %f21;
	mul.f32 	%f1, %f24, %f23;
	mul.f32 	%f2, %f20, %f24;
	mul.f32 	%f3, %f21, %f23;
	mul.f32 	%f4, %f21, %f20;
	setp.eq.s64 	%p4, %rd3, 0;
	setp.eq.s64 	%p5, %rd4, 0;
	or.pred  	%p6, %p4, %p5;
	@%p6 bra 	$L__BB12_3;
	cvta.to.global.u64 	%rd17, %rd4;
	cvta.to.global.u64 	%rd18, %rd3;
	setp.eq.s32 	%p8, %r12, 0;
	cvt.s64.s32 	%rd19, %r4;
	add.s64 	%rd20, %rd2, %rd19;
	ld.global.nc.u8 	%rs25, [%rd20];
	cvt.u16.u8 	%rs26, %rs25;
	cvt.rn.f32.u16 	%f67, %rs26;
	cvt.s64.s32 	%rd21, %r5;
	add.s64 	%rd22, %rd2, %rd21;
	ld.global.nc.u8 	%rs27, [%rd22];
	cvt.u16.u8 	%rs28, %rs27;
	cvt.rn.f32.u16 	%f68, %rs28;
	cvt.s64.s32 	%rd23, %r6;
	add.s64 	%rd24, %rd2, %rd23;
	ld.global.nc.u8 	%rs29, [%rd24];
	cvt.u16.u8 	%rs30, %rs29;
	cvt.rn.f32.u16 	%f69, %rs30;
	cvt.s64.s32 	%rd25, %r7;
	add.s64 	%rd26, %rd2, %rd25;
	ld.global.nc.u8 	%rs31, [%rd26];
	cvt.u16.u8 	%rs32, %rs31;
	cvt.rn.f32.u16 	%f70, %rs32;
	mul.f32 	%f71, %f2, %f68;
	fma.rn.f32 	%f72, %f1, %f67, %f71;
	fma.rn.f32 	%f73, %f3, %f69, %f72;
	fma.rn.f32 	%f74, %f4, %f70, %f73;
	add.f32 	%f75, %f74, 0f3F000000;
	max.f32 	%f76, %f75, 0f00000000;
	min.f32 	%f77, %f76, 0f437F0000;
	mul.f32 	%f78, %f5, %f77;
	ld.global.nc.f32 	%f79, [%rd18];
	sub.f32 	%f80, %f78, %f79;
	ld.global.nc.f32 	%f81, [%rd17];
	div.rn.f32 	%f82, %f80, %f81;
	max.f32 	%f83, %f82, 0f00000000;
	selp.f32 	%f84, %f82, %f83, %p8;
	mul.wide.s32 	%rd27, %r3, 4;
	add.s64 	%rd28, %rd1, %rd27;
	st.global.f32 	[%rd28], %f84;
	ld.global.nc.u8 	%rs33, [%rd20+1];
	cvt.u16.u8 	%rs34, %rs33;
	cvt.rn.f32.u16 	%f85, %rs34;
	ld.global.nc.u8 	%rs35, [%rd22+1];
	cvt.u16.u8 	%rs36, %rs35;
	cvt.rn.f32.u16 	%f86, %rs36;
	ld.global.nc.u8 	%rs37, [%rd24+1];
	cvt.u16.u8 	%rs38, %rs37;
	cvt.rn.f32.u16 	%f87, %rs38;
	ld.global.nc.u8 	%rs39, [%rd26+1];
	cvt.u16.u8 	%rs40, %rs39;
	cvt.rn.f32.u16 	%f88, %rs40;
	mul.f32 	%f89, %f2, %f86;
	fma.rn.f32 	%f90, %f1, %f85, %f89;
	fma.rn.f32 	%f91, %f3, %f87, %f90;
	fma.rn.f32 	%f92, %f4, %f88, %f91;
	add.f32 	%f93, %f92, 0f3F000000;
	max.f32 	%f94, %f93, 0f00000000;
	min.f32 	%f95, %f94, 0f437F0000;
	mul.f32 	%f96, %f5, %f95;
	ld.global.nc.f32 	%f97, [%rd18+4];
	sub.f32 	%f98, %f96, %f97;
	ld.global.nc.f32 	%f99, [%rd17+4];
	div.rn.f32 	%f100, %f98, %f99;
	max.f32 	%f101, %f100, 0f00000000;
	selp.f32 	%f102, %f100, %f101, %p8;
	st.global.f32 	[%rd28+4], %f102;
	ld.global.nc.u8 	%rs41, [%rd20+2];
	cvt.u16.u8 	%rs42, %rs41;
	cvt.rn.f32.u16 	%f103, %rs42;
	ld.global.nc.u8 	%rs43, [%rd22+2];
	cvt.u16.u8 	%rs44, %rs43;
	cvt.rn.f32.u16 	%f104, %rs44;
	ld.global.nc.u8 	%rs45, [%rd24+2];
	cvt.u16.u8 	%rs46, %rs45;
	cvt.rn.f32.u16 	%f105, %rs46;
	ld.global.nc.u8 	%rs47, [%rd26+2];
	cvt.u16.u8 	%rs48, %rs47;
	cvt.rn.f32.u16 	%f106, %rs48;
	mul.f32 	%f107, %f2, %f104;
	fma.rn.f32 	%f108, %f1, %f103, %f107;
	fma.rn.f32 	%f109, %f3, %f105, %f108;
	fma.rn.f32 	%f110, %f4, %f106, %f109;
	add.f32 	%f111, %f110, 0f3F000000;
	max.f32 	%f112, %f111, 0f00000000;
	min.f32 	%f113, %f112, 0f437F0000;
	mul.f32 	%f114, %f5, %f113;
	ld.global.nc.f32 	%f115, [%rd18+8];
	sub.f32 	%f116, %f114, %f115;
	ld.global.nc.f32 	%f117, [%rd17+8];
	div.rn.f32 	%f118, %f116, %f117;
	max.f32 	%f119, %f118, 0f00000000;
	selp.f32 	%f120, %f118, %f119, %p8;
	st.global.f32 	[%rd28+8], %f120;
	bra.uni 	$L__BB12_4;
$L__BB12_3:
	setp.eq.s32 	%p7, %r12, 0;
	cvt.s64.s32 	%rd7, %r4;
	add.s64 	%rd8, %rd2, %rd7;
	ld.global.nc.u8 	%rs1, [%rd8];
	cvt.u16.u8 	%rs2, %rs1;
	cvt.rn.f32.u16 	%f25, %rs2;
	cvt.s64.s32 	%rd9, %r5;
	add.s64 	%rd10, %rd2, %rd9;
	ld.global.nc.u8 	%rs3, [%rd10];
	cvt.u16.u8 	%rs4, %rs3;
	cvt.rn.f32.u16 	%f26, %rs4;
	cvt.s64.s32 	%rd11, %r6;
	add.s64 	%rd12, %rd2, %rd11;
	ld.global.nc.u8 	%rs5, [%rd12];
	cvt.u16.u8 	%rs6, %rs5;
	cvt.rn.f32.u16 	%f27, %rs6;
	cvt.s64.s32 	%rd13, %r7;
	add.s64 	%rd14, %rd2, %rd13;
	ld.global.nc.u8 	%rs7, [%rd14];
	cvt.u16.u8 	%rs8, %rs7;
	cvt.rn.f32.u16 	%f28, %rs8;
	mul.f32 	%f29, %f2, %f26;
	fma.rn.f32 	%f30, %f1, %f25, %f29;
	fma.rn.f32 	%f31, %f3, %f27, %f30;
	fma.rn.f32 	%f32, %f4, %f28, %f31;
	add.f32 	%f33, %f32, 0f3F000000;
	max.f32 	%f34, %f33, 0f00000000;
	min.f32 	%f35, %f34, 0f437F0000;
	mul.f32 	%f36, %f5, %f35;
	max.f32 	%f37, %f36, 0f00000000;
	selp.f32 	%f38, %f36, %f37, %p7;
	mul.wide.s32 	%rd15, %r3, 4;
	add.s64 	%rd16, %rd1, %rd15;
	st.global.f32 	[%rd16], %f38;
	ld.global.nc.u8 	%rs9, [%rd8+1];
	cvt.u16.u8 	%rs10, %rs9;
	cvt.rn.f32.u16 	%f39, %rs10;
	ld.global.nc.u8 	%rs11, [%rd10+1];
	cvt.u16.u8 	%rs12, %rs11;
	cvt.rn.f32.u16 	%f40, %rs12;
	ld.global.nc.u8 	%rs13, [%rd12+1];
	cvt.u16.u8 	%rs14, %rs13;
	cvt.rn.f32.u16 	%f41, %rs14;
	ld.global.nc.u8 	%rs15, [%rd14+1];
	cvt.u16.u8 	%rs16, %rs15;
	cvt.rn.f32.u16 	%f42, %rs16;
	mul.f32 	%f43, %f2, %f40;
	fma.rn.f32 	%f44, %f1, %f39, %f43;
	fma.rn.f32 	%f45, %f3, %f41, %f44;
	fma.rn.f32 	%f46, %f4, %f42, %f45;
	add.f32 	%f47, %f46, 0f3F000000;
	max.f32 	%f48, %f47, 0f00000000;
	min.f32 	%f49, %f48, 0f437F0000;
	mul.f32 	%f50, %f5, %f49;
	max.f32 	%f51, %f50, 0f00000000;
	selp.f32 	%f52, %f50, %f51, %p7;
	st.global.f32 	[%rd16+4], %f52;
	ld.global.nc.u8 	%rs17, [%rd8+2];
	cvt.u16.u8 	%rs18, %rs17;
	cvt.rn.f32.u16 	%f53, %rs18;
	ld.global.nc.u8 	%rs19, [%rd10+2];
	cvt.u16.u8 	%rs20, %rs19;
	cvt.rn.f32.u16 	%f54, %rs20;
	ld.global.nc.u8 	%rs21, [%rd12+2];
	cvt.u16.u8 	%rs22, %rs21;
	cvt.rn.f32.u16 	%f55, %rs22;
	ld.global.nc.u8 	%rs23, [%rd14+2];
	cvt.u16.u8 	%rs24, %rs23;
	cvt.rn.f32.u16 	%f56, %rs24;
	mul.f32 	%f57, %f2, %f54;
	fma.rn.f32 	%f58, %f1, %f53, %f57;
	fma.rn.f32 	%f59, %f3, %f55, %f58;
	fma.rn.f32 	%f60, %f4, %f56, %f59;
	add.f32 	%f61, %f60, 0f3F000000;
	max.f32 	%f62, %f61, 0f00000000;
	min.f32 	%f63, %f62, 0f437F0000;
	mul.f32 	%f64, %f5, %f63;
	max.f32 	%f65, %f64, 0f00000000;
	selp.f32 	%f66, %f64, %f65, %p7;
	st.global.f32 	[%rd16+8], %f66;
$L__BB12_4:
	ret;

}
	// .globl	preprocess_letterbox_nhwc
.visible .entry preprocess_letterbox_nhwc(
	.param .u64 .ptr .align 1 preprocess_letterbox_nhwc_param_0,
	.param .u64 .ptr .align 1 preprocess_letterbox_nhwc_param_1,
	.param .u32 preprocess_letterbox_nhwc_param_2,
	.param .u32 preprocess_letterbox_nhwc_param_3,
	.param .u32 preprocess_letterbox_nhwc_param_4,
	.param .u32 preprocess_letterbox_nhwc_param_5,
	.param .u32 preprocess_letterbox_nhwc_param_6,
	.param .u32 preprocess_letterbox_nhwc_param_7,
	.param .u32 preprocess_letterbox_nhwc_param_8,
	.param .u32 preprocess_letterbox_nhwc_param_9,
	.param .f32 preprocess_letterbox_nhwc_param_10,
	.param .f32 preprocess_letterbox_nhwc_param_11,
	.param .u64 .ptr .align 1 preprocess_letterbox_nhwc_param_12,
	.param .u64 .ptr .align 1 preprocess_letterbox_nhwc_param_13,
	.param .u32 preprocess_letterbox_nhwc_param_14
)
{
	.reg .pred 	%p<23>;
	.reg .b16 	%rs<49>;
	.reg .b32 	%r<48>;
	.reg .b32 	%f<142>;
	.reg .b64 	%rd<33>;

	ld.param.u64 	%rd7, [preprocess_letterbox_nhwc_param_0];
	ld.param.u64 	%rd8, [preprocess_letterbox_nhwc_param_1];
	ld.param.u32 	%r10, [preprocess_letterbox_nhwc_param_2];
	ld.param.u32 	%r11, [preprocess_letterbox_nhwc_param_3];
	ld.param.u32 	%r18, [preprocess_letterbox_nhwc_param_4];
	ld.param.u32 	%r12, [preprocess_letterbox_nhwc_param_5];
	ld.param.u32 	%r13, [preprocess_letterbox_nhwc_param_6];
	ld.param.u32 	%r14, [preprocess_letterbox_nhwc_param_7];
	ld.param.u32 	%r15, [preprocess_letterbox_nhwc_param_8];
	ld.param.u32 	%r16, [preprocess_letterbox_nhwc_param_9];
	ld.param.f32 	%f5, [preprocess_letterbox_nhwc_param_10];
	ld.param.f32 	%f6, [preprocess_letterbox_nhwc_param_11];
	ld.param.u64 	%rd5, [preprocess_letterbox_nhwc_param_12];
	ld.param.u64 	%rd6, [preprocess_letterbox_nhwc_param_13];
	ld.param.u32 	%r17, [preprocess_letterbox_nhwc_param_14];
	cvta.to.global.u64 	%rd1, %rd8;
	cvta.to.global.u64 	%rd2, %rd6;
	cvta.to.global.u64 	%rd3, %rd5;
	cvta.to.global.u64 	%rd4, %rd7;
	mov.u32 	%r20, %ctaid.x;
	mov.u32 	%r21, %ntid.x;
	mov.u32 	%r22, %tid.x;
	mad.lo.s32 	%r1, %r20, %r21, %r22;
	mov.u32 	%r23, %ctaid.y;
	mov.u32 	%r24, %ntid.y;
	mov.u32 	%r25, %tid.y;
	mad.lo.s32 	%r26, %r23, %r24, %r25;
	setp.ge.s32 	%p1, %r1, %r12;
	setp.ge.s32 	%p2, %r26, %r18;
	or.pred  	%p3, %p1, %p2;
	@%p3 bra 	$L__BB13_8;
	mad.lo.s32 	%r27, %r12, %r26, %r1;
	mul.lo.s32 	%r3, %r27, 3;
	sub.s32 	%r4, %r1, %r16;
	sub.s32 	%r5, %r26, %r15;
	setp.lt.s32 	%p4, %r4, 0;
	setp.ge.s32 	%p5, %r4, %r14;
	or.pred  	%p6, %p4, %p5;
	setp.lt.s32 	%p7, %r5, 0;
	setp.ge.s32 	%p8, %r5, %r13;
	or.pred  	%p9, %p7, %p8;
	or.pred  	%p11, %p6, %p9;
	not.pred 	%p12, %p11;
	@%p12 bra 	$L__BB13_5;
	setp.eq.s64 	%p18, %rd5, 0;
	setp.eq.s64 	%p19, %rd6, 0;
	or.pred  	%p20, %p18, %p19;
	@%p20 bra 	$L__BB13_4;
	setp.eq.s32 	%p22, %r17, 0;
	ld.global.nc.f32 	%f124, [%rd3];
	sub.f32 	%f125, %f5, %f124;
	ld.global.nc.f32 	%f126, [%rd2];
	div.rn.f32 	%f127, %f125, %f126;
	max.f32 	%f128, %f127, 0f00000000;
	selp.f32 	%f129, %f127, %f128, %p22;
	mul.wide.s32 	%rd31, %r3, 4;
	add.s64 	%rd32, %rd1, %rd31;
	st.global.f32 	[%rd32], %f129;
	ld.global.nc.f32 	%f130, [%rd3+4];
	sub.f32 	%f131, %f5, %f130;
	ld.global.nc.f32 	%f132, [%rd2+4];
	div.rn.f32 	%f133, %f131, %f132;
	max.f32 	%f134, %f133, 0f00000000;
	selp.f32 	%f135, %f133, %f134, %p22;
	st.global.f32 	[%rd32+4], %f135;
	ld.global.nc.f32 	%f136, [%rd3+8];
	sub.f32 	%f137, %f5, %f136;
	ld.global.nc.f32 	%f138, [%rd2+8];
	div.rn.f32 	%f139, %f137, %f138;
	max.f32 	%f140, %f139, 0f00000000;
	selp.f32 	%f141, %f139, %f140, %p22;
	st.global.f32 	[%rd32+8], %f141;
	bra.uni 	$L__BB13_8;
$L__BB13_4:
	setp.eq.s32 	%p21, %r17, 0;
	max.f32 	%f122, %f5, 0f00000000;
	selp.f32 	%f123, %f5, %f122, %p21;
	mul.wide.s32 	%rd29, %r3, 4;
	add.s64 	%rd30, %rd1, %rd29;
	st.global.f32 	[%rd30], %f123;
	st.global.f32 	[%rd30+4], %f123;
	st.global.f32 	[%rd30+8], %f123;
	bra.uni 	$L__BB13_8;
$L__BB13_5:
	cvt.rn.f32.s32 	%f7, %r11;
	cvt.rn.f32.s32 	%f8, %r14;
	div.rn.f32 	%f9, %f7, %f8;
	cvt.rn.f32.s32 	%f10, %r10;
	cvt.rn.f32.s32 	%f11, %r13;
	div.rn.f32 	%f12, %f10, %f11;
	cvt.rn.f32.u32 	%f13, %r4;
	add.f32 	%f14, %f13, 0f3F000000;
	fma.rn.f32 	%f15, %f9, %f14, 0fBF000000;
	cvt.rn.f32.u32 	%f16, %r5;
	add.f32 	%f17, %f16, 0f3F000000;
	fma.rn.f32 	%f18, %f12, %f17, 0fBF000000;
	cvt.rmi.f32.f32 	%f19, %f15;
	cvt.rzi.s32.f32 	%r28, %f19;
	cvt.rmi.f32.f32 	%f20, %f18;
	cvt.rzi.s32.f32 	%r29, %f20;
	add.s32 	%r30, %r28, 1;
	add.s32 	%r31, %r29, 1;
	add.s32 	%r32, %r11, -1;
	min.s32 	%r33, %r28, %r32;
	max.s32 	%r34, %r33, 0;
	min.s32 	%r35, %r30, %r32;
	max.s32 	%r36, %r35, 0;
	add.s32 	%r37, %r10, -1;
	min.s32 	%r38, %r29, %r37;
	max.s32 	%r39, %r38, 0;
	min.s32 	%r40, %r31, %r37;
	max.s32 	%r41, %r40, 0;
	sub.f32 	%f21, %f15, %f19;
	sub.f32 	%f22, %f18, %f20;
	mul.lo.s32 	%r42, %r39, %r11;
	add.s32 	%r43, %r42, %r34;
	mul.lo.s32 	%r6, %r43, 3;
	add.s32 	%r44, %r36, %r42;
	mul.lo.s32 	%r7, %r44, 3;
	mul.lo.s32 	%r45, %r41, %r11;
	add.s32 	%r46, %r45, %r34;
	mul.lo.s32 	%r8, %r46, 3;
	add.s32 	%r47, %r45, %r36;
	mul.lo.s32 	%r9, %r47, 3;
	mov.f32 	%f23, 0f3F800000;
	sub.f32 	%f24, %f23, %f21;
	sub.f32 	%f25, %f23, %f22;
	mul.f32 	%f1, %f25, %f24;
	mul.f32 	%f2, %f21, %f25;
	mul.f32 	%f3, %f22, %f24;
	mul.f32 	%f4, %f22, %f21;
	setp.eq.s64 	%p13, %rd5, 0;
	setp.eq.s64 	%p14, %rd6, 0;
	or.pred  	%p15, %p13, %p14;
	@%p15 bra 	$L__BB13_7;
	setp.eq.s32 	%p17, %r17, 0;
	cvt.s64.s32 	%rd19, %r6;
	add.s64 	%rd20, %rd4, %rd19;
	ld.global.nc.u8 	%rs25, [%rd20];
	cvt.u16.u8 	%rs26, %rs25;
	cvt.rn.f32.u16 	%f68, %rs26;
	cvt.s64.s32 	%rd21, %r7;
	add.s64 	%rd22, %rd4, %rd21;
	ld.global.nc.u8 	%rs27, [%rd22];
	cvt.u16.u8 	%rs28, %rs27;
	cvt.rn.f32.u16 	%f69, %rs28;
	cvt.s64.s32 	%rd23, %r8;
	add.s64 	%rd24, %rd4, %rd23;
	ld.global.nc.u8 	%rs29, [%rd24];
	cvt.u16.u8 	%rs30, %rs29;
	cvt.rn.f32.u16 	%f70, %rs30;
	cvt.s64.s32 	%rd25, %r9;
	add.s64 	%rd26, %rd4, %rd25;
	ld.global.nc.u8 	%rs31, [%rd26];
	cvt.u16.u8 	%rs32, %rs31;
	cvt.rn.f32.u16 	%f71, %rs32;
	mul.f32 	%f72, %f2, %f69;
	fma.rn.f32 	%f73, %f1, %f68, %f72;
	fma.rn.f32 	%f74, %f3, %f70, %f73;
	fma.rn.f32 	%f75, %f4, %f71, %f74;
	add.f32 	%f76, %f75, 0f3F000000;
	max.f32 	%f77, %f76, 0f00000000;
	min.f32 	%f78, %f77, 0f437F0000;
	mul.f32 	%f79, %f6, %f78;
	ld.global.nc.f32 	%f80, [%rd3];
	sub.f32 	%f81, %f79, %f80;
	ld.global.nc.f32 	%f82, [%rd2];
	div.rn.f32 	%f83, %f81, %f82;
	max.f32 	%f84, %f83, 0f00000000;
	selp.f32 	%f85, %f83, %f84, %p17;
	mul.wide.s32 	%rd27, %r3, 4;
	add.s64 	%rd28, %rd1, %rd27;
	st.global.f32 	[%rd28], %f85;
	ld.global.nc.u8 	%rs33, [%rd20+1];
	cvt.u16.u8 	%rs34, %rs33;
	cvt.rn.f32.u16 	%f86, %rs34;
	ld.global.nc.u8 	%rs35, [%rd22+1];
	cvt.u16.u8 	%rs36, %rs35;
	cvt.rn.f32.u16 	%f87, %rs36;
	ld.global.nc.u8 	%rs37, [%rd24+1];
	cvt.u16.u8 	%rs38, %rs37;
	cvt.rn.f32.u16 	%f88, %rs38;
	ld.global.nc.u8 	%rs39, [%rd26+1];
	cvt.u16.u8 	%rs40, %rs39;
	cvt.rn.f32.u16 	%f89, %rs40;
	mul.f32 	%f90, %f2, %f87;
	fma.rn.f32 	%f91, %f1, %f86, %f90;
	fma.rn.f32 	%f92, %f3, %f88, %f91;
	fma.rn.f32 	%f93, %f4, %f89, %f92;
	add.f32 	%f94, %f93, 0f3F000000;
	max.f32 	%f95, %f94, 0f00000000;
	min.f32 	%f96, %f95, 0f437F0000;
	mul.f32 	%f97, %f6, %f96;
	ld.global.nc.f32 	%f98, [%rd3+4];
	sub.f32 	%f99, %f97, %f98;
	ld.global.nc.f32 	%f100, [%rd2+4];
	div.rn.f32 	%f101, %f99, %f100;
	max.f32 	%f102, %f101, 0f00000000;
	selp.f32 	%f103, %f101, %f102, %p17;
	st.global.f32 	[%rd28+4], %f103;
	ld.global.nc.u8 	%rs41, [%rd20+2];
	cvt.u16.u8 	%rs42, %rs41;
	cvt.rn.f32.u16 	%f104, %rs42;
	ld.global.nc.u8 	%rs43, [%rd22+2];
	cvt.u16.u8 	%rs44, %rs43;
	cvt.rn.f32.u16 	%f105, %rs44;
	ld.global.nc.u8 	%rs45, [%rd24+2];
	cvt.u16.u8 	%rs46, %rs45;
	cvt.rn.f32.u16 	%f106, %rs46;
	ld.global.nc.u8 	%rs47, [%rd26+2];
	cvt.u16.u8 	%rs48, %rs47;
	cvt.rn.f32.u16 	%f107, %rs48;
	mul.f32 	%f108, %f2, %f105;
	fma.rn.f32 	%f109, %f1, %f104, %f108;
	fma.rn.f32 	%f110, %f3, %f106, %f109;
	fma.rn.f32 	%f111, %f4, %f107, %f110;
	add.f32 	%f112, %f111, 0f3F000000;
	max.f32 	%f113, %f112, 0f00000000;
	min.f32 	%f114, %f113, 0f437F0000;
	mul.f32 	%f115, %f6, %f114;
	ld.global.nc.f32 	%f116, [%rd3+8];
	sub.f32 	%f117, %f115, %f116;
	ld.global.nc.f32 	%f118, [%rd2+8];
	div.rn.f32 	%f119, %f117, %f118;
	max.f32 	%f120, %f119, 0f00000000;
	selp.f32 	%f121, %f119, %f120, %p17;
	st.global.f32 	[%rd28+8], %f121;
	bra.uni 	$L__BB13_8;
$L__BB13_7:
	setp.eq.s32 	%p16, %r17, 0;
	cvt.s64.s32 	%rd9, %r6;
	add.s64 	%rd10, %rd4, %rd9;
	ld.global.nc.u8 	%rs1, [%rd10];
	cvt.u16.u8 	%rs2, %rs1;
	cvt.rn.f32.u16 	%f26, %rs2;
	cvt.s64.s32 	%rd11, %r7;
	add.s64 	%rd12, %rd4, %rd11;
	ld.global.nc.u8 	%rs3, [%rd12];
	cvt.u16.u8 	%rs4, %rs3;
	cvt.rn.f32.u16 	%f27, %rs4;
	cvt.s64.s32 	%rd13, %r8;
	add.s64 	%rd14, %rd4, %rd13;
	ld.global.nc.u8 	%rs5, [%rd14];
	cvt.u16.u8 	%rs6, %rs5;
	cvt.rn.f32.u16 	%f28, %rs6;
	cvt.s64.s32 	%rd15, %r9;
	add.s64 	%rd16, %rd4, %rd15;
	ld.global.nc.u8 	%rs7, [%rd16];
	cvt.u16.u8 	%rs8, %rs7;
	cvt.rn.f32.u16 	%f29, %rs8;
	mul.f32 	%f30, %f2, %f27;
	fma.rn.f32 	%f31, %f1, %f26, %f30;
	fma.rn.f32 	%f32, %f3, %f28, %f31;
	fma.rn.f32 	%f33, %f4, %f29, %f32;
	add.f32 	%f34, %f33, 0f3F000000;
	max.f32 	%f35, %f34, 0f00000000;
	min.f32 	%f36, %f35, 0f437F0000;
	mul.f32 	%f37, %f6, %f36;
	max.f32 	%f38, %f37, 0f00000000;
	selp.f32 	%f39, %f37, %f38, %p16;
	mul.wide.s32 	%rd17, %r3, 4;
	add.s64 	%rd18, %rd1, %rd17;
	st.global.f32 	[%rd18], %f39;
	ld.global.nc.u8 	%rs9, [%rd10+1];
	cvt.u16.u8 	%rs10, %rs9;
	cvt.rn.f32.u16 	%f40, %rs10;
	ld.global.nc.u8 	%rs11, [%rd12+1];
	cvt.u16.u8 	%rs12, %rs11;
	cvt.rn.f32.u16 	%f41, %rs12;
	ld.global.nc.u8 	%rs13, [%rd14+1];
	cvt.u16.u8 	%rs14, %rs13;
	cvt.rn.f32.u16 	%f42, %rs14;
	ld.global.nc.u8 	%rs15, [%rd16+1];
	cvt.u16.u8 	%rs16, %rs15;
	cvt.rn.f32.u16 	%f43, %rs16;
	mul.f32 	%f44, %f2, %f41;
	fma.rn.f32 	%f45, %f1, %f40, %f44;
	fma.rn.f32 	%f46, %f3, %f42, %f45;
	fma.rn.f32 	%f47, %f4, %f43, %f46;
	add.f32 	%f48, %f47, 0f3F000000;
	max.f32 	%f49, %f48, 0f00000000;
	min.f32 	%f50, %f49, 0f437F0000;
	mul.f32 	%f51, %f6, %f50;
	max.f32 	%f52, %f51, 0f00000000;
	selp.f32 	%f53, %f51, %f52, %p16;
	st.global.f32 	[%rd18+4], %f53;
	ld.global.nc.u8 	%rs17, [%rd10+2];
	cvt.u16.u8 	%rs18, %rs17;
	cvt.rn.f32.u16 	%f54, %rs18;
	ld.global.nc.u8 	%rs19, [%rd12+2];
	cvt.u16.u8 	%rs20, %rs19;
	cvt.rn.f32.u16 	%f55, %rs20;
	ld.global.nc.u8 	%rs21, [%rd14+2];
	cvt.u16.u8 	%rs22, %rs21;
	cvt.rn.f32.u16 	%f56, %rs22;
	ld.global.nc.u8 	%rs23, [%rd16+2];
	cvt.u16.u8 	%rs24, %rs23;
	cvt.rn.f32.u16 	%f57, %rs24;
	mul.f32 	%f58, %f2, %f55;
	fma.rn.f32 	%f59, %f1, %f54, %f58;
	fma.rn.f32 	%f60, %f3, %f56, %f59;
	fma.rn.f32 	%f61, %f4, %f57, %f60;
	add.f32 	%f62, %f61, 0f3F000000;
	max.f32 	%f63, %f62, 0f00000000;
	min.f32 	%f64, %f63, 0f437F0000;
	mul.f32 	%f65, %f6, %f64;
	max.f32 	%f66, %f65, 0f00000000;
	selp.f32 	%f67, %f65, %f66, %p16;
	st.global.f32 	[%rd18+8], %f67;
$L__BB13_8:
	ret;

}
	// .globl	preprocess_fit_adaptive_nchw
.visible .entry preprocess_fit_adaptive_nchw(
	.param .u64 .ptr .align 1 preprocess_fit_adaptive_nchw_param_0,
	.param .u64 .ptr .align 1 preprocess_fit_adaptive_nchw_param_1,
	.param .u32 preprocess_fit_adaptive_nchw_param_2,
	.param .u32 preprocess_fit_adaptive_nchw_param_3,
	.param .u32 preprocess_fit_adaptive_nchw_param_4,
	.param .u32 preprocess_fit_adaptive_nchw_param_5,
	.param .u32 preprocess_fit_adaptive_nchw_param_6,
	.param .u32 preprocess_fit_adaptive_nchw_param_7,
	.param .f32 preprocess_fit_adaptive_nchw_param_8,
	.param .f32 preprocess_fit_adaptive_nchw_param_9,
	.param .u64 .ptr .align 1 preprocess_fit_adaptive_nchw_param_10,
	.param .u64 .ptr .align 1 preprocess_fit_adaptive_nchw_param_11,
	.param .u32 preprocess_fit_adaptive_nchw_param_12
)
{
	.reg .pred 	%p<17>;
	.reg .b16 	%rs<49>;
	.reg .b32 	%r<44>;
	.reg .b32 	%f<142>;
	.reg .b64 	%rd<45>;

	ld.param.u64 	%rd7, [preprocess_fit_adaptive_nchw_param_0];
	ld.param.u64 	%rd8, [preprocess_fit_adaptive_nchw_param_1];
	ld.param.u32 	%r9, [preprocess_fit_adaptive_nchw_param_2];
	ld.param.u32 	%r10, [preprocess_fit_adaptive_nchw_param_3];
	ld.param.u32 	%r16, [preprocess_fit_adaptive_nchw_param_4];
	ld.param.u32 	%r12, [preprocess_fit_adaptive_nchw_param_5];
	ld.param.u32 	%r13, [preprocess_fit_adaptive_nchw_param_6];
	ld.param.u32 	%r14, [preprocess_fit_adaptive_nchw_param_7];
	ld.param.f32 	%f5, [preprocess_fit_adaptive_nchw_param_8];
	ld.param.f32 	%f6, [preprocess_fit_adaptive_nchw_param_9];
	ld.param.u64 	%rd5, [preprocess_fit_adaptive_nchw_param_10];
	ld.param.u64 	%rd6, [preprocess_fit_adaptive_nchw_param_11];
	ld.param.u32 	%r15, [preprocess_fit_adaptive_nchw_param_12];
	cvta.to.global.u64 	%rd1, %rd8;
	cvta.to.global.u64 	%rd2, %rd6;
	cvta.to.global.u64 	%rd3, %rd5;
	cvta.to.global.u64 	%rd4, %rd7;
	mov.u32 	%r17, %ctaid.x;
	mov.u32 	%r18, %ntid.x;
	mov.u32 	%r19, %tid.x;
	mad.lo.s32 	%r1, %r17, %r18, %r19;
	mov.u32 	%r20, %ctaid.y;
	mov.u32 	%r21, %ntid.y;
	mov.u32 	%r22, %tid.y;
	mad.lo.s32 	%r23, %r20, %r21, %r22;
	setp.ge.s32 	%p1, %r1, %r12;
	setp.ge.s32 	%p2, %r23, %r16;
	or.pred  	%p3, %p1, %p2;
	@%p3 bra 	$L__BB14_8;
	mul.lo.s32 	%r3, %r12, %r16;
	mad.lo.s32 	%r4, %r12, %r23, %r1;
	setp.lt.s32 	%p4, %r1, %r14;
	setp.lt.s32 	%p5, %r23, %r13;
	and.pred  	%p6, %p4, %p5;
	@%p6 bra 	$L__BB14_5;
	setp.eq.s64 	%p12, %rd5, 0;
	setp.eq.s64 	%p13, %rd6, 0;
	or.pred  	%p14, %p12, %p13;
	@%p14 bra 	$L__BB14_4;
	setp.eq.s32 	%p16, %r15, 0;
	ld.global.nc.f32 	%f124, [%rd3];
	sub.f32 	%f125, %f5, %f124;
	ld.global.nc.f32 	%f126, [%rd2];
	div.rn.f32 	%f127, %f125, %f126;
	max.f32 	%f128, %f127, 0f00000000;
	selp.f32 	%f129, %f127, %f128, %p16;
	mul.wide.s32 	%rd40, %r4, 4;
	add.s64 	%rd41, %rd1, %rd40;
	st.global.f32 	[%rd41], %f129;
	ld.global.nc.f32 	%f130, [%rd3+4];
	sub.f32 	%f131, %f5, %f130;
	ld.global.nc.f32 	%f132, [%rd2+4];
	div.rn.f32 	%f133, %f131, %f132;
	max.f32 	%f134, %f133, 0f00000000;
	selp.f32 	%f135, %f133, %f134, %p16;
	mul.wide.s32 	%rd42, %r3, 4;
	add.s64 	%rd43, %rd41, %rd42;
	st.global.f32 	[%rd43], %f135;
	ld.global.nc.f32 	%f136, [%rd3+8];
	sub.f32 	%f137, %f5, %f136;
	ld.global.nc.f32 	%f138, [%rd2+8];
	div.rn.f32 	%f139, %f137, %f138;
	max.f32 	%f140, %f139, 0f00000000;
	selp.f32 	%f141, %f139, %f140, %p16;
	add.s64 	%rd44, %rd43, %rd42;
	st.global.f32 	[%rd44], %f141;
	bra.uni 	$L__BB14_8;
$L__BB14_4:
	setp.eq.s32 	%p15, %r15, 0;
	max.f32 	%f122, %f5, 0f00000000;
	selp.f32 	%f123, %f5, %f122, %p15;
	mul.wide.s32 	%rd35, %r4, 4;
	add.s64 	%rd36, %rd1, %rd35;
	st.global.f32 	[%rd36], %f123;
	mul.wide.s32 	%rd37, %r3, 4;
	add.s64 	%rd38, %rd36, %rd37;
	st.global.f32 	[%rd38], %f123;
	add.s64 	%rd39, %rd38, %rd37;
	st.global.f32 	[%rd39], %f123;
	bra.uni 	$L__BB14_8;
$L__BB14_5:
	cvt.rn.f32.s32 	%f7, %r10;
	cvt.rn.f32.s32 	%f8, %r14;
	div.rn.f32 	%f9, %f7, %f8;
	cvt.rn.f32.s32 	%f10, %r9;
	cvt.rn.f32.u32 	%f11, %r13;
	div.rn.f32 	%f12, %f10, %f11;
	cvt.rn.f32.s32 	%f13, %r1;
	add.f32 	%f14, %f13, 0f3F000000;
	fma.rn.f32 	%f15, %f14, %f9, 0fBF000000;
	cvt.rn.f32.u32 	%f16, %r23;
	add.f32 	%f17, %f16, 0f3F000000;
	fma.rn.f32 	%f18, %f17, %f12, 0fBF000000;
	cvt.rmi.f32.f32 	%f19, %f15;
	cvt.rzi.s32.f32 	%r24, %f19;
	cvt.rmi.f32.f32 	%f20, %f18;
	cvt.rzi.s32.f32 	%r25, %f20;
	add.s32 	%r26, %r24, 1;
	add.s32 	%r27, %r25, 1;
	add.s32 	%r28, %r10, -1;
	min.s32 	%r29, %r24, %r28;
	max.s32 	%r30, %r29, 0;
	min.s32 	%r31, %r26, %r28;
	max.s32 	%r32, %r31, 0;
	add.s32 	%r33, %r9, -1;
	min.s32 	%r34, %r25, %r33;
	max.s32 	%r35, %r34, 0;
	min.s32 	%r36, %r27, %r33;
	max.s32 	%r37, %r36, 0;
	sub.f32 	%f21, %f15, %f19;
	sub.f32 	%f22, %f18, %f20;
	mul.lo.s32 	%r38, %r35, %r10;
	add.s32 	%r39, %r38, %r30;
	mul.lo.s32 	%r5, %r39, 3;
	add.s32 	%r40, %r32, %r38;
	mul.lo.s32 	%r6, %r40, 3;
	mul.lo.s32 	%r41, %r37, %r10;
	add.s32 	%r42, %r41, %r30;
	mul.lo.s32 	%r7, %r42, 3;
	add.s32 	%r43, %r41, %r32;
	mul.lo.s32 	%r8, %r43, 3;
	mov.f32 	%f23, 0f3F800000;
	sub.f32 	%f24, %f23, %f21;
	sub.f32 	%f25, %f23, %f22;
	mul.f32 	%f1, %f25, %f24;
	mul.f32 	%f2, %f21, %f25;
	mul.f32 	%f3, %f22, %f24;
	mul.f32 	%f4, %f22, %f21;
	setp.eq.s64 	%p7, %rd5, 0;
	setp.eq.s64 	%p8, %rd6, 0;
	or.pred  	%p9, %p7, %p8;
	@%p9 bra 	$L__BB14_7;
	setp.eq.s32 	%p11, %r15, 0;
	cvt.s64.s32 	%rd22, %r5;
	add.s64 	%rd23, %rd4, %rd22;
	ld.global.nc.u8 	%rs25, [%rd23];
	cvt.u16.u8 	%rs26, %rs25;
	cvt.rn.f32.u16 	%f68, %rs26;
	cvt.s64.s32 	%rd24, %r6;
	add.s64 	%rd25, %rd4, %rd24;
	ld.global.nc.u8 	%rs27, [%rd25];
	cvt.u16.u8 	%rs28, %rs27;
	cvt.rn.f32.u16 	%f69, %rs28;
	cvt.s64.s32 	%rd26, %r7;
	add.s64 	%rd27, %rd4, %rd26;
	ld.global.nc.u8 	%rs29, [%rd27];
	cvt.u16.u8 	%rs30, %rs29;
	cvt.rn.f32.u16 	%f70, %rs30;
	cvt.s64.s32 	%rd28, %r8;
	add.s64 	%rd29, %rd4, %rd28;
	ld.global.nc.u8 	%rs31, [%rd29];
	cvt.u16.u8 	%rs32, %rs31;
	cvt.rn.f32.u16 	%f71, %rs32;
	mul.f32 	%f72, %f2, %f69;
	fma.rn.f32 	%f73, %f1, %f68, %f72;
	fma.rn.f32 	%f74, %f3, %f70, %f73;
	fma.rn.f32 	%f75, %f4, %f71, %f74;
	add.f32 	%f76, %f75, 0f3F000000;
	max.f32 	%f77, %f76, 0f00000000;
	min.f32 	%f78, %f77, 0f437F0000;
	mul.f32 	%f79, %f6, %f78;
	ld.global.nc.f32 	%f80, [%rd3];
	sub.f32 	%f81, %f79, %f80;
	ld.global.nc.f32 	%f82, [%rd2];
	div.rn.f32 	%f83, %f81, %f82;
	max.f32 	%f84, %f83, 0f00000000;
	selp.f32 	%f85, %f83, %f84, %p11;
	mul.wide.s32 	%rd30, %r4, 4;
	add.s64 	%rd31, %rd1, %rd30;
	st.global.f32 	[%rd31], %f85;
	ld.global.nc.u8 	%rs33, [%rd23+1];
	cvt.u16.u8 	%rs34, %rs33;
	cvt.rn.f32.u16 	%f86, %rs34;
	ld.global.nc.u8 	%rs35, [%rd25+1];
	cvt.u16.u8 	%rs36, %rs35;
	cvt.rn.f32.u16 	%f87, %rs36;
	ld.global.nc.u8 	%rs37, [%rd27+1];
	cvt.u16.u8 	%rs38, %rs37;
	cvt.rn.f32.u16 	%f88, %rs38;
	ld.global.nc.u8 	%rs39, [%rd29+1];
	cvt.u16.u8 	%rs40, %rs39;
	cvt.rn.f32.u16 	%f89, %rs40;
	mul.f32 	%f90, %f2, %f87;
	fma.rn.f32 	%f91, %f1, %f86, %f90;
	fma.rn.f32 	%f92, %f3, %f88, %f91;
	fma.rn.f32 	%f93, %f4, %f89, %f92;
	add.f32 	%f94, %f93, 0f3F000000;
	max.f32 	%f95, %f94, 0f00000000;
	min.f32 	%f96, %f95, 0f437F0000;
	mul.f32 	%f97, %f6, %f96;
	ld.global.nc.f32 	%f98, [%rd3+4];
	sub.f32 	%f99, %f97, %f98;
	ld.global.nc.f32 	%f100, [%rd2+4];
	div.rn.f32 	%f101, %f99, %f100;
	max.f32 	%f102, %f101, 0f00000000;
	selp.f32 	%f103, %f101, %f102, %p11;
	mul.wide.s32 	%rd32, %r3, 4;
	add.s64 	%rd33, %rd31, %rd32;
	st.global.f32 	[%rd33], %f103;
	ld.global.nc.u8 	%rs41, [%rd23+2];
	cvt.u16.u8 	%rs42, %rs41;
	cvt.rn.f32.u16 	%f104, %rs42;
	ld.global.nc.u8 	%rs43, [%rd25+2];
	cvt.u16.u8 	%rs44, %rs43;
	cvt.rn.f32.u16 	%f105, %rs44;
	ld.global.nc.u8 	%rs45, [%rd27+2];
	cvt.u16.u8 	%rs46, %rs45;
	cvt.rn.f32.u16 	%f106, %rs46;
	ld.global.nc.u8 	%rs47, [%rd29+2];
	cvt.u16.u8 	%rs48, %rs47;
	cvt.rn.f32.u16 	%f107, %rs48;
	mul.f32 	%f108, %f2, %f105;
	fma.rn.f32 	%f109, %f1, %f104, %f108;
	fma.rn.f32 	%f110, %f3, %f106, %f109;
	fma.rn.f32 	%f111, %f4, %f107, %f110;
	add.f32 	%f112, %f111, 0f3F000000;
	max.f32 	%f113, %f112, 0f00000000;
	min.f32 	%f114, %f113, 0f437F0000;
	mul.f32 	%f115, %f6, %f114;
	ld.global.nc.f32 	%f116, [%rd3+8];
	sub.f32 	%f117, %f115, %f116;
	ld.global.nc.f32 	%f118, [%rd2+8];
	div.rn.f32 	%f119, %f117, %f118;
	max.f32 	%f120, %f119, 0f00000000;
	selp.f32 	%f121, %f119, %f120, %p11;
	add.s64 	%rd34, %rd33, %rd32;
	st.global.f32 	[%rd34], %f121;
	bra.uni 	$L__BB14_8;
$L__BB14_7:
	setp.eq.s32 	%p10, %r15, 0;
	cvt.s64.s32 	%rd9, %r5;
	add.s64 	%rd10, %rd4, %rd9;
	ld.global.nc.u8 	%rs1, [%rd10];
	cvt.u16.u8 	%rs2, %rs1;
	cvt.rn.f32.u16 	%f26, %rs2;
	cvt.s64.s32 	%rd11, %r6;
	add.s64 	%rd12, %rd4, %rd11;
	ld.global.nc.u8 	%rs3, [%rd12];
	cvt.u16.u8 	%rs4, %rs3;
	cvt.rn.f32.u16 	%f27, %rs4;
	cvt.s64.s32 	%rd13, %r7;
	add.s64 	%rd14, %rd4, %rd13;
	ld.global.nc.u8 	%rs5, [%rd14];
	cvt.u16.u8 	%rs6, %rs5;
	cvt.rn.f32.u16 	%f28, %rs6;
	cvt.s64.s32 	%rd15, %r8;
	add.s64 	%rd16, %rd4, %rd15;
	ld.global.nc.u8 	%rs7, [%rd16];
	cvt.u16.u8 	%rs8, %rs7;
	cvt.rn.f32.u16 	%f29, %rs8;
	mul.f32 	%f30, %f2, %f27;
	fma.rn.f32 	%f31, %f1, %f26, %f30;
	fma.rn.f32 	%f32, %f3, %f28, %f31;
	fma.rn.f32 	%f33, %f4, %f29, %f32;
	add.f32 	%f34, %f33, 0f3F000000;
	max.f32 	%f35, %f34, 0f00000000;
	min.f32 	%f36, %f35, 0f437F0000;
	mul.f32 	%f37, %f6, %f36;
	max.f32 	%f38, %f37, 0f00000000;
	selp.f32 	%f39, %f37, %f38, %p10;
	mul.wide.s32 	%rd17, %r4, 4;
	add.s64 	%rd18, %rd1, %rd17;
	st.global.f32 	[%rd18], %f39;
	ld.global.nc.u8 	%rs9, [%rd10+1];
	cvt.u16.u8 	%rs10, %rs9;
	cvt.rn.f32.u16 	%f40, %rs10;
	ld.global.nc.u8 	%rs11, [%rd12+1];
	cvt.u16.u8 	%rs12, %rs11;
	cvt.rn.f32.u16 	%f41, %rs12;
	ld.global.nc.u8 	%rs13, [%rd14+1];
	cvt.u16.u8 	%rs14, %rs13;
	cvt.rn.f32.u16 	%f42, %rs14;
	ld.global.nc.u8 	%rs15, [%rd16+1];
	cvt.u16.u8 	%rs16, %rs15;
	cvt.rn.f32.u16 	%f43, %rs16;
	mul.f32 	%f44, %f2, %f41;
	fma.rn.f32 	%f45, %f1, %f40, %f44;
	fma.rn.f32 	%f46, %f3, %f42, %f45;
	fma.rn.f32 	%f47, %f4, %f43, %f46;
	add.f32 	%f48, %f47, 0f3F000000;
	max.f32 	%f49, %f48, 0f00000000;
	min.f32 	%f50, %f49, 0f437F0000;
	mul.f32 	%f51, %f6, %f50;
	max.f32 	%f52, %f51, 0f00000000;
	selp.f32 	%f53, %f51, %f52, %p10;
	mul.wide.s32 	%rd19, %r3, 4;
	add.s64 	%rd20, %rd18, %rd19;
	st.global.f32 	[%rd20], %f53;
	ld.global.nc.u8 	%rs17, [%rd10+2];
	cvt.u16.u8 	%rs18, %rs17;
	cvt.rn.f32.u16 	%f54, %rs18;
	ld.global.nc.u8 	%rs19, [%rd12+2];
	cvt.u16.u8 	%rs20, %rs19;
	cvt.rn.f32.u16 	%f55, %rs20;
	ld.global.nc.u8 	%rs21, [%rd14+2];
	cvt.u16.u8 	%rs22, %rs21;
	cvt.rn.f32.u16 	%f56, %rs22;
	ld.global.nc.u8 	%rs23, [%rd16+2];
	cvt.u16.u8 	%rs24, %rs23;
	cvt.rn.f32.u16 	%f57, %rs24;
	mul.f32 	%f58, %f2, %f55;
	fma.rn.f32 	%f59, %f1, %f54, %f58;
	fma.rn.f32 	%f60, %f3, %f56, %f59;
	fma.rn.f32 	%f61, %f4, %f57, %f60;
	add.f32 	%f62, %f61, 0f3F000000;
	max.f32 	%f63, %f62, 0f00000000;
	min.f32 	%f64, %f63, 0f437F0000;
	mul.f32 	%f65, %f6, %f64;
	max.f32 	%f66, %f65, 0f00000000;
	selp.f32 	%f67, %f65, %f66, %p10;
	add.s64 	%rd21, %rd20, %rd19;
	st.global.f32 	[%rd21], %f67;
$L__BB14_8:
	ret;

}
	// .globl	pad_to_multiple_constant
.visible .entry pad_to_multiple_constant(
	.param .u64 .ptr .align 1 pad_to_multiple_constant_param_0,
	.param .u64 .ptr .align 1 pad_to_multiple_constant_param_1,
	.param .u32 pad_to_multiple_constant_param_2,
	.param .u32 pad_to_multiple_constant_param_3,
	.param .u32 pad_to_multiple_constant_param_4,
	.param .u32 pad_to_multiple_constant_param_5,
	.param .u32 pad_to_multiple_constant_param_6,
	.param .u8 pad_to_multiple_constant_param_7
)
{
	.reg .pred 	%p<25>;
	.reg .b16 	%rs<60>;
	.reg .b32 	%r<82>;
	.reg .b64 	%rd<32>;

	ld.param.u64 	%rd6, [pad_to_multiple_constant_param_0];
	ld.param.u64 	%rd7, [pad_to_multiple_constant_param_1];
	ld.param.u32 	%r43, [pad_to_multiple_constant_param_2];
	ld.param.u32 	%r44, [pad_to_multiple_constant_param_3];
	ld.param.u32 	%r47, [pad_to_multiple_constant_param_4];
	ld.param.u32 	%r45, [pad_to_multiple_constant_param_5];
	ld.param.u32 	%r46, [pad_to_multiple_constant_param_6];
	ld.param.u8 	%rs1, [pad_to_multiple_constant_param_7];
	cvta.to.global.u64 	%rd1, %rd6;
	cvta.to.global.u64 	%rd2, %rd7;
	mov.u32 	%r49, %ctaid.x;
	mov.u32 	%r50, %ntid.x;
	mov.u32 	%r51, %tid.x;
	mad.lo.s32 	%r1, %r49, %r50, %r51;
	mov.u32 	%r52, %ctaid.y;
	mov.u32 	%r53, %ntid.y;
	mov.u32 	%r54, %tid.y;
	mad.lo.s32 	%r55, %r52, %r53, %r54;
	setp.ge.s32 	%p1, %r1, %r45;
	setp.ge.s32 	%p2, %r55, %r47;
	or.pred  	%p3, %p1, %p2;
	@%p3 bra 	$L__BB15_27;
	mad.lo.s32 	%r56, %r45, %r55, %r1;
	mul.lo.s32 	%r3, %r56, %r46;
	setp.lt.s32 	%p4, %r1, %r44;
	setp.lt.s32 	%p5, %r55, %r43;
	and.pred  	%p6, %p4, %p5;
	@%p6 bra 	$L__BB15_14;
	setp.lt.s32 	%p7, %r46, 1;
	@%p7 bra 	$L__BB15_27;
	and.b32  	%r4, %r46, 7;
	setp.lt.u32 	%p8, %r46, 8;
	mov.b32 	%r79, 0;
	@%p8 bra 	$L__BB15_6;
	and.b32  	%r79, %r46, 2147483640;
	neg.s32 	%r72, %r79;
	add.s64 	%rd3, %rd2, 3;
	mov.u32 	%r71, %r3;
$L__BB15_5:
	.pragma "nounroll";
	cvt.s64.s32 	%rd8, %r71;
	add.s64 	%rd9, %rd3, %rd8;
	st.global.u8 	[%rd9+-3], %rs1;
	st.global.u8 	[%rd9+-2], %rs1;
	st.global.u8 	[%rd9+-1], %rs1;
	st.global.u8 	[%rd9], %rs1;
	st.global.u8 	[%rd9+1], %rs1;
	st.global.u8 	[%rd9+2], %rs1;
	st.global.u8 	[%rd9+3], %rs1;
	st.global.u8 	[%rd9+4], %rs1;
	add.s32 	%r72, %r72, 8;
	add.s32 	%r71, %r71, 8;
	setp.eq.s32 	%p9, %r72, 0;
	@%p9 bra 	$L__BB15_6;
	bra.uni 	$L__BB15_5;
$L__BB15_6:
	setp.eq.s32 	%p10, %r4, 0;
	@%p10 bra 	$L__BB15_27;
	and.b32  	%r38, %r46, 3;
	setp.lt.u32 	%p11, %r4, 4;
	@%p11 bra 	$L__BB15_9;
	add.s32 	%r58, %r79, %r3;
	cvt.s64.s32 	%rd10, %r58;
	add.s64 	%rd11, %rd2, %rd10;
	st.global.u8 	[%rd11], %rs1;
	st.global.u8 	[%rd11+1], %rs1;
	st.global.u8 	[%rd11+2], %rs1;
	st.global.u8 	[%rd11+3], %rs1;
	add.s32 	%r79, %r79, 4;
$L__BB15_9:
	setp.eq.s32 	%p12, %r38, 0;
	@%p12 bra 	$L__BB15_27;
	setp.eq.s32 	%p13, %r38, 1;
	@%p13 bra 	$L__BB15_12;
	add.s32 	%r59, %r79, %r3;
	cvt.s64.s32 	%rd12, %r59;
	add.s64 	%rd13, %rd2, %rd12;
	st.global.u8 	[%rd13], %rs1;
	st.global.u8 	[%rd13+1], %rs1;
	add.s32 	%r79, %r79, 2;
$L__BB15_12:
	and.b32  	%r60, %r46, 1;
	setp.eq.b32 	%p14, %r60, 1;
	not.pred 	%p15, %p14;
	@%p15 bra 	$L__BB15_27;
	add.s32 	%r61, %r79, %r3;
	cvt.s64.s32 	%rd14, %r61;
	add.s64 	%rd15, %rd2, %rd14;
	st.global.u8 	[%rd15], %rs1;
	bra.uni 	$L__BB15_27;
$L__BB15_14:
	mad.lo.s32 	%r62, %r44, %r55, %r1;
	mul.lo.s32 	%r7, %r46, %r62;
	setp.lt.s32 	%p16, %r46, 1;
	@%p16 bra 	$L__BB15_27;
	and.b32  	%r8, %r46, 15;
	setp.lt.u32 	%p17, %r46, 16;
	mov.b32 	%r74, 0;
	@%p17 bra 	$L__BB15_18;
	and.b32  	%r74, %r46, 2147483632;
	neg.s32 	%r70, %r74;
	add.s64 	%rd4, %rd1, 7;
	add.s64 	%rd5, %rd2, 7;
	mov.u32 	%r68, %r3;
	mov.u32 	%r69, %r7;
$L__BB15_17:
	.pragma "nounroll";
	cvt.s64.s32 	%rd16, %r69;
	add.s64 	%rd17, %rd4, %rd16;
	cvt.s64.s32 	%rd18, %r68;
	add.s64 	%rd19, %rd5, %rd18;
	ld.global.nc.u8 	%rs2, [%rd17+-7];
	cvt.u16.u8 	%rs3, %rs2;
	st.global.u8 	[%rd19+-7], %rs3;
	ld.global.nc.u8 	%rs4, [%rd17+-6];
	cvt.u16.u8 	%rs5, %rs4;
	st.global.u8 	[%rd19+-6], %rs5;
	ld.global.nc.u8 	%rs6, [%rd17+-5];
	cvt.u16.u8 	%rs7, %rs6;
	st.global.u8 	[%rd19+-5], %rs7;
	ld.global.nc.u8 	%rs8, [%rd17+-4];
	cvt.u16.u8 	%rs9, %rs8;
	st.global.u8 	[%rd19+-4], %rs9;
	ld.global.nc.u8 	%rs10, [%rd17+-3];
	cvt.u16.u8 	%rs11, %rs10;
	st.global.u8 	[%rd19+-3], %rs11;
	ld.global.nc.u8 	%rs12, [%rd17+-2];
	cvt.u16.u8 	%rs13, %rs12;
	st.global.u8 	[%rd19+-2], %rs13;
	ld.global.nc.u8 	%rs14, [%rd17+-1];
	cvt.u16.u8 	%rs15, %rs14;
	st.global.u8 	[%rd19+-1], %rs15;
	ld.global.nc.u8 	%rs16, [%rd17];
	cvt.u16.u8 	%rs17, %rs16;
	st.global.u8 	[%rd19], %rs17;
	ld.global.nc.u8 	%rs18, [%rd17+1];
	cvt.u16.u8 	%rs19, %rs18;
	st.global.u8 	[%rd19+1], %rs19;
	ld.global.nc.u8 	%rs20, [%rd17+2];
	cvt.u16.u8 	%rs21, %rs20;
	st.global.u8 	[%rd19+2], %rs21;
	ld.global.nc.u8 	%rs22, [%rd17+3];
	cvt.u16.u8 	%rs23, %rs22;
	st.global.u8 	[%rd19+3], %rs23;
	ld.global.nc.u8 	%rs24, [%rd17+4];
	cvt.u16.u8 	%rs25, %rs24;
	st.global.u8 	[%rd19+4], %rs25;
	ld.global.nc.u8 	%rs26, [%rd17+5];
	cvt.u16.u8 	%rs27, %rs26;
	st.global.u8 	[%rd19+5], %rs27;
	ld.global.nc.u8 	%rs28, [%rd17+6];
	cvt.u16.u8 	%rs29, %rs28;
	st.global.u8 	[%rd19+6], %rs29;
	ld.global.nc.u8 	%rs30, [%rd17+7];
	cvt.u16.u8 	%rs31, %rs30;
	st.global.u8 	[%rd19+7], %rs31;
	ld.global.nc.u8 	%rs32, [%rd17+8];
	cvt.u16.u8 	%rs33, %rs32;
	st.global.u8 	[%rd19+8], %rs33;
	add.s32 	%r70, %r70, 16;
	add.s32 	%r69, %r69, 16;
	add.s32 	%r68, %r68, 16;
	setp.eq.s32 	%p18, %r70, 0;
	@%p18 bra 	$L__BB15_18;
	bra.uni 	$L__BB15_17;
$L__BB15_18:
	setp.eq.s32 	%p19, %r8, 0;
	@%p19 bra 	$L__BB15_27;
	and.b32  	%r22, %r46, 7;
	setp.lt.u32 	%p20, %r8, 8;
	@%p20 bra 	$L__BB15_21;
	add.s32 	%r64, %r74, %r7;
	cvt.s64.s32 	%rd20, %r64;
	add.s64 	%rd21, %rd1, %rd20;
	ld.global.nc.u8 	%rs34, [%rd21];
	cvt.u16.u8 	%rs35, %rs34;
	add.s32 	%r65, %r74, %r3;
	cvt.s64.s32 	%rd22, %r65;
	add.s64 	%rd23, %rd2, %rd22;
	st.global.u8 	[%rd23], %rs35;
	ld.global.nc.u8 	%rs36, [%rd21+1];
	cvt.u16.u8 	%rs37, %rs36;
	st.global.u8 	[%rd23+1], %rs37;
	ld.global.nc.u8 	%rs38, [%rd21+2];
	cvt.u16.u8 	%rs39, %rs38;
	st.global.u8 	[%rd23+2], %rs39;
	ld.global.nc.u8 	%rs40, [%rd21+3];
	cvt.u16.u8 	%rs41, %rs40;
	st.global.u8 	[%rd23+3], %rs41;
	ld.global.nc.u8 	%rs42, [%rd21+4];
	cvt.u16.u8 	%rs43, %rs42;
	st.global.u8 	[%rd23+4], %rs43;
	ld.global.nc.u8 	%rs44, [%rd21+5];
	cvt.u16.u8 	%rs45, %rs44;
	st.global.u8 	[%rd23+5], %rs45;
	ld.global.nc.u8 	%rs46, [%rd21+6];
	cvt.u16.u8 	%rs47, %rs46;
	st.global.u8 	[%rd23+6], %rs47;
	ld.global.nc.u8 	%rs48, [%rd21+7];
	cvt.u16.u8 	%rs49, %rs48;
	st.global.u8 	[%rd23+7], %rs49;
	add.s32 	%r74, %r74, 8;
$L__BB15_21:
	setp.eq.s32 	%p21, %r22, 0;
	@%p21 bra 	$L__BB15_27;
	and.b32  	%r25, %r46, 3;
	setp.lt.u32 	%p22, %r22, 4;
	@%p22 bra 	$L__BB15_24;
	add.s32 	%r66, %r74, %r7;
	cvt.s64.s32 	%rd24, %r66;
	add.s64 	%rd25, %rd1, %rd24;
	ld.global.nc.u8 	%rs50, [%rd25];
	cvt.u16.u8 	%rs51, %rs50;
	add.s32 	%r67, %r74, %r3;
	cvt.s64.s32 	%rd26, %r67;
	add.s64 	%rd27, %rd2, %rd26;
	st.global.u8 	[%rd27], %rs51;
	ld.global.nc.u8 	%rs52, [%rd25+1];
	cvt.u16.u8 	%rs53, %rs52;
	st.global.u8 	[%rd27+1], %rs53;
	ld.global.nc.u8 	%rs54, [%rd25+2];
	cvt.u16.u8 	%rs55, %rs54;
	st.global.u8 	[%rd27+2], %rs55;
	ld.global.nc.u8 	%rs56, [%rd25+3];
	cvt.u16.u8 	%rs57, %rs56;
	st.global.u8 	[%rd27+3], %rs57;
	add.s32 	%r74, %r74, 4;
$L__BB15_24:
	setp.eq.s32 	%p23, %r25, 0;
	@%p23 bra 	$L__BB15_27;
	add.s32 	%r78, %r74, %r3;
	add.s32 	%r77, %r74, %r7;
	neg.s32 	%r76, %r25;
$L__BB15_26:
	.pragma "nounroll";
	cvt.s64.s32 	%rd28, %r78;
	add.s64 	%rd29, %rd2, %rd28;
	cvt.s64.s32 	%rd30, %r77;
	add.s64 	%rd31, %rd1, %rd30;
	ld.global.nc.u8 	%rs58, [%rd31];
	cvt.u16.u8 	%rs59, %rs58;
	st.global.u8 	[%rd29], %rs59;
	add.s32 	%r78, %r78, 1;
	add.s32 	%r77, %r77, 1;
	add.s32 	%r76, %r76, 1;
	setp.eq.s32 	%p24, %r76, 0;
	@%p24 bra 	$L__BB15_27;
	bra.uni 	$L__BB15_26;
$L__BB15_27:
	ret;

}
	// .globl	pad_to_multiple_reflect
.visible .entry pad_to_multiple_reflect(
	.param .u64 .ptr .align 1 pad_to_multiple_reflect_param_0,
	.param .u64 .ptr .align 1 pad_to_multiple_reflect_param_1,
	.param .u32 pad_to_multiple_reflect_param_2,
	.param .u32 pad_to_multiple_reflect_param_3,
	.param .u32 pad_to_multiple_reflect_param_4,
	.param .u32 pad_to_multiple_reflect_param_5,
	.param .u32 pad_to_multiple_reflect_param_6
)
{
	.reg .pred 	%p<15>;
	.reg .b16 	%rs<59>;
	.reg .b32 	%r<71>;
	.reg .b64 	%rd<23>;

	ld.param.u64 	%rd5, [pad_to_multiple_reflect_param_0];
	ld.param.u64 	%rd6, [pad_to_multiple_reflect_param_1];
	ld.param.u32 	%r34, [pad_to_multiple_reflect_param_2];
	ld.param.u32 	%r35, [pad_to_multiple_reflect_param_3];
	ld.param.u32 	%r38, [pad_to_multiple_reflect_param_4];
	ld.param.u32 	%r36, [pad_to_multiple_reflect_param_5];
	ld.param.u32 	%r37, [pad_to_multiple_reflect_param_6];
	cvta.to.global.u64 	%rd1, %rd6;
	cvta.to.global.u64 	%rd2, %rd5;
	mov.u32 	%r40, %ctaid.x;
	mov.u32 	%r41, %ntid.x;
	mov.u32 	%r42, %tid.x;
	mad.lo.s32 	%r1, %r40, %r41, %r42;
	mov.u32 	%r43, %ctaid.y;
	mov.u32 	%r44, %ntid.y;
	mov.u32 	%r45, %tid.y;
	mad.lo.s32 	%r46, %r43, %r44, %r45;
	setp.ge.s32 	%p1, %r1, %r36;
	setp.ge.s32 	%p2, %r46, %r38;
	or.pred  	%p3, %p1, %p2;
	@%p3 bra 	$L__BB16_18;
	setp.lt.s32 	%p4, %r1, %r35;
	mov.u32 	%r60, %r1;
	@%p4 bra 	$L__BB16_3;
	sub.s32 	%r47, %r1, %r35;
	rem.s32 	%r48, %r47, %r35;
	not.b32 	%r49, %r48;
	add.s32 	%r60, %r35, %r49;
$L__BB16_3:
	setp.lt.s32 	%p5, %r46, %r34;
	mov.u32 	%r61, %r46;
	@%p5 bra 	$L__BB16_5;
	sub.s32 	%r50, %r46, %r34;
	rem.s32 	%r51, %r50, %r34;
	not.b32 	%r52, %r51;
	add.s32 	%r61, %r34, %r52;
$L__BB16_5:
	mad.lo.s32 	%r53, %r61, %r35, %r60;
	mul.lo.s32 	%r7, %r53, %r37;
	mad.lo.s32 	%r54, %r36, %r46, %r1;
	mul.lo.s32 	%r8, %r54, %r37;
	setp.lt.s32 	%p6, %r37, 1;
	@%p6 bra 	$L__BB16_18;
	and.b32  	%r9, %r37, 15;
	setp.lt.u32 	%p7, %r37, 16;
	mov.b32 	%r66, 0;
	@%p7 bra 	$L__BB16_9;
	and.b32  	%r66, %r37, 2147483632;
	neg.s32 	%r64, %r66;
	add.s64 	%rd3, %rd2, 7;
	add.s64 	%rd4, %rd1, 7;
	mov.u32 	%r62, %r8;
	mov.u32 	%r63, %r7;
$L__BB16_8:
	.pragma "nounroll";
	cvt.s64.s32 	%rd7, %r63;
	add.s64 	%rd8, %rd3, %rd7;
	cvt.s64.s32 	%rd9, %r62;
	add.s64 	%rd10, %rd4, %rd9;
	ld.global.nc.u8 	%rs1, [%rd8+-7];
	cvt.u16.u8 	%rs2, %rs1;
	st.global.u8 	[%rd10+-7], %rs2;
	ld.global.nc.u8 	%rs3, [%rd8+-6];
	cvt.u16.u8 	%rs4, %rs3;
	st.global.u8 	[%rd10+-6], %rs4;
	ld.global.nc.u8 	%rs5, [%rd8+-5];
	cvt.u16.u8 	%rs6, %rs5;
	st.global.u8 	[%rd10+-5], %rs6;
	ld.global.nc.u8 	%rs7, [%rd8+-4];
	cvt.u16.u8 	%rs8, %rs7;
	st.global.u8 	[%rd10+-4], %rs8;
	ld.global.nc.u8 	%rs9, [%rd8+-3];
	cvt.u16.u8 	%rs10, %rs9;
	st.global.u8 	[%rd10+-3], %rs10;
	ld.global.nc.u8 	%rs11, [%rd8+-2];
	cvt.u16.u8 	%rs12, %rs11;
	st.global.u8 	[%rd10+-2], %rs12;
	ld.global.nc.u8 	%rs13, [%rd8+-1];
	cvt.u16.u8 	%rs14, %rs13;
	st.global.u8 	[%rd10+-1], %rs14;
	ld.global.nc.u8 	%rs15, [%rd8];
	cvt.u16.u8 	%rs16, %rs15;
	st.global.u8 	[%rd10], %rs16;
	ld.global.nc.u8 	%rs17, [%rd8+1];
	cvt.u16.u8 	%rs18, %rs17;
	st.global.u8 	[%rd10+1], %rs18;
	ld.global.nc.u8 	%rs19, [%rd8+2];
	cvt.u16.u8 	%rs20, %rs19;
	st.global.u8 	[%rd10+2], %rs20;
	ld.global.nc.u8 	%rs21, [%rd8+3];
	cvt.u16.u8 	%rs22, %rs21;
	st.global.u8 	[%rd10+3], %rs22;
	ld.global.nc.u8 	%rs23, [%rd8+4];
	cvt.u16.u8 	%rs24, %rs23;
	st.global.u8 	[%rd10+4], %rs24;
	ld.global.nc.u8 	%rs25, [%rd8+5];
	cvt.u16.u8 	%rs26, %rs25;
	st.global.u8 	[%rd10+5], %rs26;
	ld.global.nc.u8 	%rs27, [%rd8+6];
	cvt.u16.u8 	%rs28, %rs27;
	st.global.u8 	[%rd10+6], %rs28;
	ld.global.nc.u8 	%rs29, [%rd8+7];
	cvt.u16.u8 	%rs30, %rs29;
	st.global.u8 	[%rd10+7], %rs30;
	ld.global.nc.u8 	%rs31, [%rd8+8];
	cvt.u16.u8 	%rs32, %rs31;
	st.global.u8 	[%rd10+8], %rs32;
	add.s32 	%r64, %r64, 16;
	add.s32 	%r63, %r63, 16;
	add.s32 	%r62, %r62, 16;
	setp.ne.s32 	%p8, %r64, 0;
	@%p8 bra 	$L__BB16_8;
$L__BB16_9:
	setp.eq.s32 	%p9, %r9, 0;
	@%p9 bra 	$L__BB16_18;
	and.b32  	%r19, %r37, 7;
	setp.lt.u32 	%p10, %r9, 8;
	@%p10 bra 	$L__BB16_12;
	add.s32 	%r56, %r66, %r7;
	cvt.s64.s32 	%rd11, %r56;
	add.s64 	%rd12, %rd2, %rd11;
	ld.global.nc.u8 	%rs33, [%rd12];
	cvt.u16.u8 	%rs34, %rs33;
	add.s32 	%r57, %r66, %r8;
	cvt.s64.s32 	%rd13, %r57;
	add.s64 	%rd14, %rd1, %rd13;
	st.global.u8 	[%rd14], %rs34;
	ld.global.nc.u8 	%rs35, [%rd12+1];
	cvt.u16.u8 	%rs36, %rs35;
	st.global.u8 	[%rd14+1], %rs36;
	ld.global.nc.u8 	%rs37, [%rd12+2];
	cvt.u16.u8 	%rs38, %rs37;
	st.global.u8 	[%rd14+2], %rs38;
	ld.global.nc.u8 	%rs39, [%rd12+3];
	cvt.u16.u8 	%rs40, %rs39;
	st.global.u8 	[%rd14+3], %rs40;
	ld.global.nc.u8 	%rs41, [%rd12+4];
	cvt.u16.u8 	%rs42, %rs41;
	st.global.u8 	[%rd14+4], %rs42;
	ld.global.nc.u8 	%rs43, [%rd12+5];
	cvt.u16.u8 	%rs44, %rs43;
	st.global.u8 	[%rd14+5], %rs44;
	ld.global.nc.u8 	%rs45, [%rd12+6];
	cvt.u16.u8 	%rs46, %rs45;
	st.global.u8 	[%rd14+6], %rs46;
	ld.global.nc.u8 	%rs47, [%rd12+7];
	cvt.u16.u8 	%rs48, %rs47;
	st.global.u8 	[%rd14+7], %rs48;
	add.s32 	%r66, %r66, 8;
$L__BB16_12:
	setp.eq.s32 	%p11, %r19, 0;
	@%p11 bra 	$L__BB16_18;
	and.b32  	%r22, %r37, 3;
	setp.lt.u32 	%p12, %r19, 4;
	@%p12 bra 	$L__BB16_15;
	add.s32 	%r58, %r66, %r7;
	cvt.s64.s32 	%rd15, %r58;
	add.s64 	%rd16, %rd2, %rd15;
	ld.global.nc.u8 	%rs49, [%rd16];
	cvt.u16.u8 	%rs50, %rs49;
	add.s32 	%r59, %r66, %r8;
	cvt.s64.s32 	%rd17, %r59;
	add.s64 	%rd18, %rd1, %rd17;
	st.global.u8 	[%rd18], %rs50;
	ld.global.nc.u8 	%rs51, [%rd16+1];
	cvt.u16.u8 	%rs52, %rs51;
	st.global.u8 	[%rd18+1], %rs52;
	ld.global.nc.u8 	%rs53, [%rd16+2];
	cvt.u16.u8 	%rs54, %rs53;
	st.global.u8 	[%rd18+2], %rs54;
	ld.global.nc.u8 	%rs55, [%rd16+3];
	cvt.u16.u8 	%rs56, %rs55;
	st.global.u8 	[%rd18+3], %rs56;
	add.s32 	%r66, %r66, 4;
$L__BB16_15:
	setp.eq.s32 	%p13, %r22, 0;
	@%p13 bra 	$L__BB16_18;
	add.s32 	%r70, %r66, %r8;
	add.s32 	%r69, %r66, %r7;
	neg.s32 	%r68, %r22;
$L__BB16_17:
	.pragma "nounroll";
	cvt.s64.s32 	%rd19, %r70;
	add.s64 	%rd20, %rd1, %rd19;
	cvt.s64.s32 	%rd21, %r69;
	add.s64 	%rd22, %rd2, %rd21;
	ld.global.nc.u8 	%rs57, [%rd22];
	cvt.u16.u8 	%rs58, %rs57;
	st.global.u8 	[%rd20], %rs58;
	add.s32 	%r70, %r70, 1;
	add.s32 	%r69, %r69, 1;
	add.s32 	%r68, %r68, 1;
	setp.ne.s32 	%p14, %r68, 0;
	@%p14 bra 	$L__BB16_17;
$L__BB16_18:
	ret;

}
	// .globl	pad_to_multiple_replicate
.visible .entry pad_to_multiple_replicate(
	.param .u64 .ptr .align 1 pad_to_multiple_replicate_param_0,
	.param .u64 .ptr .align 1 pad_to_multiple_replicate_param_1,
	.param .u32 pad_to_multiple_replicate_param_2,
	.param .u32 pad_to_multiple_replicate_param_3,
	.param .u32 pad_to_multiple_replicate_param_4,
	.param .u32 pad_to_multiple_replicate_param_5,
	.param .u32 pad_to_multiple_replicate_param_6
)
{
	.reg .pred 	%p<13>;
	.reg .b16 	%rs<59>;
	.reg .b32 	%r<63>;
	.reg .b64 	%rd<23>;

	ld.param.u64 	%rd5, [pad_to_multiple_replicate_param_0];
	ld.param.u64 	%rd6, [pad_to_multiple_replicate_param_1];
	ld.param.u32 	%r30, [pad_to_multiple_replicate_param_2];
	ld.param.u32 	%r31, [pad_to_multiple_replicate_param_3];
	ld.param.u32 	%r34, [pad_to_multiple_replicate_param_4];
	ld.param.u32 	%r32, [pad_to_multiple_replicate_param_5];
	ld.param.u32 	%r33, [pad_to_multiple_replicate_param_6];
	cvta.to.global.u64 	%rd1, %rd6;
	cvta.to.global.u64 	%rd2, %rd5;
	mov.u32 	%r36, %ctaid.x;
	mov.u32 	%r37, %ntid.x;
	mov.u32 	%r38, %tid.x;
	mad.lo.s32 	%r1, %r36, %r37, %r38;
	mov.u32 	%r39, %ctaid.y;
	mov.u32 	%r40, %ntid.y;
	mov.u32 	%r41, %tid.y;
	mad.lo.s32 	%r42, %r39, %r40, %r41;
	setp.ge.s32 	%p1, %r1, %r32;
	setp.ge.s32 	%p2, %r42, %r34;
	or.pred  	%p3, %p1, %p2;
	@%p3 bra 	$L__BB17_14;
	add.s32 	%r43, %r31, -1;
	min.s32 	%r44, %r1, %r43;
	add.s32 	%r45, %r30, -1;
	min.s32 	%r46, %r42, %r45;
	mad.lo.s32 	%r47, %r46, %r31, %r44;
	mul.lo.s32 	%r3, %r47, %r33;
	mad.lo.s32 	%r48, %r32, %r42, %r1;
	mul.lo.s32 	%r4, %r48, %r33;
	setp.lt.s32 	%p4, %r33, 1;
	@%p4 bra 	$L__BB17_14;
	and.b32  	%r5, %r33, 15;
	setp.lt.u32 	%p5, %r33, 16;
	mov.b32 	%r58, 0;
	@%p5 bra 	$L__BB17_5;
	and.b32  	%r58, %r33, 2147483632;
	neg.s32 	%r56, %r58;
	add.s64 	%rd3, %rd2, 7;
	add.s64 	%rd4, %rd1, 7;
	mov.u32 	%r54, %r4;
	mov.u32 	%r55, %r3;
$L__BB17_4:
	.pragma "nounroll";
	cvt.s64.s32 	%rd7, %r55;
	add.s64 	%rd8, %rd3, %rd7;
	cvt.s64.s32 	%rd9, %r54;
	add.s64 	%rd10, %rd4, %rd9;
	ld.global.nc.u8 	%rs1, [%rd8+-7];
	cvt.u16.u8 	%rs2, %rs1;
	st.global.u8 	[%rd10+-7], %rs2;
	ld.global.nc.u8 	%rs3, [%rd8+-6];
	cvt.u16.u8 	%rs4, %rs3;
	st.global.u8 	[%rd10+-6], %rs4;
	ld.global.nc.u8 	%rs5, [%rd8+-5];
	cvt.u16.u8 	%rs6, %rs5;
	st.global.u8 	[%rd10+-5], %rs6;
	ld.global.nc.u8 	%rs7, [%rd8+-4];
	cvt.u16.u8 	%rs8, %rs7;
	st.global.u8 	[%rd10+-4], %rs8;
	ld.global.nc.u8 	%rs9, [%rd8+-3];
	cvt.u16.u8 	%rs10, %rs9;
	st.global.u8 	[%rd10+-3], %rs10;
	ld.global.nc.u8 	%rs11, [%rd8+-2];
	cvt.u16.u8 	%rs12, %rs11;
	st.global.u8 	[%rd10+-2], %rs12;
	ld.global.nc.u8 	%rs13, [%rd8+-1];
	cvt.u16.u8 	%rs14, %rs13;
	st.global.u8 	[%rd10+-1], %rs14;
	ld.global.nc.u8 	%rs15, [%rd8];
	cvt.u16.u8 	%rs16, %rs15;
	st.global.u8 	[%rd10], %rs16;
	ld.global.nc.u8 	%rs17, [%rd8+1];
	cvt.u16.u8 	%rs18, %rs17;
	st.global.u8 	[%rd10+1], %rs18;
	ld.global.nc.u8 	%rs19, [%rd8+2];
	cvt.u16.u8 	%rs20, %rs19;
	st.global.u8 	[%rd10+2], %rs20;
	ld.global.nc.u8 	%rs21, [%rd8+3];
	cvt.u16.u8 	%rs22, %rs21;
	st.global.u8 	[%rd10+3], %rs22;
	ld.global.nc.u8 	%rs23, [%rd8+4];
	cvt.u16.u8 	%rs24, %rs23;
	st.global.u8 	[%rd10+4], %rs24;
	ld.global.nc.u8 	%rs25, [%rd8+5];
	cvt.u16.u8 	%rs26, %rs25;
	st.global.u8 	[%rd10+5], %rs26;
	ld.global.nc.u8 	%rs27, [%rd8+6];
	cvt.u16.u8 	%rs28, %rs27;
	st.global.u8 	[%rd10+6], %rs28;
	ld.global.nc.u8 	%rs29, [%rd8+7];
	cvt.u16.u8 	%rs30, %rs29;
	st.global.u8 	[%rd10+7], %rs30;
	ld.global.nc.u8 	%rs31, [%rd8+8];
	cvt.u16.u8 	%rs32, %rs31;
	st.global.u8 	[%rd10+8], %rs32;
	add.s32 	%r56, %r56, 16;
	add.s32 	%r55, %r55, 16;
	add.s32 	%r54, %r54, 16;
	setp.ne.s32 	%p6, %r56, 0;
	@%p6 bra 	$L__BB17_4;
$L__BB17_5:
	setp.eq.s32 	%p7, %r5, 0;
	@%p7 bra 	$L__BB17_14;
	and.b32  	%r15, %r33, 7;
	setp.lt.u32 	%p8, %r5, 8;
	@%p8 bra 	$L__BB17_8;
	add.s32 	%r50, %r58, %r3;
	cvt.s64.s32 	%rd11, %r50;
	add.s64 	%rd12, %rd2, %rd11;
	ld.global.nc.u8 	%rs33, [%rd12];
	cvt.u16.u8 	%rs34, %rs33;
	add.s32 	%r51, %r58, %r4;
	cvt.s64.s32 	%rd13, %r51;
	add.s64 	%rd14, %rd1, %rd13;
	st.global.u8 	[%rd14], %rs34;
	ld.global.nc.u8 	%rs35, [%rd12+1];
	cvt.u16.u8 	%rs36, %rs35;
	st.global.u8 	[%rd14+1], %rs36;
	ld.global.nc.u8 	%rs37, [%rd12+2];
	cvt.u16.u8 	%rs38, %rs37;
	st.global.u8 	[%rd14+2], %rs38;
	ld.global.nc.u8 	%rs39, [%rd12+3];
	cvt.u16.u8 	%rs40, %rs39;
	st.global.u8 	[%rd14+3], %rs40;
	ld.global.nc.u8 	%rs41, [%rd12+4];
	cvt.u16.u8 	%rs42, %rs41;
	st.global.u8 	[%rd14+4], %rs42;
	ld.global.nc.u8 	%rs43, [%rd12+5];
	cvt.u16.u8 	%rs44, %rs43;
	st.global.u8 	[%rd14+5], %rs44;
	ld.global.nc.u8 	%rs45, [%rd12+6];
	cvt.u16.u8 	%rs46, %rs45;
	st.global.u8 	[%rd14+6], %rs46;
	ld.global.nc.u8 	%rs47, [%rd12+7];
	cvt.u16.u8 	%rs48, %rs47;
	st.global.u8 	[%rd14+7], %rs48;
	add.s32 	%r58, %r58, 8;
$L__BB17_8:
	setp.eq.s32 	%p9, %r15, 0;
	@%p9 bra 	$L__BB17_14;
	and.b32  	%r18, %r33, 3;
	setp.lt.u32 	%p10, %r15, 4;
	@%p10 bra 	$L__BB17_11;
	add.s32 	%r52, %r58, %r3;
	cvt.s64.s32 	%rd15, %r52;
	add.s64 	%rd16, %rd2, %rd15;
	ld.global.nc.u8 	%rs49, [%rd16];
	cvt.u16.u8 	%rs50, %rs49;
	add.s32 	%r53, %r58, %r4;
	cvt.s64.s32 	%rd17, %r53;
	add.s64 	%rd18, %rd1, %rd17;
	st.global.u8 	[%rd18], %rs50;
	ld.global.nc.u8 	%rs51, [%rd16+1];
	cvt.u16.u8 	%rs52, %rs51;
	st.global.u8 	[%rd18+1], %rs52;
	ld.global.nc.u8 	%rs53, [%rd16+2];
	cvt.u16.u8 	%rs54, %rs53;
	st.global.u8 	[%rd18+2], %rs54;
	ld.global.nc.u8 	%rs55, [%rd16+3];
	cvt.u16.u8 	%rs56, %rs55;
	st.global.u8 	[%rd18+3], %rs56;
	add.s32 	%r58, %r58, 4;
$L__BB17_11:
	setp.eq.s32 	%p11, %r18, 0;
	@%p11 bra 	$L__BB17_14;
	add.s32 	%r62, %r58, %r4;
	add.s32 	%r61, %r58, %r3;
	neg.s32 	%r60, %r18;
$L__BB17_13:
	.pragma "nounroll";
	cvt.s64.s32 	%rd19, %r62;
	add.s64 	%rd20, %rd1, %rd19;
	cvt.s64.s32 	%rd21, %r61;
	add.s64 	%rd22, %rd2, %rd21;
	ld.global.nc.u8 	%rs57, [%rd22];
	cvt.u16.u8 	%rs58, %rs57;
	st.global.u8 	[%rd20], %rs58;
	add.s32 	%r62, %r62, 1;
	add.s32 	%r61, %r61, 1;
	add.s32 	%r60, %r60, 1;
	setp.ne.s32 	%p12, %r60, 0;
	@%p12 bra 	$L__BB17_13;
$L__BB17_14:
	ret;

}
	// .globl	pad_to_multiple_wrap
.visible .entry pad_to_multiple_wrap(
	.param .u64 .ptr .align 1 pad_to_multiple_wrap_param_0,
	.param .u64 .ptr .align 1 pad_to_multiple_wrap_param_1,
	.param .u32 pad_to_multiple_wrap_param_2,
	.param .u32 pad_to_multiple_wrap_param_3,
	.param .u32 pad_to_multiple_wrap_param_4,
	.param .u32 pad_to_multiple_wrap_param_5,
	.param .u32 pad_to_multiple_wrap_param_6
)
{
	.reg .pred 	%p<13>;
	.reg .b16 	%rs<59>;
	.reg .b32 	%r<61>;
	.reg .b64 	%rd<23>;

	ld.param.u64 	%rd5, [pad_to_multiple_wrap_param_0];
	ld.param.u64 	%rd6, [pad_to_multiple_wrap_param_1];
	ld.param.u32 	%r30, [pad_to_multiple_wrap_param_2];
	ld.param.u32 	%r31, [pad_to_multiple_wrap_param_3];
	ld.param.u32 	%r34, [pad_to_multiple_wrap_param_4];
	ld.param.u32 	%r32, [pad_to_multiple_wrap_param_5];
	ld.param.u32 	%r33, [pad_to_multiple_wrap_param_6];
	cvta.to.global.u64 	%rd1, %rd6;
	cvta.to.global.u64 	%rd2, %rd5;
	mov.u32 	%r36, %ctaid.x;
	mov.u32 	%r37, %ntid.x;
	mov.u32 	%r38, %tid.x;
	mad.lo.s32 	%r1, %r36, %r37, %r38;
	mov.u32 	%r39, %ctaid.y;
	mov.u32 	%r40, %ntid.y;
	mov.u32 	%r41, %tid.y;
	mad.lo.s32 	%r42, %r39, %r40, %r41;
	setp.ge.s32 	%p1, %r1, %r32;
	setp.ge.s32 	%p2, %r42, %r34;
	or.pred  	%p3, %p1, %p2;
	@%p3 bra 	$L__BB18_14;
	rem.s32 	%r43, %r1, %r31;
	rem.s32 	%r44, %r42, %r30;
	mad.lo.s32 	%r45, %r44, %r31, %r43;
	mul.lo.s32 	%r3, %r45, %r33;
	mad.lo.s32 	%r46, %r32, %r42, %r1;
	mul.lo.s32 	%r4, %r46, %r33;
	setp.lt.s32 	%p4, %r33, 1;
	@%p4 bra 	$L__BB18_14;
	and.b32  	%r5, %r33, 15;
	setp.lt.u32 	%p5, %r33, 16;
	mov.b32 	%r56, 0;
	@%p5 bra 	$L__BB18_5;
	and.b32  	%r56, %r33, 2147483632;
	neg.s32 	%r54, %r56;
	add.s64 	%rd3, %rd2, 7;
	add.s64 	%rd4, %rd1, 7;
	mov.u32 	%r52, %r4;
	mov.u32 	%r53, %r3;
$L__BB18_4:
	.pragma "nounroll";
	cvt.s64.s32 	%rd7, %r53;
	add.s64 	%rd8, %rd3, %rd7;
	cvt.s64.s32 	%rd9, %r52;
	add.s64 	%rd10, %rd4, %rd9;
	ld.global.nc.u8 	%rs1, [%rd8+-7];
	cvt.u16.u8 	%rs2, %rs1;
	st.global.u8 	[%rd10+-7], %rs2;
	ld.global.nc.u8 	%rs3, [%rd8+-6];
	cvt.u16.u8 	%rs4, %rs3;
	st.global.u8 	[%rd10+-6], %rs4;
	ld.global.nc.u8 	%rs5, [%rd8+-5];
	cvt.u16.u8 	%rs6, %rs5;
	st.global.u8 	[%rd10+-5], %rs6;
	ld.global.nc.u8 	%rs7, [%rd8+-4];
	cvt.u16.u8 	%rs8, %rs7;
	st.global.u8 	[%rd10+-4], %rs8;
	ld.global.nc.u8 	%rs9, [%rd8+-3];
	cvt.u16.u8 	%rs10, %rs9;
	st.global.u8 	[%rd10+-3], %rs10;
	ld.global.nc.u8 	%rs11, [%rd8+-2];
	cvt.u16.u8 	%rs12, %rs11;
	st.global.u8 	[%rd10+-2], %rs12;
	ld.global.nc.u8 	%rs13, [%rd8+-1];
	cvt.u16.u8 	%rs14, %rs13;
	st.global.u8 	[%rd10+-1], %rs14;
	ld.global.nc.u8 	%rs15, [%rd8];
	cvt.u16.u8 	%rs16, %rs15;
	st.global.u8 	[%rd10], %rs16;
	ld.global.nc.u8 	%rs17, [%rd8+1];
	cvt.u16.u8 	%rs18, %rs17;
	st.global.u8 	[%rd10+1], %rs18;
	ld.global.nc.u8 	%rs19, [%rd8+2];
	cvt.u16.u8 	%rs20, %rs19;
	st.global.u8 	[%rd10+2], %rs20;
	ld.global.nc.u8 	%rs21, [%rd8+3];
	cvt.u16.u8 	%rs22, %rs21;
	st.global.u8 	[%rd10+3], %rs22;
	ld.global.nc.u8 	%rs23, [%rd8+4];
	cvt.u16.u8 	%rs24, %rs23;
	st.global.u8 	[%rd10+4], %rs24;
	ld.global.nc.u8 	%rs25, [%rd8+5];
	cvt.u16.u8 	%rs26, %rs25;
	st.global.u8 	[%rd10+5], %rs26;
	ld.global.nc.u8 	%rs27, [%rd8+6];
	cvt.u16.u8 	%rs28, %rs27;
	st.global.u8 	[%rd10+6], %rs28;
	ld.global.nc.u8 	%rs29, [%rd8+7];
	cvt.u16.u8 	%rs30, %rs29;
	st.global.u8 	[%rd10+7], %rs30;
	ld.global.nc.u8 	%rs31, [%rd8+8];
	cvt.u16.u8 	%rs32, %rs31;
	st.global.u8 	[%rd10+8], %rs32;
	add.s32 	%r54, %r54, 16;
	add.s32 	%r53, %r53, 16;
	add.s32 	%r52, %r52, 16;
	setp.ne.s32 	%p6, %r54, 0;
	@%p6 bra 	$L__BB18_4;
$L__BB18_5:
	setp.eq.s32 	%p7, %r5, 0;
	@%p7 bra 	$L__BB18_14;
	and.b32  	%r15, %r33, 7;
	setp.lt.u32 	%p8, %r5, 8;
	@%p8 bra 	$L__BB18_8;
	add.s32 	%r48, %r56, %r3;
	cvt.s64.s32 	%rd11, %r48;
	add.s64 	%rd12, %rd2, %rd11;
	ld.global.nc.u8 	%rs33, [%rd12];
	cvt.u16.u8 	%rs34, %rs33;
	add.s32 	%r49, %r56, %r4;
	cvt.s64.s32 	%rd13, %r49;
	add.s64 	%rd14, %rd1, %rd13;
	st.global.u8 	[%rd14], %rs34;
	ld.global.nc.u8 	%rs35, [%rd12+1];
	cvt.u16.u8 	%rs36, %rs35;
	st.global.u8 	[%rd14+1], %rs36;
	ld.global.nc.u8 	%rs37, [%rd12+2];
	cvt.u16.u8 	%rs38, %rs37;
	st.global.u8 	[%rd14+2], %rs38;
	ld.global.nc.u8 	%rs39, [%rd12+3];
	cvt.u16.u8 	%rs40, %rs39;
	st.global.u8 	[%rd14+3], %rs40;
	ld.global.nc.u8 	%rs41, [%rd12+4];
	cvt.u16.u8 	%rs42, %rs41;
	st.global.u8 	[%rd14+4], %rs42;
	ld.global.nc.u8 	%rs43, [%rd12+5];
	cvt.u16.u8 	%rs44, %rs43;
	st.global.u8 	[%rd14+5], %rs44;
	ld.global.nc.u8 	%rs45, [%rd12+6];
	cvt.u16.u8 	%rs46, %rs45;
	st.global.u8 	[%rd14+6], %rs46;
	ld.global.nc.u8 	%rs47, [%rd12+7];
	cvt.u16.u8 	%rs48, %rs47;
	st.global.u8 	[%rd14+7], %rs48;
	add.s32 	%r56, %r56, 8;
$L__BB18_8:
	setp.eq.s32 	%p9, %r15, 0;
	@%p9 bra 	$L__BB18_14;
	and.b32  	%r18, %r33, 3;
	setp.lt.u32 	%p10, %r15, 4;
	@%p10 bra 	$L__BB18_11;
	add.s32 	%r50, %r56, %r3;
	cvt.s64.s32 	%rd15, %r50;
	add.s64 	%rd16, %rd2, %rd15;
	ld.global.nc.u8 	%rs49, [%rd16];
	cvt.u16.u8 	%rs50, %rs49;
	add.s32 	%r51, %r56, %r4;
	cvt.s64.s32 	%rd17, %r51;
	add.s64 	%rd18, %rd1, %rd17;
	st.global.u8 	[%rd18], %rs50;
	ld.global.nc.u8 	%rs51, [%rd16+1];
	cvt.u16.u8 	%rs52, %rs51;
	st.global.u8 	[%rd18+1], %rs52;
	ld.global.nc.u8 	%rs53, [%rd16+2];
	cvt.u16.u8 	%rs54, %rs53;
	st.global.u8 	[%rd18+2], %rs54;
	ld.global.nc.u8 	%rs55, [%rd16+3];
	cvt.u16.u8 	%rs56, %rs55;
	st.global.u8 	[%rd18+3], %rs56;
	add.s32 	%r56, %r56, 4;
$L__BB18_11:
	setp.eq.s32 	%p11, %r18, 0;
	@%p11 bra 	$L__BB18_14;
	add.s32 	%r60, %r56, %r4;
	add.s32 	%r59, %r56, %r3;
	neg.s32 	%r58, %r18;
$L__BB18_13:
	.pragma "nounroll";
	cvt.s64.s32 	%rd19, %r60;
	add.s64 	%rd20, %rd1, %rd19;
	cvt.s64.s32 	%rd21, %r59;
	add.s64 	%rd22, %rd2, %rd21;
	ld.global.nc.u8 	%rs57, [%rd22];
	cvt.u16.u8 	%rs58, %rs57;
	st.global.u8 	[%rd20], %rs58;
	add.s32 	%r60, %r60, 1;
	add.s32 	%r59, %r59, 1;
	add.s32 	%r58, %r58, 1;
	setp.ne.s32 	%p12, %r58, 0;
	@%p12 bra 	$L__BB18_13;
$L__BB18_14:
	ret;

}
	// .globl	pad_fixed
.visible .entry pad_fixed(
	.param .u64 .ptr .align 1 pad_fixed_param_0,
	.param .u64 .ptr .align 1 pad_fixed_param_1,
	.param .u32 pad_fixed_param_2,
	.param .u32 pad_fixed_param_3,
	.param .u32 pad_fixed_param_4,
	.param .u32 pad_fixed_param_5,
	.param .u32 pad_fixed_param_6,
	.param .u32 pad_fixed_param_7,
	.param .u32 pad_fixed_param_8,
	.param .u8 pad_fixed_param_9
)
{
	.reg .pred 	%p<29>;
	.reg .b16 	%rs<60>;
	.reg .b32 	%r<86>;
	.reg .b64 	%rd<32>;

	ld.param.u64 	%rd6, [pad_fixed_param_0];
	ld.param.u64 	%rd7, [pad_fixed_param_1];
	ld.param.u32 	%r45, [pad_fixed_param_2];
	ld.param.u32 	%r46, [pad_fixed_param_3];
	ld.param.u32 	%r51, [pad_fixed_param_4];
	ld.param.u32 	%r47, [pad_fixed_param_5];
	ld.param.u32 	%r48, [pad_fixed_param_6];
	ld.param.u32 	%r49, [pad_fixed_param_7];
	ld.param.u32 	%r50, [pad_fixed_param_8];
	ld.param.u8 	%rs1, [pad_fixed_param_9];
	cvta.to.global.u64 	%rd1, %rd6;
	cvta.to.global.u64 	%rd2, %rd7;
	mov.u32 	%r53, %ctaid.x;
	mov.u32 	%r54, %ntid.x;
	mov.u32 	%r55, %tid.x;
	mad.lo.s32 	%r1, %r53, %r54, %r55;
	mov.u32 	%r56, %ctaid.y;
	mov.u32 	%r57, %ntid.y;
	mov.u32 	%r58, %tid.y;
	mad.lo.s32 	%r59, %r56, %r57, %r58;
	setp.ge.s32 	%p1, %r1, %r47;
	setp.ge.s32 	%p2, %r59, %r51;
	or.pred  	%p3, %p1, %p2;
	@%p3 bra 	$L__BB19_27;
	mad.lo.s32 	%r60, %r47, %r59, %r1;
	mul.lo.s32 	%r3, %r60, %r48;
	sub.s32 	%r4, %r1, %r50;
	sub.s32 	%r5, %r59, %r49;
	setp.gt.s32 	%p4, %r4, -1;
	setp.lt.s32 	%p5, %r4, %r46;
	and.pred  	%p6, %p4, %p5;
	setp.gt.s32 	%p7, %r5, -1;
	setp.lt.s32 	%p8, %r5, %r45;
	and.pred  	%p9, %p7, %p8;
	and.pred  	%p10, %p6, %p9;
	@%p10 bra 	$L__BB19_14;
	setp.lt.s32 	%p11, %r48, 1;
	@%p11 bra 	$L__BB19_27;
	and.b32  	%r6, %r48, 7;
	setp.lt.u32 	%p12, %r48, 8;
	mov.b32 	%r83, 0;
	@%p12 bra 	$L__BB19_6;
	and.b32  	%r83, %r48, 2147483640;
	neg.s32 	%r76, %r83;
	add.s64 	%rd3, %rd2, 3;
	mov.u32 	%r75, %r3;
$L__BB19_5:
	.pragma "nounroll";
	cvt.s64.s32 	%rd8, %r75;
	add.s64 	%rd9, %rd3, %rd8;
	st.global.u8 	[%rd9+-3], %rs1;
	st.global.u8 	[%rd9+-2], %rs1;
	st.global.u8 	[%rd9+-1], %rs1;
	st.global.u8 	[%rd9], %rs1;
	st.global.u8 	[%rd9+1], %rs1;
	st.global.u8 	[%rd9+2], %rs1;
	st.global.u8 	[%rd9+3], %rs1;
	st.global.u8 	[%rd9+4], %rs1;
	add.s32 	%r76, %r76, 8;
	add.s32 	%r75, %r75, 8;
	setp.eq.s32 	%p13, %r76, 0;
	@%p13 bra 	$L__BB19_6;
	bra.uni 	$L__BB19_5;
$L__BB19_6:
	setp.eq.s32 	%p14, %r6, 0;
	@%p14 bra 	$L__BB19_27;
	and.b32  	%r40, %r48, 3;
	setp.lt.u32 	%p15, %r6, 4;
	@%p15 bra 	$L__BB19_9;
	add.s32 	%r62, %r83, %r3;
	cvt.s64.s32 	%rd10, %r62;
	add.s64 	%rd11, %rd2, %rd10;
	st.global.u8 	[%rd11], %rs1;
	st.global.u8 	[%rd11+1], %rs1;
	st.global.u8 	[%rd11+2], %rs1;
	st.global.u8 	[%rd11+3], %rs1;
	add.s32 	%r83, %r83, 4;
$L__BB19_9:
	setp.eq.s32 	%p16, %r40, 0;
	@%p16 bra 	$L__BB19_27;
	setp.eq.s32 	%p17, %r40, 1;
	@%p17 bra 	$L__BB19_12;
	add.s32 	%r63, %r83, %r3;
	cvt.s64.s32 	%rd12, %r63;
	add.s64 	%rd13, %rd2, %rd12;
	st.global.u8 	[%rd13], %rs1;
	st.global.u8 	[%rd13+1], %rs1;
	add.s32 	%r83, %r83, 2;
$L__BB19_12:
	and.b32  	%r64, %r48, 1;
	setp.eq.b32 	%p18, %r64, 1;
	not.pred 	%p19, %p18;
	@%p19 bra 	$L__BB19_27;
	add.s32 	%r65, %r83, %r3;
	cvt.s64.s32 	%rd14, %r65;
	add.s64 	%rd15, %rd2, %rd14;
	st.global.u8 	[%rd15], %rs1;
	bra.uni 	$L__BB19_27;
$L__BB19_14:
	mad.lo.s32 	%r66, %r5, %r46, %r4;
	mul.lo.s32 	%r9, %r66, %r48;
	setp.lt.s32 	%p20, %r48, 1;
	@%p20 bra 	$L__BB19_27;
	and.b32  	%r10, %r48, 15;
	setp.lt.u32 	%p21, %r48, 16;
	mov.b32 	%r78, 0;
	@%p21 bra 	$L__BB19_18;
	and.b32  	%r78, %r48, 2147483632;
	neg.s32 	%r74, %r78;
	add.s64 	%rd4, %rd1, 7;
	add.s64 	%rd5, %rd2, 7;
	mov.u32 	%r72, %r3;
	mov.u32 	%r73, %r9;
$L__BB19_17:
	.pragma "nounroll";
	cvt.s64.s32 	%rd16, %r73;
	add.s64 	%rd17, %rd4, %rd16;
	cvt.s64.s32 	%rd18, %r72;
	add.s64 	%rd19, %rd5, %rd18;
	ld.global.nc.u8 	%rs2, [%rd17+-7];
	cvt.u16.u8 	%rs3, %rs2;
	st.global.u8 	[%rd19+-7], %rs3;
	ld.global.nc.u8 	%rs4, [%rd17+-6];
	cvt.u16.u8 	%rs5, %rs4;
	st.global.u8 	[%rd19+-6], %rs5;
	ld.global.nc.u8 	%rs6, [%rd17+-5];
	cvt.u16.u8 	%rs7, %rs6;
	st.global.u8 	[%rd19+-5], %rs7;
	ld.global.nc.u8 	%rs8, [%rd17+-4];
	cvt.u16.u8 	%rs9, %rs8;
	st.global.u8 	[%rd19+-4], %rs9;
	ld.global.nc.u8 	%rs10, [%rd17+-3];
	cvt.u16.u8 	%rs11, %rs10;
	st.global.u8 	[%rd19+-3], %rs11;
	ld.global.nc.u8 	%rs12, [%rd17+-2];
	cvt.u16.u8 	%rs13, %rs12;
	st.global.u8 	[%rd19+-2], %rs13;
	ld.global.nc.u8 	%rs14, [%rd17+-1];
	cvt.u16.u8 	%rs15, %rs14;
	st.global.u8 	[%rd19+-1], %rs15;
	ld.global.nc.u8 	%rs16, [%rd17];
	cvt.u16.u8 	%rs17, %rs16;
	st.global.u8 	[%rd19], %rs17;
	ld.global.nc.u8 	%rs18, [%rd17+1];
	cvt.u16.u8 	%rs19, %rs18;
	st.global.u8 	[%rd19+1], %rs19;
	ld.global.nc.u8 	%rs20, [%rd17+2];
	cvt.u16.u8 	%rs21, %rs20;
	st.global.u8 	[%rd19+2], %rs21;
	ld.global.nc.u8 	%rs22, [%rd17+3];
	cvt.u16.u8 	%rs23, %rs22;
	st.global.u8 	[%rd19+3], %rs23;
	ld.global.nc.u8 	%rs24, [%rd17+4];
	cvt.u16.u8 	%rs25, %rs24;
	st.global.u8 	[%rd19+4], %rs25;
	ld.global.nc.u8 	%rs26, [%rd17+5];
	cvt.u16.u8 	%rs27, %rs26;
	st.global.u8 	[%rd19+5], %rs27;
	ld.global.nc.u8 	%rs28, [%rd17+6];
	cvt.u16.u8 	%rs29, %rs28;
	st.global.u8 	[%rd19+6], %rs29;
	ld.global.nc.u8 	%rs30, [%rd17+7];
	cvt.u16.u8 	%rs31, %rs30;
	st.global.u8 	[%rd19+7], %rs31;
	ld.global.nc.u8 	%rs32, [%rd17+8];
	cvt.u16.u8 	%rs33, %rs32;
	st.global.u8 	[%rd19+8], %rs33;
	add.s32 	%r74, %r74, 16;
	add.s32 	%r73, %r73, 16;
	add.s32 	%r72, %r72, 16;
	setp.eq.s32 	%p22, %r74, 0;
	@%p22 bra 	$L__BB19_18;
	bra.uni 	$L__BB19_17;
$L__BB19_18:
	setp.eq.s32 	%p23, %r10, 0;
	@%p23 bra 	$L__BB19_27;
	and.b32  	%r24, %r48, 7;
	setp.lt.u32 	%p24, %r10, 8;
	@%p24 bra 	$L__BB19_21;
	add.s32 	%r68, %r78, %r9;
	cvt.s64.s32 	%rd20, %r68;
	add.s64 	%rd21, %rd1, %rd20;
	ld.global.nc.u8 	%rs34, [%rd21];
	cvt.u16.u8 	%rs35, %rs34;
	add.s32 	%r69, %r78, %r3;
	cvt.s64.s32 	%rd22, %r69;
	add.s64 	%rd23, %rd2, %rd22;
	st.global.u8 	[%rd23], %rs35;
	ld.global.nc.u8 	%rs36, [%rd21+1];
	cvt.u16.u8 	%rs37, %rs36;
	st.global.u8 	[%rd23+1], %rs37;
	ld.global.nc.u8 	%rs38, [%rd21+2];
	cvt.u16.u8 	%rs39, %rs38;
	st.global.u8 	[%rd23+2], %rs39;
	ld.global.nc.u8 	%rs40, [%rd21+3];
	cvt.u16.u8 	%rs41, %rs40;
	st.global.u8 	[%rd23+3], %rs41;
	ld.global.nc.u8 	%rs42, [%rd21+4];
	cvt.u16.u8 	%rs43, %rs42;
	st.global.u8 	[%rd23+4], %rs43;
	ld.global.nc.u8 	%rs44, [%rd21+5];
	cvt.u16.u8 	%rs45, %rs44;
	st.global.u8 	[%rd23+5], %rs45;
	ld.global.nc.u8 	%rs46, [%rd21+6];
	cvt.u16.u8 	%rs47, %rs46;
	st.global.u8 	[%rd23+6], %rs47;
	ld.global.nc.u8 	%rs48, [%rd21+7];
	cvt.u16.u8 	%rs49, %rs48;
	st.global.u8 	[%rd23+7], %rs49;
	add.s32 	%r78, %r78, 8;
$L__BB19_21:
	setp.eq.s32 	%p25, %r24, 0;
	@%p25 bra 	$L__BB19_27;
	and.b32  	%r27, %r48, 3;
	setp.lt.u32 	%p26, %r24, 4;
	@%p26 bra 	$L__BB19_24;
	add.s32 	%r70, %r78, %r9;
	cvt.s64.s32 	%rd24, %r70;
	add.s64 	%rd25, %rd1, %rd24;
	ld.global.nc.u8 	%rs50, [%rd25];
	cvt.u16.u8 	%rs51, %rs50;
	add.s32 	%r71, %r78, %r3;
	cvt.s64.s32 	%rd26, %r71;
	add.s64 	%rd27, %rd2, %rd26;
	st.global.u8 	[%rd27], %rs51;
	ld.global.nc.u8 	%rs52, [%rd25+1];
	cvt.u16.u8 	%rs53, %rs52;
	st.global.u8 	[%rd27+1], %rs53;
	ld.global.nc.u8 	%rs54, [%rd25+2];
	cvt.u16.u8 	%rs55, %rs54;
	st.global.u8 	[%rd27+2], %rs55;
	ld.global.nc.u8 	%rs56, [%rd25+3];
	cvt.u16.u8 	%rs57, %rs56;
	st.global.u8 	[%rd27+3], %rs57;
	add.s32 	%r78, %r78, 4;
$L__BB19_24:
	setp.eq.s32 	%p27, %r27, 0;
	@%p27 bra 	$L__BB19_27;
	add.s32 	%r82, %r78, %r3;
	add.s32 	%r81, %r78, %r9;
	neg.s32 	%r80, %r27;
$L__BB19_26:
	.pragma "nounroll";
	cvt.s64.s32 	%rd28, %r82;
	add.s64 	%rd29, %rd2, %rd28;
	cvt.s64.s32 	%rd30, %r81;
	add.s64 	%rd31, %rd1, %rd30;
	ld.global.nc.u8 	%rs58, [%rd31];
	cvt.u16.u8 	%rs59, %rs58;
	st.global.u8 	[%rd29], %rs59;
	add.s32 	%r82, %r82, 1;
	add.s32 	%r81, %r81, 1;
	add.s32 	%r80, %r80, 1;
	setp.eq.s32 	%p28, %r80, 0;
	@%p28 bra 	$L__BB19_27;
	bra.uni 	$L__BB19_26;
$L__BB19_27:
	ret;

}
	// .globl	crop_center
.visible .entry crop_center(
	.param .u64 .ptr .align 1 crop_center_param_0,
	.param .u64 .ptr .align 1 crop_center_param_1,
	.param .u32 crop_center_param_2,
	.param .u32 crop_center_param_3,
	.param .u32 crop_center_param_4,
	.param .u32 crop_center_param_5,
	.param .u32 crop_center_param_6
)
{
	.reg .pred 	%p<32>;
	.reg .b16 	%rs<63>;
	.reg .b32 	%r<108>;
	.reg .b64 	%rd<32>;

	ld.param.u64 	%rd6, [crop_center_param_0];
	ld.param.u64 	%rd7, [crop_center_param_1];
	ld.param.u32 	%r51, [crop_center_param_2];
	ld.param.u32 	%r52, [crop_center_param_3];
	ld.param.u32 	%r56, [crop_center_param_4];
	ld.param.u32 	%r54, [crop_center_param_5];
	ld.param.u32 	%r55, [crop_center_param_6];
	cvta.to.global.u64 	%rd1, %rd7;
	cvta.to.global.u64 	%rd2, %rd6;
	mov.u32 	%r57, %ctaid.x;
	mov.u32 	%r58, %ntid.x;
	mov.u32 	%r59, %tid.x;
	mad.lo.s32 	%r1, %r57, %r58, %r59;
	mov.u32 	%r60, %ctaid.y;
	mov.u32 	%r61, %ntid.y;
	mov.u32 	%r62, %tid.y;
	mad.lo.s32 	%r63, %r60, %r61, %r62;
	setp.ge.s32 	%p1, %r1, %r54;
	setp.ge.s32 	%p2, %r63, %r56;
	or.pred  	%p3, %p1, %p2;
	@%p3 bra 	$L__BB20_33;
	setp.le.s32 	%p4, %r54, %r52;
	@%p4 bra 	$L__BB20_3;
	sub.s32 	%r68, %r54, %r52;
	shr.u32 	%r69, %r68, 31;
	add.s32 	%r70, %r68, %r69;
	shr.s32 	%r71, %r70, 1;
	neg.s32 	%r92, %r71;
	bra.uni 	$L__BB20_4;
$L__BB20_3:
	sub.s32 	%r64, %r52, %r54;
	add.s32 	%r65, %r64, 1;
	shr.u32 	%r66, %r65, 31;
	add.s32 	%r67, %r65, %r66;
	shr.s32 	%r92, %r67, 1;
$L__BB20_4:
	setp.le.s32 	%p5, %r56, %r51;
	@%p5 bra 	$L__BB20_6;
	sub.s32 	%r76, %r56, %r51;
	shr.u32 	%r77, %r76, 31;
	add.s32 	%r78, %r76, %r77;
	shr.s32 	%r79, %r78, 1;
	neg.s32 	%r93, %r79;
	bra.uni 	$L__BB20_7;
$L__BB20_6:
	sub.s32 	%r72, %r51, %r56;
	add.s32 	%r73, %r72, 1;
	shr.u32 	%r74, %r73, 31;
	add.s32 	%r75, %r73, %r74;
	shr.s32 	%r93, %r75, 1;
$L__BB20_7:
	add.s32 	%r9, %r92, %r1;
	add.s32 	%r10, %r93, %r63;
	mad.lo.s32 	%r80, %r54, %r63, %r1;
	mul.lo.s32 	%r11, %r80, %r55;
	setp.lt.s32 	%p6, %r9, 0;
	setp.ge.s32 	%p7, %r9, %r52;
	or.pred  	%p8, %p6, %p7;
	setp.lt.s32 	%p9, %r10, 0;
	setp.ge.s32 	%p10, %r10, %r51;
	or.pred  	%p11, %p9, %p10;
	or.pred  	%p12, %p8, %p11;
	not.pred 	%p13, %p12;
	@%p13 bra 	$L__BB20_20;
	setp.lt.s32 	%p23, %r55, 1;
	@%p23 bra 	$L__BB20_33;
	and.b32  	%r12, %r55, 7;
	setp.lt.u32 	%p24, %r55, 8;
	mov.b32 	%r100, 0;
	@%p24 bra 	$L__BB20_12;
	and.b32  	%r100, %r55, 2147483640;
	neg.s32 	%r95, %r100;
	add.s64 	%rd3, %rd1, 3;
	mov.u32 	%r94, %r11;
$L__BB20_11:
	.pragma "nounroll";
	cvt.s64.s32 	%rd24, %r94;
	add.s64 	%rd25, %rd3, %rd24;
	mov.b16 	%rs59, 0;
	st.global.u8 	[%rd25+-3], %rs59;
	st.global.u8 	[%rd25+-2], %rs59;
	st.global.u8 	[%rd25+-1], %rs59;
	st.global.u8 	[%rd25], %rs59;
	st.global.u8 	[%rd25+1], %rs59;
	st.global.u8 	[%rd25+2], %rs59;
	st.global.u8 	[%rd25+3], %rs59;
	st.global.u8 	[%rd25+4], %rs59;
	add.s32 	%r95, %r95, 8;
	add.s32 	%r94, %r94, 8;
	setp.eq.s32 	%p25, %r95, 0;
	@%p25 bra 	$L__BB20_12;
	bra.uni 	$L__BB20_11;
$L__BB20_12:
	setp.eq.s32 	%p26, %r12, 0;
	@%p26 bra 	$L__BB20_33;
	and.b32  	%r30, %r55, 3;
	setp.lt.u32 	%p27, %r12, 4;
	@%p27 bra 	$L__BB20_15;
	add.s32 	%r88, %r100, %r11;
	cvt.s64.s32 	%rd26, %r88;
	add.s64 	%rd27, %rd1, %rd26;
	mov.b16 	%rs60, 0;
	st.global.u8 	[%rd27], %rs60;
	st.global.u8 	[%rd27+1], %rs60;
	st.global.u8 	[%rd27+2], %rs60;
	st.global.u8 	[%rd27+3], %rs60;
	add.s32 	%r100, %r100, 4;
$L__BB20_15:
	setp.eq.s32 	%p28, %r30, 0;
	@%p28 bra 	$L__BB20_33;
	setp.eq.s32 	%p29, %r30, 1;
	@%p29 bra 	$L__BB20_18;
	add.s32 	%r89, %r100, %r11;
	cvt.s64.s32 	%rd28, %r89;
	add.s64 	%rd29, %rd1, %rd28;
	mov.b16 	%rs61, 0;
	st.global.u8 	[%rd29], %rs61;
	st.global.u8 	[%rd29+1], %rs61;
	add.s32 	%r100, %r100, 2;
$L__BB20_18:
	and.b32  	%r90, %r55, 1;
	setp.eq.b32 	%p30, %r90, 1;
	not.pred 	%p31, %p30;
	@%p31 bra 	$L__BB20_33;
	add.s32 	%r91, %r100, %r11;
	cvt.s64.s32 	%rd30, %r91;
	add.s64 	%rd31, %rd1, %rd30;
	mov.b16 	%rs62, 0;
	st.global.u8 	[%rd31], %rs62;
	bra.uni 	$L__BB20_33;
$L__BB20_20:
	mad.lo.s32 	%r81, %r10, %r52, %r9;
	mul.lo.s32 	%r19, %r81, %r55;
	setp.lt.s32 	%p14, %r55, 1;
	@%p14 bra 	$L__BB20_33;
	and.b32  	%r20, %r55, 15;
	setp.lt.u32 	%p15, %r55, 16;
	mov.b32 	%r103, 0;
	@%p15 bra 	$L__BB20_24;
	and.b32  	%r103, %r55, 2147483632;
	neg.s32 	%r98, %r103;
	add.s64 	%rd4, %rd2, 7;
	add.s64 	%rd5, %rd1, 7;
	mov.u32 	%r96, %r11;
	mov.u32 	%r97, %r19;
$L__BB20_23:
	.pragma "nounroll";
	cvt.s64.s32 	%rd8, %r97;
	add.s64 	%rd9, %rd4, %rd8;
	cvt.s64.s32 	%rd10, %r96;
	add.s64 	%rd11, %rd5, %rd10;
	ld.global.nc.u8 	%rs1, [%rd9+-7];
	cvt.u16.u8 	%rs2, %rs1;
	st.global.u8 	[%rd11+-7], %rs2;
	ld.global.nc.u8 	%rs3, [%rd9+-6];
	cvt.u16.u8 	%rs4, %rs3;
	st.global.u8 	[%rd11+-6], %rs4;
	ld.global.nc.u8 	%rs5, [%rd9+-5];
	cvt.u16.u8 	%rs6, %rs5;
	st.global.u8 	[%rd11+-5], %rs6;
	ld.global.nc.u8 	%rs7, [%rd9+-4];
	cvt.u16.u8 	%rs8, %rs7;
	st.global.u8 	[%rd11+-4], %rs8;
	ld.global.nc.u8 	%rs9, [%rd9+-3];
	cvt.u16.u8 	%rs10, %rs9;
	st.global.u8 	[%rd11+-3], %rs10;
	ld.global.nc.u8 	%rs11, [%rd9+-2];
	cvt.u16.u8 	%rs12, %rs11;
	st.global.u8 	[%rd11+-2], %rs12;
	ld.global.nc.u8 	%rs13, [%rd9+-1];
	cvt.u16.u8 	%rs14, %rs13;
	st.global.u8 	[%rd11+-1], %rs14;
	ld.global.nc.u8 	%rs15, [%rd9];
	cvt.u16.u8 	%rs16, %rs15;
	st.global.u8 	[%rd11], %rs16;
	ld.global.nc.u8 	%rs17, [%rd9+1];
	cvt.u16.u8 	%rs18, %rs17;
	st.global.u8 	[%rd11+1], %rs18;
	ld.global.nc.u8 	%rs19, [%rd9+2];
	cvt.u16.u8 	%rs20, %rs19;
	st.global.u8 	[%rd11+2], %rs20;
	ld.global.nc.u8 	%rs21, [%rd9+3];
	cvt.u16.u8 	%rs22, %rs21;
	st.global.u8 	[%rd11+3], %rs22;
	ld.global.nc.u8 	%rs23, [%rd9+4];
	cvt.u16.u8 	%rs24, %rs23;
	st.global.u8 	[%rd11+4], %rs24;
	ld.global.nc.u8 	%rs25, [%rd9+5];
	cvt.u16.u8 	%rs26, %rs25;
	st.global.u8 	[%rd11+5], %rs26;
	ld.global.nc.u8 	%rs27, [%rd9+6];
	cvt.u16.u8 	%rs28, %rs27;
	st.global.u8 	[%rd11+6], %rs28;
	ld.global.nc.u8 	%rs29, [%rd9+7];
	cvt.u16.u8 	%rs30, %rs29;
	st.global.u8 	[%rd11+7], %rs30;
	ld.global.nc.u8 	%rs31, [%rd9+8];
	cvt.u16.u8 	%rs32, %rs31;
	st.global.u8 	[%rd11+8], %rs32;
	add.s32 	%r98, %r98, 16;
	add.s32 	%r97, %r97, 16;
	add.s32 	%r96, %r96, 16;
	setp.eq.s32 	%p16, %r98, 0;
	@%p16 bra 	$L__BB20_24;
	bra.uni 	$L__BB20_23;
$L__BB20_24:
	setp.eq.s32 	%p17, %r20, 0;
	@%p17 bra 	$L__BB20_33;
	and.b32  	%r36, %r55, 7;
	setp.lt.u32 	%p18, %r20, 8;
	@%p18 bra 	$L__BB20_27;
	add.s32 	%r83, %r103, %r19;
	cvt.s64.s32 	%rd12, %r83;
	add.s64 	%rd13, %rd2, %rd12;
	ld.global.nc.u8 	%rs33, [%rd13];
	cvt.u16.u8 	%rs34, %rs33;
	add.s32 	%r84, %r103, %r11;
	cvt.s64.s32 	%rd14, %r84;
	add.s64 	%rd15, %rd1, %rd14;
	st.global.u8 	[%rd15], %rs34;
	ld.global.nc.u8 	%rs35, [%rd13+1];
	cvt.u16.u8 	%rs36, %rs35;
	st.global.u8 	[%rd15+1], %rs36;
	ld.global.nc.u8 	%rs37, [%rd13+2];
	cvt.u16.u8 	%rs38, %rs37;
	st.global.u8 	[%rd15+2], %rs38;
	ld.global.nc.u8 	%rs39, [%rd13+3];
	cvt.u16.u8 	%rs40, %rs39;
	st.global.u8 	[%rd15+3], %rs40;
	ld.global.nc.u8 	%rs41, [%rd13+4];
	cvt.u16.u8 	%rs42, %rs41;
	st.global.u8 	[%rd15+4], %rs42;
	ld.global.nc.u8 	%rs43, [%rd13+5];
	cvt.u16.u8 	%rs44, %rs43;
	st.global.u8 	[%rd15+5], %rs44;
	ld.global.nc.u8 	%rs45, [%rd13+6];
	cvt.u16.u8 	%rs46, %rs45;
	st.global.u8 	[%rd15+6], %rs46;
	ld.global.nc.u8 	%rs47, [%rd13+7];
	cvt.u16.u8 	%rs48, %rs47;
	st.global.u8 	[%rd15+7], %rs48;
	add.s32 	%r103, %r103, 8;
$L__BB20_27:
	setp.eq.s32 	%p19, %r36, 0;
	@%p19 bra 	$L__BB20_33;
	and.b32  	%r39, %r55, 3;
	setp.lt.u32 	%p20, %r36, 4;
	@%p20 bra 	$L__BB20_30;
	add.s32 	%r85, %r103, %r19;
	cvt.s64.s32 	%rd16, %r85;
	add.s64 	%rd17, %rd2, %rd16;
	ld.global.nc.u8 	%rs49, [%rd17];
	cvt.u16.u8 	%rs50, %rs49;
	add.s32 	%r86, %r103, %r11;
	cvt.s64.s32 	%rd18, %r86;
	add.s64 	%rd19, %rd1, %rd18;
	st.global.u8 	[%rd19], %rs50;
	ld.global.nc.u8 	%rs51, [%rd17+1];
	cvt.u16.u8 	%rs52, %rs51;
	st.global.u8 	[%rd19+1], %rs52;
	ld.global.nc.u8 	%rs53, [%rd17+2];
	cvt.u16.u8 	%rs54, %rs53;
	st.global.u8 	[%rd19+2], %rs54;
	ld.global.nc.u8 	%rs55, [%rd17+3];
	cvt.u16.u8 	%rs56, %rs55;
	st.global.u8 	[%rd19+3], %rs56;
	add.s32 	%r103, %r103, 4;
$L__BB20_30:
	setp.eq.s32 	%p21, %r39, 0;
	@%p21 bra 	$L__BB20_33;
	add.s32 	%r107, %r103, %r11;
	add.s32 	%r106, %r103, %r19;
	neg.s32 	%r105, %r39;
$L__BB20_32:
	.pragma "nounroll";
	cvt.s64.s32 	%rd20, %r107;
	add.s64 	%rd21, %rd1, %rd20;
	cvt.s64.s32 	%rd22, %r106;
	add.s64 	%rd23, %rd2, %rd22;
	ld.global.nc.u8 	%rs57, [%rd23];
	cvt.u16.u8 	%rs58, %rs57;
	st.global.u8 	[%rd21], %rs58;
	add.s32 	%r107, %r107, 1;
	add.s32 	%r106, %r106, 1;
	add.s32 	%r105, %r105, 1;
	setp.ne.s32 	%p22, %r105, 0;
	@%p22 bra 	$L__BB20_32;
$L__BB20_33:
	ret;

}
	// .globl	extract_patch
.visible .entry extract_patch(
	.param .u64 .ptr .align 1 extract_patch_param_0,
	.param .u64 .ptr .align 1 extract_patch_param_1,
	.param .u32 extract_patch_param_2,
	.param .u32 extract_patch_param_3,
	.param .u32 extract_patch_param_4,
	.param .u32 extract_patch_param_5,
	.param .u32 extract_patch_param_6,
	.param .u32 extract_patch_param_7,
	.param .u32 extract_patch_param_8
)
{
	.reg .pred 	%p<13>;
	.reg .b16 	%rs<59>;
	.reg .b32 	%r<69>;
	.reg .b64 	%rd<23>;

	ld.param.u64 	%rd5, [extract_patch_param_0];
	ld.param.u64 	%rd6, [extract_patch_param_1];
	ld.param.u32 	%r30, [extract_patch_param_2];
	ld.param.u32 	%r31, [extract_patch_param_3];
	ld.param.u32 	%r36, [extract_patch_param_4];
	ld.param.u32 	%r32, [extract_patch_param_5];
	ld.param.u32 	%r33, [extract_patch_param_6];
	ld.param.u32 	%r34, [extract_patch_param_7];
	ld.param.u32 	%r35, [extract_patch_param_8];
	cvta.to.global.u64 	%rd1, %rd6;
	cvta.to.global.u64 	%rd2, %rd5;
	mov.u32 	%r38, %ctaid.x;
	mov.u32 	%r39, %ntid.x;
	mov.u32 	%r40, %tid.x;
	mad.lo.s32 	%r1, %r38, %r39, %r40;
	mov.u32 	%r41, %ctaid.y;
	mov.u32 	%r42, %ntid.y;
	mov.u32 	%r43, %tid.y;
	mad.lo.s32 	%r44, %r41, %r42, %r43;
	setp.ge.s32 	%p1, %r1, %r32;
	setp.ge.s32 	%p2, %r44, %r36;
	or.pred  	%p3, %p1, %p2;
	@%p3 bra 	$L__BB21_14;
	add.s32 	%r45, %r34, %r1;
	add.s32 	%r46, %r33, %r44;
	max.s32 	%r47, %r45, 0;
	add.s32 	%r48, %r31, -1;
	min.s32 	%r49, %r47, %r48;
	max.s32 	%r50, %r46, 0;
	add.s32 	%r51, %r30, -1;
	min.s32 	%r52, %r50, %r51;
	mad.lo.s32 	%r53, %r52, %r31, %r49;
	mul.lo.s32 	%r3, %r53, %r35;
	mad.lo.s32 	%r54, %r32, %r44, %r1;
	mul.lo.s32 	%r4, %r35, %r54;
	setp.lt.s32 	%p4, %r35, 1;
	@%p4 bra 	$L__BB21_14;
	and.b32  	%r5, %r35, 15;
	setp.lt.u32 	%p5, %r35, 16;
	mov.b32 	%r64, 0;
	@%p5 bra 	$L__BB21_5;
	and.b32  	%r64, %r35, 2147483632;
	neg.s32 	%r62, %r64;
	add.s64 	%rd3, %rd2, 7;
	add.s64 	%rd4, %rd1, 7;
	mov.u32 	%r60, %r4;
	mov.u32 	%r61, %r3;
$L__BB21_4:
	.pragma "nounroll";
	cvt.s64.s32 	%rd7, %r61;
	add.s64 	%rd8, %rd3, %rd7;
	cvt.s64.s32 	%rd9, %r60;
	add.s64 	%rd10, %rd4, %rd9;
	ld.global.nc.u8 	%rs1, [%rd8+-7];
	cvt.u16.u8 	%rs2, %rs1;
	st.global.u8 	[%rd10+-7], %rs2;
	ld.global.nc.u8 	%rs3, [%rd8+-6];
	cvt.u16.u8 	%rs4, %rs3;
	st.global.u8 	[%rd10+-6], %rs4;
	ld.global.nc.u8 	%rs5, [%rd8+-5];
	cvt.u16.u8 	%rs6, %rs5;
	st.global.u8 	[%rd10+-5], %rs6;
	ld.global.nc.u8 	%rs7, [%rd8+-4];
	cvt.u16.u8 	%rs8, %rs7;
	st.global.u8 	[%rd10+-4], %rs8;
	ld.global.nc.u8 	%rs9, [%rd8+-3];
	cvt.u16.u8 	%rs10, %rs9;
	st.global.u8 	[%rd10+-3], %rs10;
	ld.global.nc.u8 	%rs11, [%rd8+-2];
	cvt.u16.u8 	%rs12, %rs11;
	st.global.u8 	[%rd10+-2], %rs12;
	ld.global.nc.u8 	%rs13, [%rd8+-1];
	cvt.u16.u8 	%rs14, %rs13;
	st.global.u8 	[%rd10+-1], %rs14;
	ld.global.nc.u8 	%rs15, [%rd8];
	cvt.u16.u8 	%rs16, %rs15;
	st.global.u8 	[%rd10], %rs16;
	ld.global.nc.u8 	%rs17, [%rd8+1];
	cvt.u16.u8 	%rs18, %rs17;
	st.global.u8 	[%rd10+1], %rs18;
	ld.global.nc.u8 	%rs19, [%rd8+2];
	cvt.u16.u8 	%rs20, %rs19;
	st.global.u8 	[%rd10+2], %rs20;
	ld.global.nc.u8 	%rs21, [%rd8+3];
	cvt.u16.u8 	%rs22, %rs21;
	st.global.u8 	[%rd10+3], %rs22;
	ld.global.nc.u8 	%rs23, [%rd8+4];
	cvt.u16.u8 	%rs24, %rs23;
	st.global.u8 	[%rd10+4], %rs24;
	ld.global.nc.u8 	%rs25, [%rd8+5];
	cvt.u16.u8 	%rs26, %rs25;
	st.global.u8 	[%rd10+5], %rs26;
	ld.global.nc.u8 	%rs27, [%rd8+6];
	cvt.u16.u8 	%rs28, %rs27;
	st.global.u8 	[%rd10+6], %rs28;
	ld.global.nc.u8 	%rs29, [%rd8+7];
	cvt.u16.u8 	%rs30, %rs29;
	st.global.u8 	[%rd10+7], %rs30;
	ld.global.nc.u8 	%rs31, [%rd8+8];
	cvt.u16.u8 	%rs32, %rs31;
	st.global.u8 	[%rd10+8], %rs32;
	add.s32 	%r62, %r62, 16;
	add.s32 	%r61, %r61, 16;
	add.s32 	%r60, %r60, 16;
	setp.ne.s32 	%p6, %r62, 0;
	@%p6 bra 	$L__BB21_4;
$L__BB21_5:
	setp.eq.s32 	%p7, %r5, 0;
	@%p7 bra 	$L__BB21_14;
	and.b32  	%r15, %r35, 7;
	setp.lt.u32 	%p8, %r5, 8;
	@%p8 bra 	$L__BB21_8;
	add.s32 	%r56, %r64, %r3;
	cvt.s64.s32 	%rd11, %r56;
	add.s64 	%rd12, %rd2, %rd11;
	ld.global.nc.u8 	%rs33, [%rd12];
	cvt.u16.u8 	%rs34, %rs33;
	add.s32 	%r57, %r64, %r4;
	cvt.s64.s32 	%rd13, %r57;
	add.s64 	%rd14, %rd1, %rd13;
	st.global.u8 	[%rd14], %rs34;
	ld.global.nc.u8 	%rs35, [%rd12+1];
	cvt.u16.u8 	%rs36, %rs35;
	st.global.u8 	[%rd14+1], %rs36;
	ld.global.nc.u8 	%rs37, [%rd12+2];
	cvt.u16.u8 	%rs38, %rs37;
	st.global.u8 	[%rd14+2], %rs38;
	ld.global.nc.u8 	%rs39, [%rd12+3];
	cvt.u16.u8 	%rs40, %rs39;
	st.global.u8 	[%rd14+3], %rs40;
	ld.global.nc.u8 	%rs41, [%rd12+4];
	cvt.u16.u8 	%rs42, %rs41;
	st.global.u8 	[%rd14+4], %rs42;
	ld.global.nc.u8 	%rs43, [%rd12+5];
	cvt.u16.u8 	%rs44, %rs43;
	st.global.u8 	[%rd14+5], %rs44;
	ld.global.nc.u8 	%rs45, [%rd12+6];
	cvt.u16.u8 	%rs46, %rs45;
	st.global.u8 	[%rd14+6], %rs46;
	ld.global.nc.u8 	%rs47, [%rd12+7];
	cvt.u16.u8 	%rs48, %rs47;
	st.global.u8 	[%rd14+7], %rs48;
	add.s32 	%r64, %r64, 8;
$L__BB21_8:
	setp.eq.s32 	%p9, %r15, 0;
	@%p9 bra 	$L__BB21_14;
	and.b32  	%r18, %r35, 3;
	setp.lt.u32 	%p10, %r15, 4;
	@%p10 bra 	$L__BB21_11;
	add.s32 	%r58, %r64, %r3;
	cvt.s64.s32 	%rd15, %r58;
	add.s64 	%rd16, %rd2, %rd15;
	ld.global.nc.u8 	%rs49, [%rd16];
	cvt.u16.u8 	%rs50, %rs49;
	add.s32 	%r59, %r64, %r4;
	cvt.s64.s32 	%rd17, %r59;
	add.s64 	%rd18, %rd1, %rd17;
	st.global.u8 	[%rd18], %rs50;
	ld.global.nc.u8 	%rs51, [%rd16+1];
	cvt.u16.u8 	%rs52, %rs51;
	st.global.u8 	[%rd18+1], %rs52;
	ld.global.nc.u8 	%rs53, [%rd16+2];
	cvt.u16.u8 	%rs54, %rs53;
	st.global.u8 	[%rd18+2], %rs54;
	ld.global.nc.u8 	%rs55, [%rd16+3];
	cvt.u16.u8 	%rs56, %rs55;
	st.global.u8 	[%rd18+3], %rs56;
	add.s32 	%r64, %r64, 4;
$L__BB21_11:
	setp.eq.s32 	%p11, %r18, 0;
	@%p11 bra 	$L__BB21_14;
	add.s32 	%r68, %r64, %r4;
	add.s32 	%r67, %r64, %r3;
	neg.s32 	%r66, %r18;
$L__BB21_13:
	.pragma "nounroll";
	cvt.s64.s32 	%rd19, %r68;
	add.s64 	%rd20, %rd1, %rd19;
	cvt.s64.s32 	%rd21, %r67;
	add.s64 	%rd22, %rd2, %rd21;
	ld.global.nc.u8 	%rs57, [%rd22];
	cvt.u16.u8 	%rs58, %rs57;
	st.global.u8 	[%rd20], %rs58;
	add.s32 	%r68, %r68, 1;
	add.s32 	%r67, %r67, 1;
	add.s32 	%r66, %r66, 1;
	setp.ne.s32 	%p12, %r66, 0;
	@%p12 bra 	$L__BB21_13;
$L__BB21_14:
	ret;

}
	// .globl	extract_patches_grid
.visible .entry extract_patches_grid(
	.param .u64 .ptr .align 1 extract_patches_grid_param_0,
	.param .u64 .ptr .align 1 extract_patches_grid_param_1,
	.param .u32 extract_patches_grid_param_2,
	.param .u32 extract_patches_grid_param_3,
	.param .u32 extract_patches_grid_param_4,
	.param .u32 extract_patches_grid_param_5,
	.param .u32 extract_patches_grid_param_6,
	.param .u32 extract_patches_grid_param_7,
	.param .u32 extract_patches_grid_param_8,
	.param .u32 extract_patches_grid_param_9
)
{
	.reg .pred 	%p<24>;
	.reg .b16 	%rs<113>;
	.reg .b32 	%r<173>;
	.reg .b32 	%f<205>;
	.reg .b64 	%rd<68>;

	ld.param.u64 	%rd4, [extract_patches_grid_param_0];
	ld.param.u64 	%rd5, [extract_patches_grid_param_1];
	ld.param.u32 	%r52, [extract_patches_grid_param_2];
	ld.param.u32 	%r53, [extract_patches_grid_param_3];
	ld.param.u32 	%r60, [extract_patches_grid_param_4];
	ld.param.u32 	%r55, [extract_patches_grid_param_5];
	ld.param.u32 	%r56, [extract_patches_grid_param_6];
	ld.param.u32 	%r57, [extract_patches_grid_param_7];
	ld.param.u32 	%r58, [extract_patches_grid_param_8];
	ld.param.u32 	%r59, [extract_patches_grid_param_9];
	cvta.to.global.u64 	%rd1, %rd5;
	cvta.to.global.u64 	%rd2, %rd4;
	mov.u32 	%r61, %ctaid.x;
	mov.u32 	%r62, %ntid.x;
	mov.u32 	%r63, %tid.x;
	mad.lo.s32 	%r1, %r61, %r62, %r63;
	mov.u32 	%r64, %ctaid.y;
	mov.u32 	%r65, %ntid.y;
	mov.u32 	%r66, %tid.y;
	mad.lo.s32 	%r67, %r64, %r65, %r66;
	mov.u32 	%r68, %ctaid.z;
	setp.ne.s32 	%p1, %r59, 0;
	selp.u32 	%r69, 1, 0, %p1;
	mad.lo.s32 	%r70, %r57, %r56, %r69;
	setp.ge.s32 	%p2, %r1, %r55;
	setp.ge.s32 	%p3, %r67, %r60;
	or.pred  	%p4, %p2, %p3;
	setp.ge.s32 	%p5, %r68, %r70;
	or.pred  	%p6, %p4, %p5;
	@%p6 bra 	$L__BB22_20;
	setp.eq.s32 	%p7, %r59, 0;
	mad.lo.s32 	%r71, %r60, %r68, %r67;
	mad.lo.s32 	%r72, %r71, %r55, %r1;
	mul.lo.s32 	%r5, %r72, %r58;
	add.s32 	%r73, %r70, -1;
	setp.ne.s32 	%p8, %r68, %r73;
	or.pred  	%p9, %p7, %p8;
	@%p9 bra 	$L__BB22_11;
	cvt.rn.f32.s32 	%f113, %r53;
	cvt.rn.f32.s32 	%f114, %r55;
	div.rn.f32 	%f115, %f113, %f114;
	cvt.rn.f32.s32 	%f116, %r52;
	cvt.rn.f32.u32 	%f117, %r60;
	div.rn.f32 	%f118, %f116, %f117;
	cvt.rn.f32.s32 	%f119, %r1;
	add.f32 	%f120, %f119, 0f3F000000;
	fma.rn.f32 	%f1, %f120, %f115, 0fBF000000;
	cvt.rn.f32.u32 	%f121, %r67;
	add.f32 	%f122, %f121, 0f3F000000;
	fma.rn.f32 	%f2, %f122, %f118, 0fBF000000;
	cvt.rmi.f32.f32 	%f3, %f1;
	cvt.rzi.s32.f32 	%r6, %f3;
	cvt.rmi.f32.f32 	%f4, %f2;
	setp.lt.s32 	%p17, %r58, 1;
	@%p17 bra 	$L__BB22_20;
	cvt.rzi.s32.f32 	%r120, %f4;
	add.s32 	%r121, %r53, -1;
	add.s32 	%r122, %r52, -1;
	sub.f32 	%f123, %f1, %f3;
	sub.f32 	%f124, %f2, %f4;
	add.s32 	%r123, %r120, 1;
	min.s32 	%r124, %r123, %r122;
	max.s32 	%r125, %r124, 0;
	min.s32 	%r126, %r120, %r122;
	max.s32 	%r127, %r126, 0;
	add.s32 	%r128, %r6, 1;
	min.s32 	%r129, %r128, %r121;
	max.s32 	%r130, %r129, 0;
	min.s32 	%r131, %r6, %r121;
	max.s32 	%r132, %r131, 0;
	mul.lo.s32 	%r133, %r127, %r53;
	add.s32 	%r134, %r133, %r132;
	mul.lo.s32 	%r7, %r134, %r58;
	add.s32 	%r135, %r130, %r133;
	mul.lo.s32 	%r8, %r135, %r58;
	mul.lo.s32 	%r136, %r125, %r53;
	add.s32 	%r137, %r136, %r132;
	mul.lo.s32 	%r9, %r137, %r58;
	add.s32 	%r138, %r136, %r130;
	mul.lo.s32 	%r10, %r138, %r58;
	mov.f32 	%f125, 0f3F800000;
	sub.f32 	%f126, %f125, %f123;
	sub.f32 	%f127, %f125, %f124;
	mul.f32 	%f5, %f127, %f126;
	mul.f32 	%f6, %f123, %f127;
	mul.f32 	%f7, %f124, %f126;
	mul.f32 	%f8, %f124, %f123;
	and.b32  	%r11, %r58, 3;
	setp.lt.u32 	%p18, %r58, 4;
	mov.b32 	%r170, 0;
	@%p18 bra 	$L__BB22_6;
	and.b32  	%r170, %r58, 2147483644;
	neg.s32 	%r162, %r170;
	add.s64 	%rd38, %rd2, 1;
	mov.u32 	%r157, %r10;
	mov.u32 	%r158, %r5;
	mov.u32 	%r159, %r9;
	mov.u32 	%r160, %r8;
	mov.u32 	%r161, %r7;
$L__BB22_5:
	.pragma "nounroll";
	cvt.s64.s32 	%rd37, %r161;
	add.s64 	%rd39, %rd38, %rd37;
	cvt.s64.s32 	%rd40, %r160;
	add.s64 	%rd41, %rd38, %rd40;
	cvt.s64.s32 	%rd42, %r159;
	add.s64 	%rd43, %rd38, %rd42;
	cvt.s64.s32 	%rd44, %r158;
	add.s64 	%rd45, %rd1, %rd44;
	cvt.s64.s32 	%rd46, %r157;
	add.s64 	%rd47, %rd2, %rd46;
	ld.global.nc.u8 	%rs57, [%rd39+-1];
	cvt.u16.u8 	%rs58, %rs57;
	cvt.rn.f32.u16 	%f128, %rs58;
	ld.global.nc.u8 	%rs59, [%rd41+-1];
	cvt.u16.u8 	%rs60, %rs59;
	cvt.rn.f32.u16 	%f129, %rs60;
	ld.global.nc.u8 	%rs61, [%rd43+-1];
	cvt.u16.u8 	%rs62, %rs61;
	cvt.rn.f32.u16 	%f130, %rs62;
	ld.global.nc.u8 	%rs63, [%rd47];
	cvt.u16.u8 	%rs64, %rs63;
	cvt.rn.f32.u16 	%f131, %rs64;
	mul.f32 	%f132, %f6, %f129;
	fma.rn.f32 	%f133, %f5, %f128, %f132;
	fma.rn.f32 	%f134, %f7, %f130, %f133;
	fma.rn.f32 	%f135, %f8, %f131, %f134;
	add.f32 	%f136, %f135, 0f3F000000;
	max.f32 	%f137, %f136, 0f00000000;
	min.f32 	%f138, %f137, 0f437F0000;
	cvt.rzi.u32.f32 	%r139, %f138;
	st.global.u8 	[%rd45], %r139;
	ld.global.nc.u8 	%rs65, [%rd39];
	cvt.u16.u8 	%rs66, %rs65;
	cvt.rn.f32.u16 	%f139, %rs66;
	ld.global.nc.u8 	%rs67, [%rd41];
	cvt.u16.u8 	%rs68, %rs67;
	cvt.rn.f32.u16 	%f140, %rs68;
	ld.global.nc.u8 	%rs69, [%rd43];
	cvt.u16.u8 	%rs70, %rs69;
	cvt.rn.f32.u16 	%f141, %rs70;
	ld.global.nc.u8 	%rs71, [%rd47+1];
	cvt.u16.u8 	%rs72, %rs71;
	cvt.rn.f32.u16 	%f142, %rs72;
	mul.f32 	%f143, %f6, %f140;
	fma.rn.f32 	%f144, %f5, %f139, %f143;
	fma.rn.f32 	%f145, %f7, %f141, %f144;
	fma.rn.f32 	%f146, %f8, %f142, %f145;
	add.f32 	%f147, %f146, 0f3F000000;
	max.f32 	%f148, %f147, 0f00000000;
	min.f32 	%f149, %f148, 0f437F0000;
	cvt.rzi.u32.f32 	%r140, %f149;
	st.global.u8 	[%rd45+1], %r140;
	ld.global.nc.u8 	%rs73, [%rd39+1];
	cvt.u16.u8 	%rs74, %rs73;
	cvt.rn.f32.u16 	%f150, %rs74;
	ld.global.nc.u8 	%rs75, [%rd41+1];
	cvt.u16.u8 	%rs76, %rs75;
	cvt.rn.f32.u16 	%f151, %rs76;
	ld.global.nc.u8 	%rs77, [%rd43+1];
	cvt.u16.u8 	%rs78, %rs77;
	cvt.rn.f32.u16 	%f152, %rs78;
	ld.global.nc.u8 	%rs79, [%rd47+2];
	cvt.u16.u8 	%rs80, %rs79;
	cvt.rn.f32.u16 	%f153, %rs80;
	mul.f32 	%f154, %f6, %f151;
	fma.rn.f32 	%f155, %f5, %f150, %f154;
	fma.rn.f32 	%f156, %f7, %f152, %f155;
	fma.rn.f32 	%f157, %f8, %f153, %f156;
	add.f32 	%f158, %f157, 0f3F000000;
	max.f32 	%f159, %f158, 0f00000000;
	min.f32 	%f160, %f159, 0f437F0000;
	cvt.rzi.u32.f32 	%r141, %f160;
	st.global.u8 	[%rd45+2], %r141;
	ld.global.nc.u8 	%rs81, [%rd39+2];
	cvt.u16.u8 	%rs82, %rs81;
	cvt.rn.f32.u16 	%f161, %rs82;
	ld.global.nc.u8 	%rs83, [%rd41+2];
	cvt.u16.u8 	%rs84, %rs83;
	cvt.rn.f32.u16 	%f162, %rs84;
	ld.global.nc.u8 	%rs85, [%rd43+2];
	cvt.u16.u8 	%rs86, %rs85;
	cvt.rn.f32.u16 	%f163, %rs86;
	ld.global.nc.u8 	%rs87, [%rd47+3];
	cvt.u16.u8 	%rs88, %rs87;
	cvt.rn.f32.u16 	%f164, %rs88;
	mul.f32 	%f165, %f6, %f162;
	fma.rn.f32 	%f166, %f5, %f161, %f165;
	fma.rn.f32 	%f167, %f7, %f163, %f166;
	fma.rn.f32 	%f168, %f8, %f164, %f167;
	add.f32 	%f169, %f168, 0f3F000000;
	max.f32 	%f170, %f169, 0f00000000;
	min.f32 	%f171, %f170, 0f437F0000;
	cvt.rzi.u32.f32 	%r142, %f171;
	st.global.u8 	[%rd45+3], %r142;
	add.s32 	%r162, %r162, 4;
	add.s32 	%r161, %r161, 4;
	add.s32 	%r160, %r160, 4;
	add.s32 	%r159, %r159, 4;
	add.s32 	%r158, %r158, 4;
	add.s32 	%r157, %r157, 4;
	setp.eq.s32 	%p19, %r162, 0;
	@%p19 bra 	$L__BB22_6;
	bra.uni 	$L__BB22_5;
$L__BB22_6:
	setp.eq.s32 	%p20, %r11, 0;
	@%p20 bra 	$L__BB22_20;
	setp.eq.s32 	%p21, %r11, 1;
	@%p21 bra 	$L__BB22_9;
	add.s32 	%r143, %r170, %r7;
	cvt.s64.s32 	%rd48, %r143;
	add.s64 	%rd49, %rd2, %rd48;
	ld.global.nc.u8 	%rs89, [%rd49];
	cvt.u16.u8 	%rs90, %rs89;
	cvt.rn.f32.u16 	%f172, %rs90;
	add.s32 	%r144, %r170, %r8;
	cvt.s64.s32 	%rd50, %r144;
	add.s64 	%rd51, %rd2, %rd50;
	ld.global.nc.u8 	%rs91, [%rd51];
	cvt.u16.u8 	%rs92, %rs91;
	cvt.rn.f32.u16 	%f173, %rs92;
	add.s32 	%r145, %r170, %r9;
	cvt.s64.s32 	%rd52, %r145;
	add.s64 	%rd53, %rd2, %rd52;
	ld.global.nc.u8 	%rs93, [%rd53];
	cvt.u16.u8 	%rs94, %rs93;
	cvt.rn.f32.u16 	%f174, %rs94;
	add.s32 	%r146, %r170, %r10;
	cvt.s64.s32 	%rd54, %r146;
	add.s64 	%rd55, %rd2, %rd54;
	ld.global.nc.u8 	%rs95, [%rd55];
	cvt.u16.u8 	%rs96, %rs95;
	cvt.rn.f32.u16 	%f175, %rs96;
	mul.f32 	%f176, %f6, %f173;
	fma.rn.f32 	%f177, %f5, %f172, %f176;
	fma.rn.f32 	%f178, %f7, %f174, %f177;
	fma.rn.f32 	%f179, %f8, %f175, %f178;
	add.f32 	%f180, %f179, 0f3F000000;
	max.f32 	%f181, %f180, 0f00000000;
	min.f32 	%f182, %f181, 0f437F0000;
	cvt.rzi.u32.f32 	%r147, %f182;
	add.s32 	%r148, %r170, %r5;
	cvt.s64.s32 	%rd56, %r148;
	add.s64 	%rd57, %rd1, %rd56;
	st.global.u8 	[%rd57], %r147;
	ld.global.nc.u8 	%rs97, [%rd49+1];
	cvt.u16.u8 	%rs98, %rs97;
	cvt.rn.f32.u16 	%f183, %rs98;
	ld.global.nc.u8 	%rs99, [%rd51+1];
	cvt.u16.u8 	%rs100, %rs99;
	cvt.rn.f32.u16 	%f184, %rs100;
	ld.global.nc.u8 	%rs101, [%rd53+1];
	cvt.u16.u8 	%rs102, %rs101;
	cvt.rn.f32.u16 	%f185, %rs102;
	ld.global.nc.u8 	%rs103, [%rd55+1];
	cvt.u16.u8 	%rs104, %rs103;
	cvt.rn.f32.u16 	%f186, %rs104;
	mul.f32 	%f187, %f6, %f184;
	fma.rn.f32 	%f188, %f5, %f183, %f187;
	fma.rn.f32 	%f189, %f7, %f185, %f188;
	fma.rn.f32 	%f190, %f8, %f186, %f189;
	add.f32 	%f191, %f190, 0f3F000000;
	max.f32 	%f192, %f191, 0f00000000;
	min.f32 	%f193, %f192, 0f437F0000;
	cvt.rzi.u32.f32 	%r149, %f193;
	st.global.u8 	[%rd57+1], %r149;
	add.s32 	%r170, %r170, 2;
$L__BB22_9:
	and.b32  	%r150, %r58, 1;
	setp.eq.b32 	%p22, %r150, 1;
	not.pred 	%p23, %p22;
	@%p23 bra 	$L__BB22_20;
	add.s32 	%r151, %r170, %r7;
	cvt.s64.s32 	%rd58, %r151;
	add.s64 	%rd59, %rd2, %rd58;
	ld.global.nc.u8 	%rs105, [%rd59];
	cvt.u16.u8 	%rs106, %rs105;
	cvt.rn.f32.u16 	%f194, %rs106;
	add.s32 	%r152, %r170, %r8;
	cvt.s64.s32 	%rd60, %r152;
	add.s64 	%rd61, %rd2, %rd60;
	ld.global.nc.u8 	%rs107, [%rd61];
	cvt.u16.u8 	%rs108, %rs107;
	cvt.rn.f32.u16 	%f195, %rs108;
	add.s32 	%r153, %r170, %r9;
	cvt.s64.s32 	%rd62, %r153;
	add.s64 	%rd63, %rd2, %rd62;
	ld.global.nc.u8 	%rs109, [%rd63];
	cvt.u16.u8 	%rs110, %rs109;
	cvt.rn.f32.u16 	%f196, %rs110;
	add.s32 	%r154, %r170, %r10;
	cvt.s64.s32 	%rd64, %r154;
	add.s64 	%rd65, %rd2, %rd64;
	ld.global.nc.u8 	%rs111, [%rd65];
	cvt.u16.u8 	%rs112, %rs111;
	cvt.rn.f32.u16 	%f197, %rs112;
	mul.f32 	%f198, %f6, %f195;
	fma.rn.f32 	%f199, %f5, %f194, %f198;
	fma.rn.f32 	%f200, %f7, %f196, %f199;
	fma.rn.f32 	%f201, %f8, %f197, %f200;
	add.f32 	%f202, %f201, 0f3F000000;
	max.f32 	%f203, %f202, 0f00000000;
	min.f32 	%f204, %f203, 0f437F0000;
	cvt.rzi.u32.f32 	%r155, %f204;
	add.s32 	%r156, %r170, %r5;
	cvt.s64.s32 	%rd66, %r156;
	add.s64 	%rd67, %rd1, %rd66;
	st.global.u8 	[%rd67], %r155;
	bra.uni 	$L__BB22_20;
$L__BB22_11:
	div.s32 	%r74, %r68, %r57;
	mul.lo.s32 	%r75, %r74, %r57;
	sub.s32 	%r76, %r68, %r75;
	div.s32 	%r77, %r52, %r56;
	div.s32 	%r78, %r53, %r57;
	mul.lo.s32 	%r79, %r77, %r74;
	mul.lo.s32 	%r80, %r78, %r76;
	cvt.rn.f32.s32 	%f17, %r78;
	cvt.rn.f32.s32 	%f18, %r55;
	div.rn.f32 	%f19, %f17, %f18;
	cvt.rn.f32.s32 	%f20, %r77;
	cvt.rn.f32.u32 	%f21, %r60;
	div.rn.f32 	%f22, %f20, %f21;
	cvt.rn.f32.s32 	%f23, %r1;
	add.f32 	%f24, %f23, 0f3F000000;
	fma.rn.f32 	%f25, %f24, %f19, 0fBF000000;
	cvt.rn.f32.s32 	%f26, %r80;
	add.f32 	%f9, %f25, %f26;
	cvt.rn.f32.u32 	%f27, %r67;
	add.f32 	%f28, %f27, 0f3F000000;
	fma.rn.f32 	%f29, %f28, %f22, 0fBF000000;
	cvt.rn.f32.s32 	%f30, %r79;
	add.f32 	%f10, %f29, %f30;
	cvt.rmi.f32.f32 	%f11, %f9;
	cvt.rzi.s32.f32 	%r26, %f11;
	cvt.rmi.f32.f32 	%f12, %f10;
	setp.lt.s32 	%p10, %r58, 1;
	@%p10 bra 	$L__BB22_20;
	cvt.rzi.s32.f32 	%r82, %f12;
	add.s32 	%r83, %r53, -1;
	add.s32 	%r84, %r52, -1;
	sub.f32 	%f31, %f9, %f11;
	sub.f32 	%f32, %f10, %f12;
	add.s32 	%r85, %r82, 1;
	min.s32 	%r86, %r85, %r84;
	max.s32 	%r87, %r86, 0;
	min.s32 	%r88, %r82, %r84;
	max.s32 	%r89, %r88, 0;
	add.s32 	%r90, %r26, 1;
	min.s32 	%r91, %r90, %r83;
	max.s32 	%r92, %r91, 0;
	min.s32 	%r93, %r26, %r83;
	max.s32 	%r94, %r93, 0;
	mul.lo.s32 	%r95, %r89, %r53;
	add.s32 	%r96, %r95, %r94;
	mul.lo.s32 	%r27, %r96, %r58;
	add.s32 	%r97, %r92, %r95;
	mul.lo.s32 	%r28, %r97, %r58;
	mul.lo.s32 	%r98, %r87, %r53;
	add.s32 	%r99, %r98, %r94;
	mul.lo.s32 	%r29, %r99, %r58;
	add.s32 	%r100, %r98, %r92;
	mul.lo.s32 	%r30, %r100, %r58;
	mov.f32 	%f33, 0f3F800000;
	sub.f32 	%f34, %f33, %f31;
	sub.f32 	%f35, %f33, %f32;
	mul.f32 	%f13, %f35, %f34;
	mul.f32 	%f14, %f31, %f35;
	mul.f32 	%f15, %f32, %f34;
	mul.f32 	%f16, %f32, %f31;
	and.b32  	%r31, %r58, 3;
	setp.lt.u32 	%p11, %r58, 4;
	mov.b32 	%r172, 0;
	@%p11 bra 	$L__BB22_15;
	and.b32  	%r172, %r58, 2147483644;
	neg.s32 	%r168, %r172;
	add.s64 	%rd3, %rd1, 3;
	add.s64 	%rd7, %rd2, 1;
	mov.u32 	%r163, %r30;
	mov.u32 	%r164, %r5;
	mov.u32 	%r165, %r29;
	mov.u32 	%r166, %r28;
	mov.u32 	%r167, %r27;
$L__BB22_14:
	.pragma "nounroll";
	cvt.s64.s32 	%rd6, %r167;
	add.s64 	%rd8, %rd7, %rd6;
	cvt.s64.s32 	%rd9, %r166;
	add.s64 	%rd10, %rd7, %rd9;
	cvt.s64.s32 	%rd11, %r165;
	add.s64 	%rd12, %rd7, %rd11;
	cvt.s64.s32 	%rd13, %r164;
	add.s64 	%rd14, %rd3, %rd13;
	cvt.s64.s32 	%rd15, %r163;
	add.s64 	%rd16, %rd2, %rd15;
	ld.global.nc.u8 	%rs1, [%rd8+-1];
	cvt.u16.u8 	%rs2, %rs1;
	cvt.rn.f32.u16 	%f36, %rs2;
	ld.global.nc.u8 	%rs3, [%rd10+-1];
	cvt.u16.u8 	%rs4, %rs3;
	cvt.rn.f32.u16 	%f37, %rs4;
	ld.global.nc.u8 	%rs5, [%rd12+-1];
	cvt.u16.u8 	%rs6, %rs5;
	cvt.rn.f32.u16 	%f38, %rs6;
	ld.global.nc.u8 	%rs7, [%rd16];
	cvt.u16.u8 	%rs8, %rs7;
	cvt.rn.f32.u16 	%f39, %rs8;
	mul.f32 	%f40, %f14, %f37;
	fma.rn.f32 	%f41, %f13, %f36, %f40;
	fma.rn.f32 	%f42, %f15, %f38, %f41;
	fma.rn.f32 	%f43, %f16, %f39, %f42;
	add.f32 	%f44, %f43, 0f3F000000;
	max.f32 	%f45, %f44, 0f00000000;
	min.f32 	%f46, %f45, 0f437F0000;
	cvt.rzi.u32.f32 	%r101, %f46;
	st.global.u8 	[%rd14+-3], %r101;
	ld.global.nc.u8 	%rs9, [%rd8];
	cvt.u16.u8 	%rs10, %rs9;
	cvt.rn.f32.u16 	%f47, %rs10;
	ld.global.nc.u8 	%rs11, [%rd10];
	cvt.u16.u8 	%rs12, %rs11;
	cvt.rn.f32.u16 	%f48, %rs12;
	ld.global.nc.u8 	%rs13, [%rd12];
	cvt.u16.u8 	%rs14, %rs13;
	cvt.rn.f32.u16 	%f49, %rs14;
	ld.global.nc.u8 	%rs15, [%rd16+1];
	cvt.u16.u8 	%rs16, %rs15;
	cvt.rn.f32.u16 	%f50, %rs16;
	mul.f32 	%f51, %f14, %f48;
	fma.rn.f32 	%f52, %f13, %f47, %f51;
	fma.rn.f32 	%f53, %f15, %f49, %f52;
	fma.rn.f32 	%f54, %f16, %f50, %f53;
	add.f32 	%f55, %f54, 0f3F000000;
	max.f32 	%f56, %f55, 0f00000000;
	min.f32 	%f57, %f56, 0f437F0000;
	cvt.rzi.u32.f32 	%r102, %f57;
	st.global.u8 	[%rd14+-2], %r102;
	ld.global.nc.u8 	%rs17, [%rd8+1];
	cvt.u16.u8 	%rs18, %rs17;
	cvt.rn.f32.u16 	%f58, %rs18;
	ld.global.nc.u8 	%rs19, [%rd10+1];
	cvt.u16.u8 	%rs20, %rs19;
	cvt.rn.f32.u16 	%f59, %rs20;
	ld.global.nc.u8 	%rs21, [%rd12+1];
	cvt.u16.u8 	%rs22, %rs21;
	cvt.rn.f32.u16 	%f60, %rs22;
	ld.global.nc.u8 	%rs23, [%rd16+2];
	cvt.u16.u8 	%rs24, %rs23;
	cvt.rn.f32.u16 	%f61, %rs24;
	mul.f32 	%f62, %f14, %f59;
	fma.rn.f32 	%f63, %f13, %f58, %f62;
	fma.rn.f32 	%f64, %f15, %f60, %f63;
	fma.rn.f32 	%f65, %f16, %f61, %f64;
	add.f32 	%f66, %f65, 0f3F000000;
	max.f32 	%f67, %f66, 0f00000000;
	min.f32 	%f68, %f67, 0f437F0000;
	cvt.rzi.u32.f32 	%r103, %f68;
	st.global.u8 	[%rd14+-1], %r103;
	ld.global.nc.u8 	%rs25, [%rd8+2];
	cvt.u16.u8 	%rs26, %rs25;
	cvt.rn.f32.u16 	%f69, %rs26;
	ld.global.nc.u8 	%rs27, [%rd10+2];
	cvt.u16.u8 	%rs28, %rs27;
	cvt.rn.f32.u16 	%f70, %rs28;
	ld.global.nc.u8 	%rs29, [%rd12+2];
	cvt.u16.u8 	%rs30, %rs29;
	cvt.rn.f32.u16 	%f71, %rs30;
	ld.global.nc.u8 	%rs31, [%rd16+3];
	cvt.u16.u8 	%rs32, %rs31;
	cvt.rn.f32.u16 	%f72, %rs32;
	mul.f32 	%f73, %f14, %f70;
	fma.rn.f32 	%f74, %f13, %f69, %f73;
	fma.rn.f32 	%f75, %f15, %f71, %f74;
	fma.rn.f32 	%f76, %f16, %f72, %f75;
	add.f32 	%f77, %f76, 0f3F000000;
	max.f32 	%f78, %f77, 0f00000000;
	min.f32 	%f79, %f78, 0f437F0000;
	cvt.rzi.u32.f32 	%r104, %f79;
	st.global.u8 	[%rd14], %r104;
	add.s32 	%r168, %r168, 4;
	add.s32 	%r167, %r167, 4;
	add.s32 	%r166, %r166, 4;
	add.s32 	%r165, %r165, 4;
	add.s32 	%r164, %r164, 4;
	add.s32 	%r163, %r163, 4;
	setp.eq.s32 	%p12, %r168, 0;
	@%p12 bra 	$L__BB22_15;
	bra.uni 	$L__BB22_14;
$L__BB22_15:
	setp.eq.s32 	%p13, %r31, 0;
	@%p13 bra 	$L__BB22_20;
	setp.eq.s32 	%p14, %r31, 1;
	@%p14 bra 	$L__BB22_18;
	add.s32 	%r105, %r172, %r27;
	cvt.s64.s32 	%rd17, %r105;
	add.s64 	%rd18, %rd2, %rd17;
	ld.global.nc.u8 	%rs33, [%rd18];
	cvt.u16.u8 	%rs34, %rs33;
	cvt.rn.f32.u16 	%f80, %rs34;
	add.s32 	%r106, %r172, %r28;
	cvt.s64.s32 	%rd19, %r106;
	add.s64 	%rd20, %rd2, %rd19;
	ld.global.nc.u8 	%rs35, [%rd20];
	cvt.u16.u8 	%rs36, %rs35;
	cvt.rn.f32.u16 	%f81, %rs36;
	add.s32 	%r107, %r172, %r29;
	cvt.s64.s32 	%rd21, %r107;
	add.s64 	%rd22, %rd2, %rd21;
	ld.global.nc.u8 	%rs37, [%rd22];
	cvt.u16.u8 	%rs38, %rs37;
	cvt.rn.f32.u16 	%f82, %rs38;
	add.s32 	%r108, %r172, %r30;
	cvt.s64.s32 	%rd23, %r108;
	add.s64 	%rd24, %rd2, %rd23;
	ld.global.nc.u8 	%rs39, [%rd24];
	cvt.u16.u8 	%rs40, %rs39;
	cvt.rn.f32.u16 	%f83, %rs40;
	mul.f32 	%f84, %f14, %f81;
	fma.rn.f32 	%f85, %f13, %f80, %f84;
	fma.rn.f32 	%f86, %f15, %f82, %f85;
	fma.rn.f32 	%f87, %f16, %f83, %f86;
	add.f32 	%f88, %f87, 0f3F000000;
	max.f32 	%f89, %f88, 0f00000000;
	min.f32 	%f90, %f89, 0f437F0000;
	cvt.rzi.u32.f32 	%r109, %f90;
	add.s32 	%r110, %r172, %r5;
	cvt.s64.s32 	%rd25, %r110;
	add.s64 	%rd26, %rd1, %rd25;
	st.global.u8 	[%rd26], %r109;
	ld.global.nc.u8 	%rs41, [%rd18+1];
	cvt.u16.u8 	%rs42, %rs41;
	cvt.rn.f32.u16 	%f91, %rs42;
	ld.global.nc.u8 	%rs43, [%rd20+1];
	cvt.u16.u8 	%rs44, %rs43;
	cvt.rn.f32.u16 	%f92, %rs44;
	ld.global.nc.u8 	%rs45, [%rd22+1];
	cvt.u16.u8 	%rs46, %rs45;
	cvt.rn.f32.u16 	%f93, %rs46;
	ld.global.nc.u8 	%rs47, [%rd24+1];
	cvt.u16.u8 	%rs48, %rs47;
	cvt.rn.f32.u16 	%f94, %rs48;
	mul.f32 	%f95, %f14, %f92;
	fma.rn.f32 	%f96, %f13, %f91, %f95;
	fma.rn.f32 	%f97, %f15, %f93, %f96;
	fma.rn.f32 	%f98, %f16, %f94, %f97;
	add.f32 	%f99, %f98, 0f3F000000;
	max.f32 	%f100, %f99, 0f00000000;
	min.f32 	%f101, %f100, 0f437F0000;
	cvt.rzi.u32.f32 	%r111, %f101;
	st.global.u8 	[%rd26+1], %r111;
	add.s32 	%r172, %r172, 2;
$L__BB22_18:
	and.b32  	%r112, %r58, 1;
	setp.eq.b32 	%p15, %r112, 1;
	not.pred 	%p16, %p15;
	@%p16 bra 	$L__BB22_20;
	add.s32 	%r113, %r172, %r27;
	cvt.s64.s32 	%rd27, %r113;
	add.s64 	%rd28, %rd2, %rd27;
	ld.global.nc.u8 	%rs49, [%rd28];
	cvt.u16.u8 	%rs50, %rs49;
	cvt.rn.f32.u16 	%f102, %rs50;
	add.s32 	%r114, %r172, %r28;
	cvt.s64.s32 	%rd29, %r114;
	add.s64 	%rd30, %rd2, %rd29;
	ld.global.nc.u8 	%rs51, [%rd30];
	cvt.u16.u8 	%rs52, %rs51;
	cvt.rn.f32.u16 	%f103, %rs52;
	add.s32 	%r115, %r172, %r29;
	cvt.s64.s32 	%rd31, %r115;
	add.s64 	%rd32, %rd2, %rd31;
	ld.global.nc.u8 	%rs53, [%rd32];
	cvt.u16.u8 	%rs54, %rs53;
	cvt.rn.f32.u16 	%f104, %rs54;
	add.s32 	%r116, %r172, %r30;
	cvt.s64.s32 	%rd33, %r116;
	add.s64 	%rd34, %rd2, %rd33;
	ld.global.nc.u8 	%rs55, [%rd34];
	cvt.u16.u8 	%rs56, %rs55;
	cvt.rn.f32.u16 	%f105, %rs56;
	mul.f32 	%f106, %f14, %f103;
	fma.rn.f32 	%f107, %f13, %f102, %f106;
	fma.rn.f32 	%f108, %f15, %f104, %f107;
	fma.rn.f32 	%f109, %f16, %f105, %f108;
	add.f32 	%f110, %f109, 0f3F000000;
	max.f32 	%f111, %f110, 0f00000000;
	min.f32 	%f112, %f111, 0f437F0000;
	cvt.rzi.u32.f32 	%r117, %f112;
	add.s32 	%r118, %r172, %r5;
	cvt.s64.s32 	%rd35, %r118;
	add.s64 	%rd36, %rd1, %rd35;
	st.global.u8 	[%rd36], %r117;
$L__BB22_20:
	ret;

}
	// .globl	dynres_patches_to_nchw
.visible .entry dynres_patches_to_nchw(
	.param .u64 .ptr .align 1 dynres_patches_to_nchw_param_0,
	.param .u64 .ptr .align 1 dynres_patches_to_nchw_param_1,
	.param .u32 dynres_patches_to_nchw_param_2,
	.param .u32 dynres_patches_to_nchw_param_3,
	.param .u32 dynres_patches_to_nchw_param_4,
	.param .u32 dynres_patches_to_nchw_param_5,
	.param .u32 dynres_patches_to_nchw_param_6,
	.param .u32 dynres_patches_to_nchw_param_7,
	.param .u32 dynres_patches_to_nchw_param_8,
	.param .f32 dynres_patches_to_nchw_param_9,
	.param .u64 .ptr .align 1 dynres_patches_to_nchw_param_10,
	.param .u64 .ptr .align 1 dynres_patches_to_nchw_param_11,
	.param .u32 dynres_patches_to_nchw_param_12
)
{
	.reg .pred 	%p<15>;
	.reg .b16 	%rs<49>;
	.reg .b32 	%r<69>;
	.reg .b32 	%f<141>;
	.reg .b64 	%rd<41>;

	ld.param.u64 	%rd5, [dynres_patches_to_nchw_param_0];
	ld.param.u64 	%rd6, [dynres_patches_to_nchw_param_1];
	ld.param.u32 	%r10, [dynres_patches_to_nchw_param_2];
	ld.param.u32 	%r11, [dynres_patches_to_nchw_param_3];
	ld.param.u32 	%r18, [dynres_patches_to_nchw_param_4];
	ld.param.u32 	%r13, [dynres_patches_to_nchw_param_5];
	ld.param.u32 	%r14, [dynres_patches_to_nchw_param_6];
	ld.param.u32 	%r15, [dynres_patches_to_nchw_param_7];
	ld.param.u32 	%r16, [dynres_patches_to_nchw_param_8];
	ld.param.f32 	%f11, [dynres_patches_to_nchw_param_9];
	ld.param.u32 	%r17, [dynres_patches_to_nchw_param_12];
	cvta.to.global.u64 	%rd1, %rd6;
	cvta.to.global.u64 	%rd2, %rd5;
	mov.u32 	%r19, %ctaid.x;
	mov.u32 	%r20, %ntid.x;
	mov.u32 	%r21, %tid.x;
	mad.lo.s32 	%r1, %r19, %r20, %r21;
	mov.u32 	%r22, %ctaid.y;
	mov.u32 	%r23, %ntid.y;
	mov.u32 	%r24, %tid.y;
	mad.lo.s32 	%r25, %r22, %r23, %r24;
	mov.u32 	%r26, %ctaid.z;
	setp.ne.s32 	%p1, %r16, 0;
	selp.u32 	%r27, 1, 0, %p1;
	mad.lo.s32 	%r28, %r15, %r14, %r27;
	setp.ge.s32 	%p2, %r1, %r13;
	setp.ge.s32 	%p3, %r25, %r18;
	or.pred  	%p4, %p2, %p3;
	setp.ge.s32 	%p5, %r26, %r28;
	or.pred  	%p6, %p4, %p5;
	@%p6 bra 	$L__BB23_7;
	setp.eq.s32 	%p7, %r16, 0;
	add.s32 	%r29, %r28, -1;
	setp.ne.s32 	%p8, %r26, %r29;
	or.pred  	%p9, %p7, %p8;
	@%p9 bra 	$L__BB23_3;
	cvt.rn.f32.s32 	%f26, %r11;
	cvt.rn.f32.s32 	%f27, %r13;
	div.rn.f32 	%f28, %f26, %f27;
	cvt.rn.f32.s32 	%f29, %r10;
	cvt.rn.f32.u32 	%f30, %r18;
	div.rn.f32 	%f31, %f29, %f30;
	cvt.rn.f32.s32 	%f32, %r1;
	add.f32 	%f33, %f32, 0f3F000000;
	fma.rn.f32 	%f139, %f33, %f28, 0fBF000000;
	cvt.rn.f32.u32 	%f34, %r25;
	add.f32 	%f35, %f34, 0f3F000000;
	fma.rn.f32 	%f140, %f35, %f31, 0fBF000000;
	bra.uni 	$L__BB23_4;
$L__BB23_3:
	div.s32 	%r30, %r26, %r15;
	mul.lo.s32 	%r31, %r30, %r15;
	sub.s32 	%r32, %r26, %r31;
	div.s32 	%r33, %r10, %r14;
	div.s32 	%r34, %r11, %r15;
	mul.lo.s32 	%r35, %r33, %r30;
	mul.lo.s32 	%r36, %r34, %r32;
	cvt.rn.f32.s32 	%f12, %r34;
	cvt.rn.f32.s32 	%f13, %r13;
	div.rn.f32 	%f14, %f12, %f13;
	cvt.rn.f32.s32 	%f15, %r33;
	cvt.rn.f32.u32 	%f16, %r18;
	div.rn.f32 	%f17, %f15, %f16;
	cvt.rn.f32.s32 	%f18, %r1;
	add.f32 	%f19, %f18, 0f3F000000;
	fma.rn.f32 	%f20, %f19, %f14, 0fBF000000;
	cvt.rn.f32.s32 	%f21, %r36;
	add.f32 	%f139, %f20, %f21;
	cvt.rn.f32.u32 	%f22, %r25;
	add.f32 	%f23, %f22, 0f3F000000;
	fma.rn.f32 	%f24, %f23, %f17, 0fBF000000;
	cvt.rn.f32.s32 	%f25, %r35;
	add.f32 	%f140, %f24, %f25;
$L__BB23_4:
	ld.param.u64 	%rd39, [dynres_patches_to_nchw_param_11];
	ld.param.u64 	%rd37, [dynres_patches_to_nchw_param_10];
	cvt.rmi.f32.f32 	%f36, %f139;
	cvt.rzi.s32.f32 	%r37, %f36;
	cvt.rmi.f32.f32 	%f37, %f140;
	cvt.rzi.s32.f32 	%r38, %f37;
	add.s32 	%r39, %r37, 1;
	add.s32 	%r40, %r38, 1;
	add.s32 	%r41, %r11, -1;
	min.s32 	%r42, %r37, %r41;
	max.s32 	%r43, %r42, 0;
	min.s32 	%r44, %r39, %r41;
	max.s32 	%r45, %r44, 0;
	add.s32 	%r46, %r10, -1;
	min.s32 	%r47, %r38, %r46;
	max.s32 	%r48, %r47, 0;
	min.s32 	%r49, %r40, %r46;
	max.s32 	%r50, %r49, 0;
	sub.f32 	%f38, %f139, %f36;
	sub.f32 	%f39, %f140, %f37;
	mul.lo.s32 	%r51, %r48, %r11;
	add.s32 	%r52, %r51, %r43;
	mul.lo.s32 	%r5, %r52, 3;
	add.s32 	%r53, %r51, %r45;
	mul.lo.s32 	%r6, %r53, 3;
	mul.lo.s32 	%r54, %r50, %r11;
	add.s32 	%r55, %r54, %r43;
	mul.lo.s32 	%r7, %r55, 3;
	add.s32 	%r56, %r54, %r45;
	mul.lo.s32 	%r8, %r56, 3;
	mov.f32 	%f40, 0f3F800000;
	sub.f32 	%f41, %f40, %f38;
	sub.f32 	%f42, %f40, %f39;
	mul.f32 	%f7, %f41, %f42;
	mul.f32 	%f8, %f38, %f42;
	mul.f32 	%f9, %f41, %f39;
	mul.f32 	%f10, %f38, %f39;
	setp.eq.s64 	%p10, %rd37, 0;
	setp.eq.s64 	%p11, %rd39, 0;
	mul.lo.s32 	%r9, %r26, 3;
	or.pred  	%p12, %p10, %p11;
	@%p12 bra 	$L__BB23_6;
	ld.param.u64 	%rd40, [dynres_patches_to_nchw_param_11];
	ld.param.u64 	%rd38, [dynres_patches_to_nchw_param_10];
	cvta.to.global.u64 	%rd21, %rd40;
	cvta.to.global.u64 	%rd22, %rd38;
	setp.eq.s32 	%p14, %r17, 0;
	cvt.s64.s32 	%rd23, %r5;
	add.s64 	%rd24, %rd2, %rd23;
	ld.global.nc.u8 	%rs25, [%rd24];
	cvt.u16.u8 	%rs26, %rs25;
	cvt.rn.f32.u16 	%f85, %rs26;
	cvt.s64.s32 	%rd25, %r6;
	add.s64 	%rd26, %rd2, %rd25;
	ld.global.nc.u8 	%rs27, [%rd26];
	cvt.u16.u8 	%rs28, %rs27;
	cvt.rn.f32.u16 	%f86, %rs28;
	cvt.s64.s32 	%rd27, %r7;
	add.s64 	%rd28, %rd2, %rd27;
	ld.global.nc.u8 	%rs29, [%rd28];
	cvt.u16.u8 	%rs30, %rs29;
	cvt.rn.f32.u16 	%f87, %rs30;
	cvt.s64.s32 	%rd29, %r8;
	add.s64 	%rd30, %rd2, %rd29;
	ld.global.nc.u8 	%rs31, [%rd30];
	cvt.u16.u8 	%rs32, %rs31;
	cvt.rn.f32.u16 	%f88, %rs32;
	mul.f32 	%f89, %f8, %f86;
	fma.rn.f32 	%f90, %f7, %f85, %f89;
	fma.rn.f32 	%f91, %f9, %f87, %f90;
	fma.rn.f32 	%f92, %f10, %f88, %f91;
	add.f32 	%f93, %f92, 0f3F000000;
	max.f32 	%f94, %f93, 0f00000000;
	min.f32 	%f95, %f94, 0f437F0000;
	mul.f32 	%f96, %f11, %f95;
	ld.global.nc.f32 	%f97, [%rd22];
	sub.f32 	%f98, %f96, %f97;
	ld.global.nc.f32 	%f99, [%rd21];
	div.rn.f32 	%f100, %f98, %f99;
	max.f32 	%f101, %f100, 0f00000000;
	selp.f32 	%f102, %f100, %f101, %p14;
	mad.lo.s32 	%r63, %r9, %r18, %r25;
	mad.lo.s32 	%r64, %r63, %r13, %r1;
	mul.wide.s32 	%rd31, %r64, 4;
	add.s64 	%rd32, %rd1, %rd31;
	st.global.f32 	[%rd32], %f102;
	ld.global.nc.u8 	%rs33, [%rd24+1];
	cvt.u16.u8 	%rs34, %rs33;
	cvt.rn.f32.u16 	%f103, %rs34;
	ld.global.nc.u8 	%rs35, [%rd26+1];
	cvt.u16.u8 	%rs36, %rs35;
	cvt.rn.f32.u16 	%f104, %rs36;
	ld.global.nc.u8 	%rs37, [%rd28+1];
	cvt.u16.u8 	%rs38, %rs37;
	cvt.rn.f32.u16 	%f105, %rs38;
	ld.global.nc.u8 	%rs39, [%rd30+1];
	cvt.u16.u8 	%rs40, %rs39;
	cvt.rn.f32.u16 	%f106, %rs40;
	mul.f32 	%f107, %f8, %f104;
	fma.rn.f32 	%f108, %f7, %f103, %f107;
	fma.rn.f32 	%f109, %f9, %f105, %f108;
	fma.rn.f32 	%f110, %f10, %f106, %f109;
	add.f32 	%f111, %f110, 0f3F000000;
	max.f32 	%f112, %f111, 0f00000000;
	min.f32 	%f113, %f112, 0f437F0000;
	mul.f32 	%f114, %f11, %f113;
	ld.global.nc.f32 	%f115, [%rd22+4];
	sub.f32 	%f116, %f114, %f115;
	ld.global.nc.f32 	%f117, [%rd21+4];
	div.rn.f32 	%f118, %f116, %f117;
	max.f32 	%f119, %f118, 0f00000000;
	selp.f32 	%f120, %f118, %f119, %p14;
	add.s32 	%r65, %r63, %r18;
	mad.lo.s32 	%r66, %r65, %r13, %r1;
	mul.wide.s32 	%rd33, %r66, 4;
	add.s64 	%rd34, %rd1, %rd33;
	st.global.f32 	[%rd34], %f120;
	ld.global.nc.u8 	%rs41, [%rd24+2];
	cvt.u16.u8 	%rs42, %rs41;
	cvt.rn.f32.u16 	%f121, %rs42;
	ld.global.nc.u8 	%rs43, [%rd26+2];
	cvt.u16.u8 	%rs44, %rs43;
	cvt.rn.f32.u16 	%f122, %rs44;
	ld.global.nc.u8 	%rs45, [%rd28+2];
	cvt.u16.u8 	%rs46, %rs45;
	cvt.rn.f32.u16 	%f123, %rs46;
	ld.global.nc.u8 	%rs47, [%rd30+2];
	cvt.u16.u8 	%rs48, %rs47;
	cvt.rn.f32.u16 	%f124, %rs48;
	mul.f32 	%f125, %f8, %f122;
	fma.rn.f32 	%f126, %f7, %f121, %f125;
	fma.rn.f32 	%f127, %f9, %f123, %f126;
	fma.rn.f32 	%f128, %f10, %f124, %f127;
	add.f32 	%f129, %f128, 0f3F000000;
	max.f32 	%f130, %f129, 0f00000000;
	min.f32 	%f131, %f130, 0f437F0000;
	mul.f32 	%f132, %f11, %f131;
	ld.global.nc.f32 	%f133, [%rd22+8];
	sub.f32 	%f134, %f132, %f133;
	ld.global.nc.f32 	%f135, [%rd21+8];
	div.rn.f32 	%f136, %f134, %f135;
	max.f32 	%f137, %f136, 0f00000000;
	selp.f32 	%f138, %f136, %f137, %p14;
	add.s32 	%r67, %r65, %r18;
	mad.lo.s32 	%r68, %r67, %r13, %r1;
	mul.wide.s32 	%rd35, %r68, 4;
	add.s64 	%rd36, %rd1, %rd35;
	st.global.f32 	[%rd36], %f138;
	bra.uni 	$L__BB23_7;
$L__BB23_6:
	setp.eq.s32 	%p13, %r17, 0;
	cvt.s64.s32 	%rd7, %r5;
	add.s64 	%rd8, %rd2, %rd7;
	ld.global.nc.u8 	%rs1, [%rd8];
	cvt.u16.u8 	%rs2, %rs1;
	cvt.rn.f32.u16 	%f43, %rs2;
	cvt.s64.s32 	%rd9, %r6;
	add.s64 	%rd10, %rd2, %rd9;
	ld.global.nc.u8 	%rs3, [%rd10];
	cvt.u16.u8 	%rs4, %rs3;
	cvt.rn.f32.u16 	%f44, %rs4;
	cvt.s64.s32 	%rd11, %r7;
	add.s64 	%rd12, %rd2, %rd11;
	ld.global.nc.u8 	%rs5, [%rd12];
	cvt.u16.u8 	%rs6, %rs5;
	cvt.rn.f32.u16 	%f45, %rs6;
	cvt.s64.s32 	%rd13, %r8;
	add.s64 	%rd14, %rd2, %rd13;
	ld.global.nc.u8 	%rs7, [%rd14];
	cvt.u16.u8 	%rs8, %rs7;
	cvt.rn.f32.u16 	%f46, %rs8;
	mul.f32 	%f47, %f8, %f44;
	fma.rn.f32 	%f48, %f7, %f43, %f47;
	fma.rn.f32 	%f49, %f9, %f45, %f48;
	fma.rn.f32 	%f50, %f10, %f46, %f49;
	add.f32 	%f51, %f50, 0f3F000000;
	max.f32 	%f52, %f51, 0f00000000;
	min.f32 	%f53, %f52, 0f437F0000;
	mul.f32 	%f54, %f11, %f53;
	max.f32 	%f55, %f54, 0f00000000;
	selp.f32 	%f56, %f54, %f55, %p13;
	mad.lo.s32 	%r57, %r9, %r18, %r25;
	mad.lo.s32 	%r58, %r57, %r13, %r1;
	mul.wide.s32 	%rd15, %r58, 4;
	add.s64 	%rd16, %rd1, %rd15;
	st.global.f32 	[%rd16], %f56;
	ld.global.nc.u8 	%rs9, [%rd8+1];
	cvt.u16.u8 	%rs10, %rs9;
	cvt.rn.f32.u16 	%f57, %rs10;
	ld.global.nc.u8 	%rs11, [%rd10+1];
	cvt.u16.u8 	%rs12, %rs11;
	cvt.rn.f32.u16 	%f58, %rs12;
	ld.global.nc.u8 	%rs13, [%rd12+1];
	cvt.u16.u8 	%rs14, %rs13;
	cvt.rn.f32.u16 	%f59, %rs14;
	ld.global.nc.u8 	%rs15, [%rd14+1];
	cvt.u16.u8 	%rs16, %rs15;
	cvt.rn.f32.u16 	%f60, %rs16;
	mul.f32 	%f61, %f8, %f58;
	fma.rn.f32 	%f62, %f7, %f57, %f61;
	fma.rn.f32 	%f63, %f9, %f59, %f62;
	fma.rn.f32 	%f64, %f10, %f60, %f63;
	add.f32 	%f65, %f64, 0f3F000000;
	max.f32 	%f66, %f65, 0f00000000;
	min.f32 	%f67, %f66, 0f437F0000;
	mul.f32 	%f68, %f11, %f67;
	max.f32 	%f69, %f68, 0f00000000;
	selp.f32 	%f70, %f68, %f69, %p13;
	add.s32 	%r59, %r57, %r18;
	mad.lo.s32 	%r60, %r59, %r13, %r1;
	mul.wide.s32 	%rd17, %r60, 4;
	add.s64 	%rd18, %rd1, %rd17;
	st.global.f32 	[%rd18], %f70;
	ld.global.nc.u8 	%rs17, [%rd8+2];
	cvt.u16.u8 	%rs18, %rs17;
	cvt.rn.f32.u16 	%f71, %rs18;
	ld.global.nc.u8 	%rs19, [%rd10+2];
	cvt.u16.u8 	%rs20, %rs19;
	cvt.rn.f32.u16 	%f72, %rs20;
	ld.global.nc.u8 	%rs21, [%rd12+2];
	cvt.u16.u8 	%rs22, %rs21;
	cvt.rn.f32.u16 	%f73, %rs22;
	ld.global.nc.u8 	%rs23, [%rd14+2];
	cvt.u16.u8 	%rs24, %rs23;
	cvt.rn.f32.u16 	%f74, %rs24;
	mul.f32 	%f75, %f8, %f72;
	fma.rn.f32 	%f76, %f7, %f71, %f75;
	fma.rn.f32 	%f77, %f9, %f73, %f76;
	fma.rn.f32 	%f78, %f10, %f74, %f77;
	add.f32 	%f79, %f78, 0f3F000000;
	max.f32 	%f80, %f79, 0f00000000;
	min.f32 	%f81, %f80, 0f437F0000;
	mul.f32 	%f82, %f11, %f81;
	max.f32 	%f83, %f82, 0f00000000;
	selp.f32 	%f84, %f82, %f83, %p13;
	add.s32 	%r61, %r59, %r18;
	mad.lo.s32 	%r62, %r61, %r13, %r1;
	mul.wide.s32 	%rd19, %r62, 4;
	add.s64 	%rd20, %rd1, %rd19;
	st.global.f32 	[%rd20], %f84;
$L__BB23_7:
	ret;

}
	// .globl	preprocess_batch_resize_nchw
.visible .entry preprocess_batch_resize_nchw(
	.param .u64 .ptr .align 1 preprocess_batch_resize_nchw_param_0,
	.param .u64 .ptr .align 1 preprocess_batch_resize_nchw_param_1,
	.param .u32 preprocess_batch_resize_nchw_param_2,
	.param .u32 preprocess_batch_resize_nchw_param_3,
	.param .u32 preprocess_batch_resize_nchw_param_4,
	.param .u32 preprocess_batch_resize_nchw_param_5,
	.param .u32 preprocess_batch_resize_nchw_param_6,
	.param .f32 preprocess_batch_resize_nchw_param_7,
	.param .u64 .ptr .align 1 preprocess_batch_resize_nchw_param_8,
	.param .u64 .ptr .align 1 preprocess_batch_resize_nchw_param_9
)
{
	.reg .pred 	%p<9>;
	.reg .b16 	%rs<49>;
	.reg .b32 	%r<51>;
	.reg .b32 	%f<91>;
	.reg .b64 	%rd<54>;

	ld.param.u64 	%rd4, [preprocess_batch_resize_nchw_param_0];
	ld.param.u64 	%rd7, [preprocess_batch_resize_nchw_param_1];
	ld.param.u32 	%r14, [preprocess_batch_resize_nchw_param_2];
	ld.param.u32 	%r10, [preprocess_batch_resize_nchw_param_3];
	ld.param.u32 	%r11, [preprocess_batch_resize_nchw_param_4];
	ld.param.u32 	%r15, [preprocess_batch_resize_nchw_param_5];
	ld.param.u32 	%r13, [preprocess_batch_resize_nchw_param_6];
	ld.param.f32 	%f5, [preprocess_batch_resize_nchw_param_7];
	ld.param.u64 	%rd6, [preprocess_batch_resize_nchw_param_9];
	cvta.to.global.u64 	%rd1, %rd7;
	mov.u32 	%r16, %ctaid.x;
	mov.u32 	%r17, %ntid.x;
	mov.u32 	%r18, %tid.x;
	mad.lo.s32 	%r1, %r16, %r17, %r18;
	mov.u32 	%r19, %ctaid.y;
	mov.u32 	%r20, %ntid.y;
	mov.u32 	%r21, %tid.y;
	mad.lo.s32 	%r22, %r19, %r20, %r21;
	mov.u32 	%r3, %ctaid.z;
	setp.ge.s32 	%p1, %r1, %r13;
	setp.ge.s32 	%p2, %r22, %r15;
	or.pred  	%p3, %p1, %p2;
	setp.ge.s32 	%p4, %r3, %r14;
	or.pred  	%p5, %p4, %p3;
	@%p5 bra 	$L__BB24_4;
	ld.param.u64 	%rd52, [preprocess_batch_resize_nchw_param_8];
	cvta.to.global.u64 	%rd8, %rd4;
	mul.lo.s32 	%r4, %r13, %r15;
	mul.lo.s32 	%r23, %r3, 3;
	mul.lo.s32 	%r24, %r23, %r10;
	mul.lo.s32 	%r25, %r24, %r11;
	cvt.s64.s32 	%rd9, %r25;
	add.s64 	%rd2, %rd8, %rd9;
	mul.lo.s32 	%r26, %r23, %r4;
	cvt.s64.s32 	%rd3, %r26;
	cvt.rn.f32.s32 	%f6, %r11;
	cvt.rn.f32.s32 	%f7, %r13;
	div.rn.f32 	%f8, %f6, %f7;
	cvt.rn.f32.s32 	%f9, %r10;
	cvt.rn.f32.u32 	%f10, %r15;
	div.rn.f32 	%f11, %f9, %f10;
	cvt.rn.f32.s32 	%f12, %r1;
	add.f32 	%f13, %f12, 0f3F000000;
	fma.rn.f32 	%f14, %f13, %f8, 0fBF000000;
	cvt.rn.f32.u32 	%f15, %r22;
	add.f32 	%f16, %f15, 0f3F000000;
	fma.rn.f32 	%f17, %f16, %f11, 0fBF000000;
	cvt.rmi.f32.f32 	%f18, %f14;
	cvt.rzi.s32.f32 	%r27, %f18;
	cvt.rmi.f32.f32 	%f19, %f17;
	cvt.rzi.s32.f32 	%r28, %f19;
	add.s32 	%r29, %r27, 1;
	add.s32 	%r30, %r28, 1;
	add.s32 	%r31, %r11, -1;
	min.s32 	%r32, %r27, %r31;
	max.s32 	%r33, %r32, 0;
	min.s32 	%r34, %r29, %r31;
	max.s32 	%r35, %r34, 0;
	add.s32 	%r36, %r10, -1;
	min.s32 	%r37, %r28, %r36;
	max.s32 	%r38, %r37, 0;
	min.s32 	%r39, %r30, %r36;
	max.s32 	%r40, %r39, 0;
	sub.f32 	%f20, %f14, %f18;
	sub.f32 	%f21, %f17, %f19;
	mad.lo.s32 	%r5, %r13, %r22, %r1;
	mul.lo.s32 	%r41, %r38, %r11;
	add.s32 	%r42, %r41, %r33;
	mul.lo.s32 	%r6, %r42, 3;
	add.s32 	%r43, %r35, %r41;
	mul.lo.s32 	%r7, %r43, 3;
	mul.lo.s32 	%r44, %r40, %r11;
	add.s32 	%r45, %r44, %r33;
	mul.lo.s32 	%r8, %r45, 3;
	add.s32 	%r46, %r44, %r35;
	mul.lo.s32 	%r9, %r46, 3;
	mov.f32 	%f22, 0f3F800000;
	sub.f32 	%f23, %f22, %f20;
	sub.f32 	%f24, %f22, %f21;
	mul.f32 	%f1, %f24, %f23;
	mul.f32 	%f2, %f20, %f24;
	mul.f32 	%f3, %f21, %f23;
	mul.f32 	%f4, %f21, %f20;
	setp.eq.s64 	%p6, %rd52, 0;
	setp.eq.s64 	%p7, %rd6, 0;
	or.pred  	%p8, %p6, %p7;
	@%p8 bra 	$L__BB24_3;
	ld.param.u64 	%rd53, [preprocess_batch_resize_nchw_param_8];
	cvta.to.global.u64 	%rd30, %rd6;
	cvta.to.global.u64 	%rd31, %rd53;
	cvt.s64.s32 	%rd32, %r6;
	add.s64 	%rd33, %rd2, %rd32;
	ld.global.nc.u8 	%rs25, [%rd33];
	cvt.u16.u8 	%rs26, %rs25;
	cvt.rn.f32.u16 	%f52, %rs26;
	cvt.s64.s32 	%rd34, %r7;
	add.s64 	%rd35, %rd2, %rd34;
	ld.global.nc.u8 	%rs27, [%rd35];
	cvt.u16.u8 	%rs28, %rs27;
	cvt.rn.f32.u16 	%f53, %rs28;
	cvt.s64.s32 	%rd36, %r8;
	add.s64 	%rd37, %rd2, %rd36;
	ld.global.nc.u8 	%rs29, [%rd37];
	cvt.u16.u8 	%rs30, %rs29;
	cvt.rn.f32.u16 	%f54, %rs30;
	cvt.s64.s32 	%rd38, %r9;
	add.s64 	%rd39, %rd2, %rd38;
	ld.global.nc.u8 	%rs31, [%rd39];
	cvt.u16.u8 	%rs32, %rs31;
	cvt.rn.f32.u16 	%f55, %rs32;
	mul.f32 	%f56, %f2, %f53;
	fma.rn.f32 	%f57, %f1, %f52, %f56;
	fma.rn.f32 	%f58, %f3, %f54, %f57;
	fma.rn.f32 	%f59, %f4, %f55, %f58;
	mul.f32 	%f60, %f5, %f59;
	ld.global.nc.f32 	%f61, [%rd31];
	sub.f32 	%f62, %f60, %f61;
	ld.global.nc.f32 	%f63, [%rd30];
	div.rn.f32 	%f64, %f62, %f63;
	cvt.s64.s32 	%rd40, %r5;
	add.s64 	%rd41, %rd40, %rd3;
	shl.b64 	%rd42, %rd41, 2;
	add.s64 	%rd43, %rd1, %rd42;
	st.global.f32 	[%rd43], %f64;
	ld.global.nc.u8 	%rs33, [%rd33+1];
	cvt.u16.u8 	%rs34, %rs33;
	cvt.rn.f32.u16 	%f65, %rs34;
	ld.global.nc.u8 	%rs35, [%rd35+1];
	cvt.u16.u8 	%rs36, %rs35;
	cvt.rn.f32.u16 	%f66, %rs36;
	ld.global.nc.u8 	%rs37, [%rd37+1];
	cvt.u16.u8 	%rs38, %rs37;
	cvt.rn.f32.u16 	%f67, %rs38;
	ld.global.nc.u8 	%rs39, [%rd39+1];
	cvt.u16.u8 	%rs40, %rs39;
	cvt.rn.f32.u16 	%f68, %rs40;
	mul.f32 	%f69, %f2, %f66;
	fma.rn.f32 	%f70, %f1, %f65, %f69;
	fma.rn.f32 	%f71, %f3, %f67, %f70;
	fma.rn.f32 	%f72, %f4, %f68, %f71;
	mul.f32 	%f73, %f5, %f72;
	ld.global.nc.f32 	%f74, [%rd31+4];
	sub.f32 	%f75, %f73, %f74;
	ld.global.nc.f32 	%f76, [%rd30+4];
	div.rn.f32 	%f77, %f75, %f76;
	add.s32 	%r49, %r5, %r4;
	cvt.s64.s32 	%rd44, %r49;
	add.s64 	%rd45, %rd44, %rd3;
	shl.b64 	%rd46, %rd45, 2;
	add.s64 	%rd47, %rd1, %rd46;
	st.global.f32 	[%rd47], %f77;
	ld.global.nc.u8 	%rs41, [%rd33+2];
	cvt.u16.u8 	%rs42, %rs41;
	cvt.rn.f32.u16 	%f78, %rs42;
	ld.global.nc.u8 	%rs43, [%rd35+2];
	cvt.u16.u8 	%rs44, %rs43;
	cvt.rn.f32.u16 	%f79, %rs44;
	ld.global.nc.u8 	%rs45, [%rd37+2];
	cvt.u16.u8 	%rs46, %rs45;
	cvt.rn.f32.u16 	%f80, %rs46;
	ld.global.nc.u8 	%rs47, [%rd39+2];
	cvt.u16.u8 	%rs48, %rs47;
	cvt.rn.f32.u16 	%f81, %rs48;
	mul.f32 	%f82, %f2, %f79;
	fma.rn.f32 	%f83, %f1, %f78, %f82;
	fma.rn.f32 	%f84, %f3, %f80, %f83;
	fma.rn.f32 	%f85, %f4, %f81, %f84;
	mul.f32 	%f86, %f5, %f85;
	ld.global.nc.f32 	%f87, [%rd31+8];
	sub.f32 	%f88, %f86, %f87;
	ld.global.nc.f32 	%f89, [%rd30+8];
	div.rn.f32 	%f90, %f88, %f89;
	add.s32 	%r50, %r49, %r4;
	cvt.s64.s32 	%rd48, %r50;
	add.s64 	%rd49, %rd48, %rd3;
	shl.b64 	%rd50, %rd49, 2;
	add.s64 	%rd51, %rd1, %rd50;
	st.global.f32 	[%rd51], %f90;
	bra.uni 	$L__BB24_4;
$L__BB24_3:
	cvt.s64.s32 	%rd10, %r6;
	add.s64 	%rd11, %rd2, %rd10;
	ld.global.nc.u8 	%rs1, [%rd11];
	cvt.u16.u8 	%rs2, %rs1;
	cvt.rn.f32.u16 	%f25, %rs2;
	cvt.s64.s32 	%rd12, %r7;
	add.s64 	%rd13, %rd2, %rd12;
	ld.global.nc.u8 	%rs3, [%rd13];
	cvt.u16.u8 	%rs4, %rs3;
	cvt.rn.f32.u16 	%f26, %rs4;
	cvt.s64.s32 	%rd14, %r8;
	add.s64 	%rd15, %rd2, %rd14;
	ld.global.nc.u8 	%rs5, [%rd15];
	cvt.u16.u8 	%rs6, %rs5;
	cvt.rn.f32.u16 	%f27, %rs6;
	cvt.s64.s32 	%rd16, %r9;
	add.s64 	%rd17, %rd2, %rd16;
	ld.global.nc.u8 	%rs7, [%rd17];
	cvt.u16.u8 	%rs8, %rs7;
	cvt.rn.f32.u16 	%f28, %rs8;
	mul.f32 	%f29, %f2, %f26;
	fma.rn.f32 	%f30, %f1, %f25, %f29;
	fma.rn.f32 	%f31, %f3, %f27, %f30;
	fma.rn.f32 	%f32, %f4, %f28, %f31;
	mul.f32 	%f33, %f5, %f32;
	cvt.s64.s32 	%rd18, %r5;
	add.s64 	%rd19, %rd18, %rd3;
	shl.b64 	%rd20, %rd19, 2;
	add.s64 	%rd21, %rd1, %rd20;
	st.global.f32 	[%rd21], %f33;
	ld.global.nc.u8 	%rs9, [%rd11+1];
	cvt.u16.u8 	%rs10, %rs9;
	cvt.rn.f32.u16 	%f34, %rs10;
	ld.global.nc.u8 	%rs11, [%rd13+1];
	cvt.u16.u8 	%rs12, %rs11;
	cvt.rn.f32.u16 	%f35, %rs12;
	ld.global.nc.u8 	%rs13, [%rd15+1];
	cvt.u16.u8 	%rs14, %rs13;
	cvt.rn.f32.u16 	%f36, %rs14;
	ld.global.nc.u8 	%rs15, [%rd17+1];
	cvt.u16.u8 	%rs16, %rs15;
	cvt.rn.f32.u16 	%f37, %rs16;
	mul.f32 	%f38, %f2, %f35;
	fma.rn.f32 	%f39, %f1, %f34, %f38;
	fma.rn.f32 	%f40, %f3, %f36, %f39;
	fma.rn.f32 	%f41, %f4, %f37, %f40;
	mul.f32 	%f42, %f5, %f41;
	add.s32 	%r47, %r5, %r4;
	cvt.s64.s32 	%rd22, %r47;
	add.s64 	%rd23, %rd22, %rd3;
	shl.b64 	%rd24, %rd23, 2;
	add.s64 	%rd25, %rd1, %rd24;
	st.global.f32 	[%rd25], %f42;
	ld.global.nc.u8 	%rs17, [%rd11+2];
	cvt.u16.u8 	%rs18, %rs17;
	cvt.rn.f32.u16 	%f43, %rs18;
	ld.global.nc.u8 	%rs19, [%rd13+2];
	cvt.u16.u8 	%rs20, %rs19;
	cvt.rn.f32.u16 	%f44, %rs20;
	ld.global.nc.u8 	%rs21, [%rd15+2];
	cvt.u16.u8 	%rs22, %rs21;
	cvt.rn.f32.u16 	%f45, %rs22;
	ld.global.nc.u8 	%rs23, [%rd17+2];
	cvt.u16.u8 	%rs24, %rs23;
	cvt.rn.f32.u16 	%f46, %rs24;
	mul.f32 	%f47, %f2, %f44;
	fma.rn.f32 	%f48, %f1, %f43, %f47;
	fma.rn.f32 	%f49, %f3, %f45, %f48;
	fma.rn.f32 	%f50, %f4, %f46, %f49;
	mul.f32 	%f51, %f5, %f50;
	add.s32 	%r48, %r47, %r4;
	cvt.s64.s32 	%rd26, %r48;
	add.s64 	%rd27, %rd26, %rd3;
	shl.b64 	%rd28, %rd27, 2;
	add.s64 	%rd29, %rd1, %rd28;
	st.global.f32 	[%rd29], %f51;
$L__BB24_4:
	ret;

}


// ===== COMPILED SASS (sm_100) =====

	.target	sm_100

	.elftype	@"ET_EXEC"


//--------------------- .note.nv.tkinfo           --------------------------
	.section	.note.nv.tkinfo,"",@"SHT_NOTE"
	.sectionflags	@"SHF_NOTE_NV_TKINFO"
	.tkinfo
        /*0018*/ 	.word	0x00000002
        /*0030*/ 	.string	""
        /*0030*/ 	.string	"ptxas"
        /*0030*/ 	.string	"Cuda compilation tools, release 13.0, V13.0.88"
        /*0030*/ 	.string	"Build cuda_13.0.r13.0/compiler.36424714_0"
        /*0030*/ 	.string	"-arch sm_100 -m 64 "



//--------------------- .note.nv.cuinfo           --------------------------
	.section	.note.nv.cuinfo,"",@"SHT_NOTE"
	.sectionflags	@"SHF_NOTE_NV_CUINFO"
        /*0018*/ 	.short	0x0002
        /*001a*/ 	.short	0x0064
        /*001c*/ 	.short	0x0082
	.zero		2


//--------------------- .nv.info                  --------------------------
	.section	.nv.info,"",@"SHT_CUDA_INFO"
	.align	4


	//----- nvinfo : EIATTR_REGCOUNT
	.align		4
        /*0000*/ 	.byte	0x04, 0x2f
        /*0002*/ 	.short	(.L_1 - .L_0)
	.align		4
.L_0:
        /*0004*/ 	.word	index@(conv_vert_u8x3)
        /*0008*/ 	.word	0x00000020


	//----- nvinfo : EIATTR_FRAME_SIZE
	.align		4
.L_1:
        /*000c*/ 	.byte	0x04, 0x11
        /*000e*/ 	.short	(.L_3 - .L_2)
	.align		4
.L_2:
        /*0010*/ 	.word	index@(conv_vert_u8x3)
        /*0014*/ 	.word	0x00000000


	//----- nvinfo : EIATTR_REGCOUNT
	.align		4
.L_3:
        /*0018*/ 	.byte	0x04, 0x2f
        /*001a*/ 	.short	(.L_5 - .L_4)
	.align		4
.L_4:
        /*001c*/ 	.word	index@(resize_nearest_u8x3)
        /*0020*/ 	.word	0x00000011


	//----- nvinfo : EIATTR_FRAME_SIZE
	.align		4
.L_5:
        /*0024*/ 	.byte	0x04, 0x11
        /*0026*/ 	.short	(.L_7 - .L_6)
	.align		4
.L_6:
        /*0028*/ 	.word	index@($__internal_14_$__cuda_sm3x_div_rn_noftz_f32_slowpath)
        /*002c*/ 	.word	0x00000000


	//----- nvinfo : EIATTR_FRAME_SIZE
	.align		4
.L_7:
        /*0030*/ 	.byte	0x04, 0x11
        /*0032*/ 	.short	(.L_9 - .L_8)
	.align		4
.L_8:
        /*0034*/ 	.word	index@(resize_nearest_u8x3)
        /*0038*/ 	.word	0x00000000


	//----- nvinfo : EIATTR_REGCOUNT
	.align		4
.L_9:
        /*003c*/ 	.byte	0x04, 0x2f
        /*003e*/ 	.short	(.L_11 - .L_10)
	.align		4
.L_10:
        /*0040*/ 	.word	index@(conv_horiz_u8x3)
        /*0044*/ 	.word	0x00000020


	//----- nvinfo : EIATTR_FRAME_SIZE
	.align		4
.L_11:
        /*0048*/ 	.byte	0x04, 0x11
        /*004a*/ 	.short	(.L_13 - .L_12)
	.align		4
.L_12:
        /*004c*/ 	.word	index@(conv_horiz_u8x3)
        /*0050*/ 	.word	0x00000000


	//----- nvinfo : EIATTR_REGCOUNT
	.align		4
.L_13:
        /*0054*/ 	.byte	0x04, 0x2f
        /*0056*/ 	.short	(.L_15 - .L_14)
	.align		4
.L_14:
        /*0058*/ 	.word	index@(postprocess_pad_u8_to_nchw_f32)
        /*005c*/ 	.word	0x00000014


	//----- nvinfo : EIATTR_FRAME_SIZE
	.align		4
.L_15:
        /*0060*/ 	.byte	0x04, 0x11
        /*0062*/ 	.short	(.L_17 - .L_16)
	.align		4
.L_16:
        /*0064*/ 	.word	index@($__internal_13_$__cuda_sm3x_div_rn_noftz_f32_slowpath)
        /*0068*/ 	.word	0x00000000


	//----- nvinfo : EIATTR_FRAME_SIZE
	.align		4
.L_17:
        /*006c*/ 	.byte	0x04, 0x11
        /*006e*/ 	.short	(.L_19 - .L_18)
	.align		4
.L_18:
        /*0070*/ 	.word	index@(postprocess_pad_u8_to_nchw_f32)
        /*0074*/ 	.word	0x00000000


	//----- nvinfo : EIATTR_REGCOUNT
	.align		4
.L_19:
        /*0078*/ 	.byte	0x04, 0x2f
        /*007a*/ 	.short	(.L_21 - .L_20)
	.align		4
.L_20:
        /*007c*/ 	.word	index@(postprocess_pad_u8_to_nhwc_f32)
        /*0080*/ 	.word	0x00000013


	//----- nvinfo : EIATTR_FRAME_SIZE
	.align		4
.L_21:
        /*0084*/ 	.byte	0x04, 0x11
        /*0086*/ 	.short	(.L_23 - .L_22)
	.align		4
.L_22:
        /*0088*/ 	.word	index@($__internal_12_$__cuda_sm3x_div_rn_noftz_f32_slowpath)
        /*008c*/ 	.word	0x00000000


	//----- nvinfo : EIATTR_FRAME_SIZE
	.align		4
.L_23:
        /*0090*/ 	.byte	0x04, 0x11
        /*0092*/ 	.short	(.L_25 - .L_24)
	.align		4
.L_24:
        /*0094*/ 	.word	index@(postprocess_pad_u8_to_nhwc_f32)
        /*0098*/ 	.word	0x00000000


	//----- nvinfo : EIATTR_REGCOUNT
	.align		4
.L_25:
        /*009c*/ 	.byte	0x04, 0x2f
        /*009e*/ 	.short	(.L_27 - .L_26)
	.align		4
.L_26:
        /*00a0*/ 	.word	index@(rgb2bgr)
        /*00a4*/ 	.word	0x0000000e


	//----- nvinfo : EIATTR_FRAME_SIZE
	.align		4
.L_27:
        /*00a8*/ 	.byte	0x04, 0x11
        /*00aa*/ 	.short	(.L_29 - .L_28)
	.align		4
.L_28:
        /*00ac*/ 	.word	index@(rgb2bgr)
        /*00b0*/ 	.word	0x00000000


	//----- nvinfo : EIATTR_REGCOUNT
	.align		4
.L_29:
        /*00b4*/ 	.byte	0x04, 0x2f
        /*00b6*/ 	.short	(.L_31 - .L_30)
	.align		4
.L_30:
        /*00b8*/ 	.word	index@(hwc2chw_u8)
        /*00bc*/ 	.word	0x00000020


	//----- nvinfo : EIATTR_FRAME_SIZE
	.align		4
.L_31:
        /*00c0*/ 	.byte	0x04, 0x11
        /*00c2*/ 	.short	(.L_33 - .L_32)
	.align		4
.L_32:
        /*00c4*/ 	.word	index@($__internal_11_$__cuda_sm3x_div_rn_noftz_f32_slowpath)
        /*00c8*/ 	.word	0x00000000


	//----- nvinfo : EIATTR_FRAME_SIZE
	.align		4
.L_33:
        /*00cc*/ 	.byte	0x04, 0x11
        /*00ce*/ 	.short	(.L_35 - .L_34)
	.align		4
.L_34:
        /*00d0*/ 	.word	index@(hwc2chw_u8)
        /*00d4*/ 	.word	0x00000000


	//----- nvinfo : EIATTR_REGCOUNT
	.align		4
.L_35:
        /*00d8*/ 	.byte	0x04, 0x2f
        /*00da*/ 	.short	(.L_37 - .L_36)
	.align		4
.L_36:
        /*00dc*/ 	.word	index@(hwc2chw_f32)
        /*00e0*/ 	.word	0x00000026


	//----- nvinfo : EIATTR_FRAME_SIZE
	.align		4
.L_37:
        /*00e4*/ 	.byte	0x04, 0x11
        /*00e6*/ 	.short	(.L_39 - .L_38)
	.align		4
.L_38:
        /*00e8*/ 	.word	index@($__internal_10_$__cuda_sm3x_div_rn_noftz_f32_slowpath)
        /*00ec*/ 	.word	0x00000000


	//----- nvinfo : EIATTR_FRAME_SIZE
	.align		4
.L_39:
        /*00f0*/ 	.byte	0x04, 0x11
        /*00f2*/ 	.short	(.L_41 - .L_40)
	.align		4
.L_40:
        /*00f4*/ 	.word	index@(hwc2chw_f32)
        /*00f8*/ 	.word	0x00000000


	//----- nvinfo : EIATTR_REGCOUNT
	.align		4
.L_41:
        /*00fc*/ 	.byte	0x04, 0x2f
        /*00fe*/ 	.short	(.L_43 - .L_42)
	.align		4
.L_42:
        /*0100*/ 	.word	index@(resize_bilinear_u8)
        /*0104*/ 	.word	0x00000020


	//----- nvinfo : EIATTR_FRAME_SIZE
	.align		4
.L_43:
        /*0108*/ 	.byte	0x04, 0x11
        /*010a*/ 	.short	(.L_45 - .L_44)
	.align		4
.L_44:
        /*010c*/ 	.word	index@($__internal_9_$__cuda_sm3x_div_rn_noftz_f32_slowpath)
        /*0110*/ 	.word	0x00000000


	//----- nvinfo : EIATTR_FRAME_SIZE
	.align		4
.L_45:
        /*0114*/ 	.byte	0x04, 0x11
        /*0116*/ 	.short	(.L_47 - .L_46)
	.align		4
.L_46:
        /*0118*/ 	.word	index@(resize_bilinear_u8)
        /*011c*/ 	.word	0x00000000


	//----- nvinfo : EIATTR_REGCOUNT
	.align		4
.L_47:
        /*0120*/ 	.byte	0x04, 0x2f
        /*0122*/ 	.short	(.L_49 - .L_48)
	.align		4
.L_48:
        /*0124*/ 	.word	index@(resize_bilinear_u8_to_f32)
        /*0128*/ 	.word	0x00000020


	//----- nvinfo : EIATTR_FRAME_SIZE
	.align		4
.L_49:
        /*012c*/ 	.byte	0x04, 0x11
        /*012e*/ 	.short	(.L_51 - .L_50)
	.align		4
.L_50:
        /*0130*/ 	.word	index@($__internal_8_$__cuda_sm3x_div_rn_noftz_f32_slowpath)
        /*0134*/ 	.word	0x00000000


	//----- nvinfo : EIATTR_FRAME_SIZE
	.align		4
.L_51:
        /*0138*/ 	.byte	0x04, 0x11
        /*013a*/ 	.short	(.L_53 - .L_52)
	.align		4
.L_52:
        /*013c*/ 	.word	index@(resize_bilinear_u8_to_f32)
        /*0140*/ 	.word	0x00000000


	//----- nvinfo : EIATTR_REGCOUNT
	.align		4
.L_53:
        /*0144*/ 	.byte	0x04, 0x2f
        /*0146*/ 	.short	(.L_55 - .L_54)
	.align		4
.L_54:
        /*0148*/ 	.word	index@(preprocess_resize_nchw)
        /*014c*/ 	.word	0x00000020


	//----- nvinfo : EIATTR_FRAME_SIZE
	.align		4
.L_55:
        /*0150*/ 	.byte	0x04, 0x11
        /*0152*/ 	.short	(.L_57 - .L_56)
	.align		4
.L_56:
        /*0154*/ 	.word	index@($__internal_7_$__cuda_sm3x_div_rn_noftz_f32_slowpath)
        /*0158*/ 	.word	0x00000000


	//----- nvinfo : EIATTR_FRAME_SIZE
	.align		4
.L_57:
        /*015c*/ 	.byte	0x04, 0x11
        /*015e*/ 	.short	(.L_59 - .L_58)
	.align		4
.L_58:
        /*0160*/ 	.word	index@(preprocess_resize_nchw)
        /*0164*/ 	.word	0x00000000


	//----- nvinfo : EIATTR_REGCOUNT
	.align		4
.L_59:
        /*0168*/ 	.byte	0x04, 0x2f
        /*016a*/ 	.short	(.L_61 - .L_60)
	.align		4
.L_60:
        /*016c*/ 	.word	index@(preprocess_letterbox_nchw)
        /*0170*/ 	.word	0x00000020


	//----- nvinfo : EIATTR_FRAME_SIZE
	.align		4
.L_61:
        /*0174*/ 	.byte	0x04, 0x11
        /*0176*/ 	.short	(.L_63 - .L_62)
	.align		4
.L_62:
        /*0178*/ 	.word	index@($__internal_6_$__cuda_sm3x_div_rn_noftz_f32_slowpath)
        /*017c*/ 	.word	0x00000000


	//----- nvinfo : EIATTR_FRAME_SIZE
	.align		4
.L_63:
        /*0180*/ 	.byte	0x04, 0x11
        /*0182*/ 	.short	(.L_65 - .L_64)
	.align		4
.L_64:
        /*0184*/ 	.word	index@(preprocess_letterbox_nchw)
        /*0188*/ 	.word	0x00000000


	//----- nvinfo : EIATTR_REGCOUNT
	.align		4
.L_65:
        /*018c*/ 	.byte	0x04, 0x2f
        /*018e*/ 	.short	(.L_67 - .L_66)
	.align		4
.L_66:
        /*0190*/ 	.word	index@(preprocess_resize_nhwc)
        /*0194*/ 	.word	0x00000020


	//----- nvinfo : EIATTR_FRAME_SIZE
	.align		4
.L_67:
        /*0198*/ 	.byte	0x04, 0x11
        /*019a*/ 	.short	(.L_69 - .L_68)
	.align		4
.L_68:
        /*019c*/ 	.word	index@($__internal_5_$__cuda_sm3x_div_rn_noftz_f32_slowpath)
        /*01a0*/ 	.word	0x00000000


	//----- nvinfo : EIATTR_FRAME_SIZE
	.align		4
.L_69:
        /*01a4*/ 	.byte	0x04, 0x11
        /*01a6*/ 	.short	(.L_71 - .L_70)
	.align		4
.L_70:
        /*01a8*/ 	.word	index@(preprocess_resize_nhwc)
        /*01ac*/ 	.word	0x00000000


	//----- nvinfo : EIATTR_REGCOUNT
	.align		4
.L_71:
        /*01b0*/ 	.byte	0x04, 0x2f
        /*01b2*/ 	.short	(.L_73 - .L_72)
	.align		4
.L_72:
        /*01b4*/ 	.word	index@(preprocess_letterbox_nhwc)
        /*01b8*/ 	.word	0x0000001e


	//----- nvinfo : EIATTR_FRAME_SIZE
	.align		4
.L_73:
        /*01bc*/ 	.byte	0x04, 0x11
        /*01be*/ 	.short	(.L_75 - .L_74)
	.align		4
.L_74:
        /*01c0*/ 	.word	index@($__internal_4_$__cuda_sm3x_div_rn_noftz_f32_slowpath)
        /*01c4*/ 	.word	0x00000000


	//----- nvinfo : EIATTR_FRAME_SIZE
	.align		4
.L_75:
        /*01c8*/ 	.byte	0x04, 0x11
        /*01ca*/ 	.short	(.L_77 - .L_76)
	.align		4
.L_76:
        /*01cc*/ 	.word	index@(preprocess_letterbox_nhwc)
        /*01d0*/ 	.word	0x00000000


	//----- nvinfo : EIATTR_REGCOUNT
	.align		4
.L_77:
        /*01d4*/ 	.byte	0x04, 0x2f
        /*01d6*/ 	.short	(.L_79 - .L_78)
	.align		4
.L_78:
        /*01d8*/ 	.word	index@(preprocess_fit_adaptive_nchw)
        /*01dc*/ 	.word	0x00000020


	//----- nvinfo : EIATTR_FRAME_SIZE
	.align		4
.L_79:
        /*01e0*/ 	.byte	0x04, 0x11
        /*01e2*/ 	.short	(.L_81 - .L_80)
	.align		4
.L_80:
        /*01e4*/ 	.word	index@($__internal_3_$__cuda_sm3x_div_rn_noftz_f32_slowpath)
        /*01e8*/ 	.word	0x00000000


	//----- nvinfo : EIATTR_FRAME_SIZE
	.align		4
.L_81:
        /*01ec*/ 	.byte	0x04, 0x11
        /*01ee*/ 	.short	(.L_83 - .L_82)
	.align		4
.L_82:
        /*01f0*/ 	.word	index@(preprocess_fit_adaptive_nchw)
        /*01f4*/ 	.word	0x00000000


	//----- nvinfo : EIATTR_REGCOUNT
	.align		4
.L_83:
        /*01f8*/ 	.byte	0x04, 0x2f
        /*01fa*/ 	.short	(.L_85 - .L_84)
	.align		4
.L_84:
        /*01fc*/ 	.word	index@(pad_to_multiple_constant)
        /*0200*/ 	.word	0x00000020


	//----- nvinfo : EIATTR_FRAME_SIZE
	.align		4
.L_85:
        /*0204*/ 	.byte	0x04, 0x11
        /*0206*/ 	.short	(.L_87 - .L_86)
	.align		4
.L_86:
        /*0208*/ 	.word	index@(pad_to_multiple_constant)
        /*020c*/ 	.word	0x00000000


	//----- nvinfo : EIATTR_REGCOUNT
	.align		4
.L_87:
        /*0210*/ 	.byte	0x04, 0x2f
        /*0212*/ 	.short	(.L_89 - .L_88)
	.align		4
.L_88:
        /*0214*/ 	.word	index@(pad_to_multiple_reflect)
        /*0218*/ 	.word	0x00000020


	//----- nvinfo : EIATTR_FRAME_SIZE
	.align		4
.L_89:
        /*021c*/ 	.byte	0x04, 0x11
        /*021e*/ 	.short	(.L_91 - .L_90)
	.align		4
.L_90:
        /*0220*/ 	.word	index@(pad_to_multiple_reflect)
        /*0224*/ 	.word	0x00000000


	//----- nvinfo : EIATTR_REGCOUNT
	.align		4
.L_91:
        /*0228*/ 	.byte	0x04, 0x2f
        /*022a*/ 	.short	(.L_93 - .L_92)
	.align		4
.L_92:
        /*022c*/ 	.word	index@(pad_to_multiple_replicate)
        /*0230*/ 	.word	0x00000020


	//----- nvinfo : EIATTR_FRAME_SIZE
	.align		4
.L_93:
        /*0234*/ 	.byte	0x04, 0x11
        /*0236*/ 	.short	(.L_95 - .L_94)
	.align		4
.L_94:
        /*0238*/ 	.word	index@(pad_to_multiple_replicate)
        /*023c*/ 	.word	0x00000000


	//----- nvinfo : EIATTR_REGCOUNT
	.align		4
.L_95:
        /*0240*/ 	.byte	0x04, 0x2f
        /*0242*/ 	.short	(.L_97 - .L_96)
	.align		4
.L_96:
        /*0244*/ 	.word	index@(pad_to_multiple_wrap)
        /*0248*/ 	.word	0x00000020


	//----- nvinfo : EIATTR_FRAME_SIZE
	.align		4
.L_97:
        /*024c*/ 	.byte	0x04, 0x11
        /*024e*/ 	.short	(.L_99 - .L_98)
	.align		4
.L_98:
        /*0250*/ 	.word	index@(pad_to_multiple_wrap)
        /*0254*/ 	.word	0x00000000


	//----- nvinfo : EIATTR_REGCOUNT
	.align		4
.L_99:
        /*0258*/ 	.byte	0x04, 0x2f
        /*025a*/ 	.short	(.L_101 - .L_100)
	.align		4
.L_100:
        /*025c*/ 	.word	index@(pad_fixed)
        /*0260*/ 	.word	0x00000020


	//----- nvinfo : EIATTR_FRAME_SIZE
	.align		4
.L_101:
        /*0264*/ 	.byte	0x04, 0x11
        /*0266*/ 	.short	(.L_103 - .L_102)
	.align		4
.L_102:
        /*0268*/ 	.word	index@(pad_fixed)
        /*026c*/ 	.word	0x00000000


	//----- nvinfo : EIATTR_REGCOUNT
	.align		4
.L_103:
        /*0270*/ 	.byte	0x04, 0x2f
        /*0272*/ 	.short	(.L_105 - .L_104)
	.align		4
.L_104:
        /*0274*/ 	.word	index@(crop_center)
        /*0278*/ 	.word	0x00000020


	//----- nvinfo : EIATTR_FRAME_SIZE
	.align		4
.L_105:
        /*027c*/ 	.byte	0x04, 0x11
        /*027e*/ 	.short	(.L_107 - .L_106)
	.align		4
.L_106:
        /*0280*/ 	.word	index@(crop_center)
        /*0284*/ 	.word	0x00000000


	//----- nvinfo : EIATTR_REGCOUNT
	.align		4
.L_107:
        /*0288*/ 	.byte	0x04, 0x2f
        /*028a*/ 	.short	(.L_109 - .L_108)
	.align		4
.L_108:
        /*028c*/ 	.word	index@(extract_patch)
        /*0290*/ 	.word	0x00000020


	//----- nvinfo : EIATTR_FRAME_SIZE
	.align		4
.L_109:
        /*0294*/ 	.byte	0x04, 0x11
        /*0296*/ 	.short	(.L_111 - .L_110)
	.align		4
.L_110:
        /*0298*/ 	.word	index@(extract_patch)
        /*029c*/ 	.word	0x00000000


	//----- nvinfo : EIATTR_REGCOUNT
	.align		4
.L_111:
        /*02a0*/ 	.byte	0x04, 0x2f
        /*02a2*/ 	.short	(.L_113 - .L_112)
	.align		4
.L_112:
        /*02a4*/ 	.word	index@(extract_patches_grid)
        /*02a8*/ 	.word	0x00000020


	//----- nvinfo : EIATTR_FRAME_SIZE
	.align		4
.L_113:
        /*02ac*/ 	.byte	0x04, 0x11
        /*02ae*/ 	.short	(.L_115 - .L_114)
	.align		4
.L_114:
        /*02b0*/ 	.word	index@($__internal_2_$__cuda_sm3x_div_rn_noftz_f32_slowpath)
        /*02b4*/ 	.word	0x00000000


	//----- nvinfo : EIATTR_FRAME_SIZE
	.align		4
.L_115:
        /*02b8*/ 	.byte	0x04, 0x11
        /*02ba*/ 	.short	(.L_117 - .L_116)
	.align		4
.L_116:
        /*02bc*/ 	.word	index@(extract_patches_grid)
        /*02c0*/ 	.word	0x00000000


	//----- nvinfo : EIATTR_REGCOUNT
	.align		4
.L_117:
        /*02c4*/ 	.byte	0x04, 0x2f
        /*02c6*/ 	.short	(.L_119 - .L_118)
	.align		4
.L_118:
        /*02c8*/ 	.word	index@(dynres_patches_to_nchw)
        /*02cc*/ 	.word	0x0000001f


	//----- nvinfo : EIATTR_FRAME_SIZE
	.align		4
.L_119:
        /*02d0*/ 	.byte	0x04, 0x11
        /*02d2*/ 	.short	(.L_121 - .L_120)
	.align		4
.L_120:
        /*02d4*/ 	.word	index@($__internal_1_$__cuda_sm3x_div_rn_noftz_f32_slowpath)
        /*02d8*/ 	.word	0x00000000


	//----- nvinfo : EIATTR_FRAME_SIZE
	.align		4
.L_121:
        /*02dc*/ 	.byte	0x04, 0x11
        /*02de*/ 	.short	(.L_123 - .L_122)
	.align		4
.L_122:
        /*02e0*/ 	.word	index@(dynres_patches_to_nchw)
        /*02e4*/ 	.word	0x00000000


	//----- nvinfo : EIATTR_REGCOUNT
	.align		4
.L_123:
        /*02e8*/ 	.byte	0x04, 0x2f
        /*02ea*/ 	.short	(.L_125 - .L_124)
	.align		4
.L_124:
        /*02ec*/ 	.word	index@(preprocess_batch_resize_nchw)
        /*02f0*/ 	.word	0x0000001f


	//----- nvinfo : EIATTR_FRAME_SIZE
	.align		4
.L_125:
        /*02f4*/ 	.byte	0x04, 0x11
        /*02f6*/ 	.short	(.L_127 - .L_126)
	.align		4
.L_126:
        /*02f8*/ 	.word	index@($__internal_0_$__cuda_sm3x_div_rn_noftz_f32_slowpath)
        /*02fc*/ 	.word	0x00000000


	//----- nvinfo : EIATTR_FRAME_SIZE
	.align		4
.L_127:
        /*0300*/ 	.byte	0x04, 0x11
        /*0302*/ 	.short	(.L_129 - .L_128)
	.align		4
.L_128:
        /*0304*/ 	.word	index@(preprocess_batch_resize_nchw)
        /*0308*/ 	.word	0x00000000


	//----- nvinfo : EIATTR_MIN_STACK_SIZE
	.align		4
.L_129:
        /*030c*/ 	.byte	0x04, 0x12
        /*030e*/ 	.short	(.L_131 - .L_130)
	.align		4
.L_130:
        /*0310*/ 	.word	index@(preprocess_batch_resize_nchw)
        /*0314*/ 	.word	0x00000000


	//----- nvinfo : EIATTR_MIN_STACK_SIZE
	.align		4
.L_131:
        /*0318*/ 	.byte	0x04, 0x12
        /*031a*/ 	.short	(.L_133 - .L_132)
	.align		4
.L_132:
        /*031c*/ 	.word	index@(dynres_patches_to_nchw)
        /*0320*/ 	.word	0x00000000


	//----- nvinfo : EIATTR_MIN_STACK_SIZE
	.align		4
.L_133:
        /*0324*/ 	.byte	0x04, 0x12
        /*0326*/ 	.short	(.L_135 - .L_134)
	.align		4
.L_134:
        /*0328*/ 	.word	index@(extract_patches_grid)
        /*032c*/ 	.word	0x00000000


	//----- nvinfo : EIATTR_MIN_STACK_SIZE
	.align		4
.L_135:
        /*0330*/ 	.byte	0x04, 0x12
        /*0332*/ 	.short	(.L_137 - .L_136)
	.align		4
.L_136:
        /*0334*/ 	.word	index@(extract_patch)
        /*0338*/ 	.word	0x00000000


	//----- nvinfo : EIATTR_MIN_STACK_SIZE
	.align		4
.L_137:
        /*033c*/ 	.byte	0x04, 0x12
        /*033e*/ 	.short	(.L_139 - .L_138)
	.align		4
.L_138:
        /*0340*/ 	.word	index@(crop_center)
        /*0344*/ 	.word	0x00000000


	//----- nvinfo : EIATTR_MIN_STACK_SIZE
	.align		4
.L_139:
        /*0348*/ 	.byte	0x04, 0x12
        /*034a*/ 	.short	(.L_141 - .L_140)
	.align		4
.L_140:
        /*034c*/ 	.word	index@(pad_fixed)
        /*0350*/ 	.word	0x00000000


	//----- nvinfo : EIATTR_MIN_STACK_SIZE
	.align		4
.L_141:
        /*0354*/ 	.byte	0x04, 0x12
        /*0356*/ 	.short	(.L_143 - .L_142)
	.align		4
.L_142:
        /*0358*/ 	.word	index@(pad_to_multiple_wrap)
        /*035c*/ 	.word	0x00000000


	//----- nvinfo : EIATTR_MIN_STACK_SIZE
	.align		4
.L_143:
        /*0360*/ 	.byte	0x04, 0x12
        /*0362*/ 	.short	(.L_145 - .L_144)
	.align		4
.L_144:
        /*0364*/ 	.word	index@(pad_to_multiple_replicate)
        /*0368*/ 	.word	0x00000000


	//----- nvinfo : EIATTR_MIN_STACK_SIZE
	.align		4
.L_145:
        /*036c*/ 	.byte	0x04, 0x12
        /*036e*/ 	.short	(.L_147 - .L_146)
	.align		4
.L_146:
        /*0370*/ 	.word	index@(pad_to_multiple_reflect)
        /*0374*/ 	.word	0x00000000


	//----- nvinfo : EIATTR_MIN_STACK_SIZE
	.align		4
.L_147:
        /*0378*/ 	.byte	0x04, 0x12
        /*037a*/ 	.short	(.L_149 - .L_148)
	.align		4
.L_148:
        /*037c*/ 	.word	index@(pad_to_multiple_constant)
        /*0380*/ 	.word	0x00000000


	//----- nvinfo : EIATTR_MIN_STACK_SIZE
	.align		4
.L_149:
        /*0384*/ 	.byte	0x04, 0x12
        /*0386*/ 	.short	(.L_151 - .L_150)
	.align		4
.L_150:
        /*0388*/ 	.word	index@(preprocess_fit_adaptive_nchw)
        /*038c*/ 	.word	0x00000000


	//----- nvinfo : EIATTR_MIN_STACK_SIZE
	.align		4
.L_151:
        /*0390*/ 	.byte	0x04, 0x12
        /*0392*/ 	.short	(.L_153 - .L_152)
	.align		4
.L_152:
        /*0394*/ 	.word	index@(preprocess_letterbox_nhwc)
        /*0398*/ 	.word	0x00000000


	//----- nvinfo : EIATTR_MIN_STACK_SIZE
	.align		4
.L_153:
        /*039c*/ 	.byte	0x04, 0x12
        /*039e*/ 	.short	(.L_155 - .L_154)
	.align		4
.L_154:
        /*03a0*/ 	.word	index@(preprocess_resize_nhwc)
        /*03a4*/ 	.word	0x00000000


	//----- nvinfo : EIATTR_MIN_STACK_SIZE
	.align		4
.L_155:
        /*03a8*/ 	.byte	0x04, 0x12
        /*03aa*/ 	.short	(.L_157 - .L_156)
	.align		4
.L_156:
        /*03ac*/ 	.word	index@(preprocess_letterbox_nchw)
        /*03b0*/ 	.word	0x00000000


	//----- nvinfo : EIATTR_MIN_STACK_SIZE
	.align		4
.L_157:
        /*03b4*/ 	.byte	0x04, 0x12
        /*03b6*/ 	.short	(.L_159 - .L_158)
	.align		4
.L_158:
        /*03b8*/ 	.word	index@(preprocess_resize_nchw)
        /*03bc*/ 	.word	0x00000000


	//----- nvinfo : EIATTR_MIN_STACK_SIZE
	.align		4
.L_159:
        /*03c0*/ 	.byte	0x04, 0x12
        /*03c2*/ 	.short	(.L_161 - .L_160)
	.align		4
.L_160:
        /*03c4*/ 	.word	index@(resize_bilinear_u8_to_f32)
        /*03c8*/ 	.word	0x00000000


	//----- nvinfo : EIATTR_MIN_STACK_SIZE
	.align		4
.L_161:
        /*03cc*/ 	.byte	0x04, 0x12
        /*03ce*/ 	.short	(.L_163 - .L_162)
	.align		4
.L_162:
        /*03d0*/ 	.word	index@(resize_bilinear_u8)
        /*03d4*/ 	.word	0x00000000


	//----- nvinfo : EIATTR_MIN_STACK_SIZE
	.align		4
.L_163:
        /*03d8*/ 	.byte	0x04, 0x12
        /*03da*/ 	.short	(.L_165 - .L_164)
	.align		4
.L_164:
        /*03dc*/ 	.word	index@(hwc2chw_f32)
        /*03e0*/ 	.word	0x00000000


	//----- nvinfo : EIATTR_MIN_STACK_SIZE
	.align		4
.L_165:
        /*03e4*/ 	.byte	0x04, 0x12
        /*03e6*/ 	.short	(.L_167 - .L_166)
	.align		4
.L_166:
        /*03e8*/ 	.word	index@(hwc2chw_u8)
        /*03ec*/ 	.word	0x00000000


	//----- nvinfo : EIATTR_MIN_STACK_SIZE
	.align		4
.L_167:
        /*03f0*/ 	.byte	0x04, 0x12
        /*03f2*/ 	.short	(.L_169 - .L_168)
	.align		4
.L_168:
        /*03f4*/ 	.word	index@(rgb2bgr)
        /*03f8*/ 	.word	0x00000000


	//----- nvinfo : EIATTR_MIN_STACK_SIZE
	.align		4
.L_169:
        /*03fc*/ 	.byte	0x04, 0x12
        /*03fe*/ 	.short	(.L_171 - .L_170)
	.align		4
.L_170:
        /*0400*/ 	.word	index@(postprocess_pad_u8_to_nhwc_f32)
        /*0404*/ 	.word	0x00000000


	//----- nvinfo : EIATTR_MIN_STACK_SIZE
	.align		4
.L_171:
        /*0408*/ 	.byte	0x04, 0x12
        /*040a*/ 	.short	(.L_173 - .L_172)
	.align		4
.L_172:
        /*040c*/ 	.word	index@(postprocess_pad_u8_to_nchw_f32)
        /*0410*/ 	.word	0x00000000


	//----- nvinfo : EIATTR_MIN_STACK_SIZE
	.align		4
.L_173:
        /*0414*/ 	.byte	0x04, 0x12
        /*0416*/ 	.short	(.L_175 - .L_174)
	.align		4
.L_174:
        /*0418*/ 	.word	index@(conv_horiz_u8x3)
        /*041c*/ 	.word	0x00000000


	//----- nvinfo : EIATTR_MIN_STACK_SIZE
	.align		4
.L_175:
        /*0420*/ 	.byte	0x04, 0x12
        /*0422*/ 	.short	(.L_177 - .L_176)
	.align		4
.L_176:
        /*0424*/ 	.word	index@(resize_nearest_u8x3)
        /*0428*/ 	.word	0x00000000


	//----- nvinfo : EIATTR_MIN_STACK_SIZE
	.align		4
.L_177:
        /*042c*/ 	.byte	0x04, 0x12
        /*042e*/ 	.short	(.L_179 - .L_178)
	.align		4
.L_178:
        /*0430*/ 	.word	index@(conv_vert_u8x3)
        /*0434*/ 	.word	0x00000000
.L_179:


//--------------------- .nv.compat                --------------------------
	.section	.nv.compat,"",@"SHT_CUDA_COMPAT_INFO"
	.align	4
        /*0000*/ 	.byte	0x02, 0x09, 0x00, 0x00, 0x02, 0x02, 0x01, 0x00, 0x02, 0x05, 0x05, 0x00, 0x03, 0x07, 0x01, 0x01
        /*0010*/ 	.byte	0x02, 0x03, 0x00, 0x00, 0x02, 0x06, 0x01, 0x00, 0x04, 0x0b, 0x08, 0x00, 0x01, 0x00, 0x00, 0x00
        /*0020*/ 	.byte	0x00, 0x00, 0x00, 0x00


//--------------------- .nv.info.preprocess_batch_resize_nchw --------------------------
	.section	.nv.info.preprocess_batch_resize_nchw,"",@"SHT_CUDA_INFO"
	.sectionflags	@""
	.align	4


	//----- nvinfo : EIATTR_CUDA_API_VERSION
	.align		4
        /*0000*/ 	.byte	0x04, 0x37
        /*0002*/ 	.short	(.L_181 - .L_180)
.L_180:
        /*0004*/ 	.word	0x00000082


	//----- nvinfo : EIATTR_KPARAM_INFO
	.align		4
.L_181:
        /*0008*/ 	.byte	0x04, 0x17
        /*000a*/ 	.short	(.L_183 - .L_182)
.L_182:
        /*000c*/ 	.word	0x00000000
        /*0010*/ 	.short	0x0009
        /*0012*/ 	.short	0x0030
        /*0014*/ 	.byte	0x00, 0xf5, 0x21, 0x00


	//----- nvinfo : EIATTR_KPARAM_INFO
	.align		4
.L_183:
        /*0018*/ 	.byte	0x04, 0x17
        /*001a*/ 	.short	(.L_185 - .L_184)
.L_184:
        /*001c*/ 	.word	0x00000000
        /*0020*/ 	.short	0x0008
        /*0022*/ 	.short	0x0028
        /*0024*/ 	.byte	0x00, 0xf5, 0x21, 0x00


	//----- nvinfo : EIATTR_KPARAM_INFO
	.align		4
.L_185:
        /*0028*/ 	.byte	0x04, 0x17
        /*002a*/ 	.short	(.L_187 - .L_186)
.L_186:
        /*002c*/ 	.word	0x00000000
        /*0030*/ 	.short	0x0007
        /*0032*/ 	.short	0x0024
        /*0034*/ 	.byte	0x00, 0xf0, 0x11, 0x00


	//----- nvinfo : EIATTR_KPARAM_INFO
	.align		4
.L_187:
        /*0038*/ 	.byte	0x04, 0x17
        /*003a*/ 	.short	(.L_189 - .L_188)
.L_188:
        /*003c*/ 	.word	0x00000000
        /*0040*/ 	.short	0x0006
        /*0042*/ 	.short	0x0020
        /*0044*/ 	.byte	0x00, 0xf0, 0x11, 0x00


	//----- nvinfo : EIATTR_KPARAM_INFO
	.align		4
.L_189:
        /*0048*/ 	.byte	0x04, 0x17
        /*004a*/ 	.short	(.L_191 - .L_190)
.L_190:
        /*004c*/ 	.word	0x00000000
        /*0050*/ 	.short	0x0005
        /*0052*/ 	.short	0x001c
        /*0054*/ 	.byte	0x00, 0xf0, 0x11, 0x00


	//----- nvinfo : EIATTR_KPARAM_INFO
	.align		4
.L_191:
        /*0058*/ 	.byte	0x04, 0x17
        /*005a*/ 	.short	(.L_193 - .L_192)
.L_192:
        /*005c*/ 	.word	0x00000000
        /*0060*/ 	.short	0x0004
        /*0062*/ 	.short	0x0018
        /*0064*/ 	.byte	0x00, 0xf0, 0x11, 0x00


	//----- nvinfo : EIATTR_KPARAM_INFO
	.align		4
.L_193:
        /*0068*/ 	.byte	0x04, 0x17
        /*006a*/ 	.short	(.L_195 - .L_194)
.L_194:
        /*006c*/ 	.word	0x00000000
        /*0070*/ 	.short	0x0003
        /*0072*/ 	.short	0x0014
        /*0074*/ 	.byte	0x00, 0xf0, 0x11, 0x00


	//----- nvinfo : EIATTR_KPARAM_INFO
	.align		4
.L_195:
        /*0078*/ 	.byte	0x04, 0x17
        /*007a*/ 	.short	(.L_197 - .L_196)
.L_196:
        /*007c*/ 	.word	0x00000000
        /*0080*/ 	.short	0x0002
        /*0082*/ 	.short	0x0010
        /*0084*/ 	.byte	0x00, 0xf0, 0x11, 0x00


	//----- nvinfo : EIATTR_KPARAM_INFO
	.align		4
.L_197:
        /*0088*/ 	.byte	0x04, 0x17
        /*008a*/ 	.short	(.L_199 - .L_198)
.L_198:
        /*008c*/ 	.word	0x00000000
        /*0090*/ 	.short	0x0001
        /*0092*/ 	.short	0x0008
        /*0094*/ 	.byte	0x00, 0xf5, 0x21, 0x00


	//----- nvinfo : EIATTR_KPARAM_INFO
	.align		4
.L_199:
        /*0098*/ 	.byte	0x04, 0x17
        /*009a*/ 	.short	(.L_201 - .L_200)
.L_200:
        /*009c*/ 	.word	0x00000000
        /*00a0*/ 	.short	0x0000
        /*00a2*/ 	.short	0x0000
        /*00a4*/ 	.byte	0x00, 0xf5, 0x21, 0x00


	//----- nvinfo : EIATTR_SPARSE_MMA_MASK
	.align		4
.L_201:
        /*00a8*/ 	.byte	0x03, 0x50
        /*00aa*/ 	.short	0x0000


	//----- nvinfo : EIATTR_MAXREG_COUNT
	.align		4
        /*00ac*/ 	.byte	0x03, 0x1b
        /*00ae*/ 	.short	0x00ff


	//----- nvinfo : EIATTR_MERCURY_ISA_VERSION
	.align		4
        /*00b0*/ 	.byte	0x03, 0x5f
        /*00b2*/ 	.short	0x0101


	//----- nvinfo : EIATTR_VRC_CTA_INIT_COUNT
	.align		4
        /*00b4*/ 	.byte	0x02, 0x4a
	.zero		1
	.zero		1


	//----- nvinfo : EIATTR_EXIT_INSTR_OFFSETS
	.align		4
        /*00b8*/ 	.byte	0x04, 0x1c
        /*00ba*/ 	.short	(.L_203 - .L_202)


	//   ....[0]....
.L_202:
        /*00bc*/ 	.word	0x00000100


	//   ....[1]....
        /*00c0*/ 	.word	0x00000df0


	//   ....[2]....
        /*00c4*/ 	.word	0x00001220


	//----- nvinfo : EIATTR_CRS_STACK_SIZE
	.align		4
.L_203:
        /*00c8*/ 	.byte	0x04, 0x1e
        /*00ca*/ 	.short	(.L_205 - .L_204)
.L_204:
        /*00cc*/ 	.word	0x00000000


	//----- nvinfo : EIATTR_CBANK_PARAM_SIZE
	.align		4
.L_205:
        /*00d0*/ 	.byte	0x03, 0x19
        /*00d2*/ 	.short	0x0038


	//----- nvinfo : EIATTR_PARAM_CBANK
	.align		4
        /*00d4*/ 	.byte	0x04, 0x0a
        /*00d6*/ 	.short	(.L_207 - .L_206)
	.align		4
.L_206:
        /*00d8*/ 	.word	index@(.nv.constant0.preprocess_batch_resize_nchw)
        /*00dc*/ 	.short	0x0380
        /*00de*/ 	.short	0x0038


	//----- nvinfo : EIATTR_SW_WAR
	.align		4
.L_207:
        /*00e0*/ 	.byte	0x04, 0x36
        /*00e2*/ 	.short	(.L_209 - .L_208)
.L_208:
        /*00e4*/ 	.word	0x00000008
.L_209:


//--------------------- .nv.info.dynres_patches_to_nchw --------------------------
	.section	.nv.info.dynres_patches_to_nchw,"",@"SHT_CUDA_INFO"
	.sectionflags	@""
	.align	4


	//----- nvinfo : EIATTR_CUDA_API_VERSION
	.align		4
        /*0000*/ 	.byte	0x04, 0x37
        /*0002*/ 	.short	(.L_211 - .L_210)
.L_210:
        /*0004*/ 	.word	0x00000082


	//----- nvinfo : EIATTR_KPARAM_INFO
	.align		4
.L_211:
        /*0008*/ 	.byte	0x04, 0x17
        /*000a*/ 	.short	(.L_213 - .L_212)
.L_212:
        /*000c*/ 	.word	0x00000000
        /*0010*/ 	.short	0x000c
        /*0012*/ 	.short	0x0040
        /*0014*/ 	.byte	0x00, 0xf0, 0x11, 0x00


	//----- nvinfo : EIATTR_KPARAM_INFO
	.align		4
.L_213:
        /*0018*/ 	.byte	0x04, 0x17
        /*001a*/ 	.short	(.L_215 - .L_214)
.L_214:
        /*001c*/ 	.word	0x00000000
        /*0020*/ 	.short	0x000b
        /*0022*/ 	.short	0x0038
        /*0024*/ 	.byte	0x00, 0xf5, 0x21, 0x00


	//----- nvinfo : EIATTR_KPARAM_INFO
	.align		4
.L_215:
        /*0028*/ 	.byte	0x04, 0x17
        /*002a*/ 	.short	(.L_217 - .L_216)
.L_216:
        /*002c*/ 	.word	0x00000000
        /*0030*/ 	.short	0x000a
        /*0032*/ 	.short	0x0030
        /*0034*/ 	.byte	0x00, 0xf5, 0x21, 0x00


	//----- nvinfo : EIATTR_KPARAM_INFO
	.align		4
.L_217:
        /*0038*/ 	.byte	0x04, 0x17
        /*003a*/ 	.short	(.L_219 - .L_218)
.L_218:
        /*003c*/ 	.word	0x00000000
        /*0040*/ 	.short	0x0009
        /*0042*/ 	.short	0x002c
        /*0044*/ 	.byte	0x00, 0xf0, 0x11, 0x00


	//----- nvinfo : EIATTR_KPARAM_INFO
	.align		4
.L_219:
        /*0048*/ 	.byte	0x04, 0x17
        /*004a*/ 	.short	(.L_221 - .L_220)
.L_220:
        /*004c*/ 	.word	0x00000000
        /*0050*/ 	.short	0x0008
        /*0052*/ 	.short	0x0028
        /*0054*/ 	.byte	0x00, 0xf0, 0x11, 0x00


	//----- nvinfo : EIATTR_KPARAM_INFO
	.align		4
.L_221:
        /*0058*/ 	.byte	0x04, 0x17
        /*005a*/ 	.short	(.L_223 - .L_222)
.L_222:
        /*005c*/ 	.word	0x00000000
        /*0060*/ 	.short	0x0007
        /*0062*/ 	.short	0x0024
        /*0064*/ 	.byte	0x00, 0xf0, 0x11, 0x00


	//----- nvinfo : EIATTR_KPARAM_INFO
	.align		4
.L_223:
        /*0068*/ 	.byte	0x04, 0x17
        /*006a*/ 	.short	(.L_225 - .L_224)
.L_224:
        /*006c*/ 	.word	0x00000000
        /*0070*/ 	.short	0x0006
        /*0072*/ 	.short	0x0020
        /*0074*/ 	.byte	0x00, 0xf0, 0x11, 0x00


	//----- nvinfo : EIATTR_KPARAM_INFO
	.align		4
.L_225:
        /*0078*/ 	.byte	0x04, 0x17
        /*007a*/ 	.short	(.L_227 - .L_226)
.L_226:
        /*007c*/ 	.word	0x00000000
        /*0080*/ 	.short	0x0005
        /*0082*/ 	.short	0x001c
        /*0084*/ 	.byte	0x00, 0xf0, 0x11, 0x00


	//----- nvinfo : EIATTR_KPARAM_INFO
	.align		4
.L_227:
        /*0088*/ 	.byte	0x04, 0x17
        /*008a*/ 	.short	(.L_229 - .L_228)
.L_228:
        /*008c*/ 	.word	0x00000000
        /*0090*/ 	.short	0x0004
        /*0092*/ 	.short	0x0018
        /*0094*/ 	.byte	0x00, 0xf0, 0x11, 0x00


	//----- nvinfo : EIATTR_KPARAM_INFO
	.align		4
.L_229:
        /*0098*/ 	.byte	0x04, 0x17
        /*009a*/ 	.short	(.L_231 - .L_230)
.L_230:
        /*009c*/ 	.word	0x00000000
        /*00a0*/ 	.short	0x0003
        /*00a2*/ 	.short	0x0014
        /*00a4*/ 	.byte	0x00, 0xf0, 0x11, 0x00


	//----- nvinfo : EIATTR_KPARAM_INFO
	.align		4
.L_231:
        /*00a8*/ 	.byte	0x04, 0x17
        /*00aa*/ 	.short	(.L_233 - .L_232)
.L_232:
        /*00ac*/ 	.word	0x00000000
        /*00b0*/ 	.short	0x0002
        /*00b2*/ 	.short	0x0010
        /*00b4*/ 	.byte	0x00, 0xf0, 0x11, 0x00


	//----- nvinfo : EIATTR_KPARAM_INFO
	.align		4
.L_233:
        /*00b8*/ 	.byte	0x04, 0x17
        /*00ba*/ 	.short	(.L_235 - .L_234)
.L_234:
        /*00bc*/ 	.word	0x00000000
        /*00c0*/ 	.short	0x0001
        /*00c2*/ 	.short	0x0008
        /*00c4*/ 	.byte	0x00, 0xf5, 0x21, 0x00


	//----- nvinfo : EIATTR_KPARAM_INFO
	.align		4
.L_235:
        /*00c8*/ 	.byte	0x04, 0x17
        /*00ca*/ 	.short	(.L_237 - .L_236)
.L_236:
        /*00cc*/ 	.word	0x00000000
        /*00d0*/ 	.short	0x0000
        /*00d2*/ 	.short	0x0000
        /*00d4*/ 	.byte	0x00, 0xf5, 0x21, 0x00


	//----- nvinfo : EIATTR_SPARSE_MMA_MASK
	.align		4
.L_237:
        /*00d8*/ 	.byte	0x03, 0x50
        /*00da*/ 	.short	0x0000


	//----- nvinfo : EIATTR_MAXREG_COUNT
	.align		4
        /*00dc*/ 	.byte	0x03, 0x1b
        /*00de*/ 	.short	0x00ff


	//----- nvinfo : EIATTR_MERCURY_ISA_VERSION
	.align		4
        /*00e0*/ 	.byte	0x03, 0x5f
        /*00e2*/ 	.short	0x0101


	//----- nvinfo : EIATTR_VRC_CTA_INIT_COUNT
	.align		4
        /*00e4*/ 	.byte	0x02, 0x4a
	.zero		1
	.zero		1


	//----- nvinfo : EIATTR_EXIT_INSTR_OFFSETS
	.align		4
        /*00e8*/ 	.byte	0x04, 0x1c
        /*00ea*/ 	.short	(.L_239 - .L_238)


	//   ....[0]....
.L_238:
        /*00ec*/ 	.word	0x00000130


	//   ....[1]....
        /*00f0*/ 	.word	0x00001540


	//   ....[2]....
        /*00f4*/ 	.word	0x00001a20


	//----- nvinfo : EIATTR_CRS_STACK_SIZE
	.align		4
.L_239:
        /*00f8*/ 	.byte	0x04, 0x1e
        /*00fa*/ 	.short	(.L_241 - .L_240)
.L_240:
        /*00fc*/ 	.word	0x00000000


	//----- nvinfo : EIATTR_CBANK_PARAM_SIZE
	.align		4
.L_241:
        /*0100*/ 	.byte	0x03, 0x19
        /*0102*/ 	.short	0x0044


	//----- nvinfo : EIATTR_PARAM_CBANK
	.align		4
        /*0104*/ 	.byte	0x04, 0x0a
        /*0106*/ 	.short	(.L_243 - .L_242)
	.align		4
.L_242:
        /*0108*/ 	.word	index@(.nv.constant0.dynres_patches_to_nchw)
        /*010c*/ 	.short	0x0380
        /*010e*/ 	.short	0x0044


	//----- nvinfo : EIATTR_SW_WAR
	.align		4
.L_243:
        /*0110*/ 	.byte	0x04, 0x36
        /*0112*/ 	.short	(.L_245 - .L_244)
.L_244:
        /*0114*/ 	.word	0x00000008
.L_245:


//--------------------- .nv.info.extract_patches_grid --------------------------
	.section	.nv.info.extract_patches_grid,"",@"SHT_CUDA_INFO"
	.sectionflags	@""
	.align	4


	//----- nvinfo : EIATTR_CUDA_API_VERSION
	.align		4
        /*0000*/ 	.byte	0x04, 0x37
        /*0002*/ 	.short	(.L_247 - .L_246)
.L_246:
        /*0004*/ 	.word	0x00000082


	//----- nvinfo : EIATTR_KPARAM_INFO
	.align		4
.L_247:
        /*0008*/ 	.byte	0x04, 0x17
        /*000a*/ 	.short	(.L_249 - .L_248)
.L_248:
        /*000c*/ 	.word	0x00000000
        /*0010*/ 	.short	0x0009
        /*0012*/ 	.short	0x002c
        /*0014*/ 	.byte	0x00, 0xf0, 0x11, 0x00


	//----- nvinfo : EIATTR_KPARAM_INFO
	.align		4
.L_249:
        /*0018*/ 	.byte	0x04, 0x17
        /*001a*/ 	.short	(.L_251 - .L_250)
.L_250:
        /*001c*/ 	.word	0x00000000
        /*0020*/ 	.short	0x0008
        /*0022*/ 	.short	0x0028
        /*0024*/ 	.byte	0x00, 0xf0, 0x11, 0x00


	//----- nvinfo : EIATTR_KPARAM_INFO
	.align		4
.L_251:
        /*0028*/ 	.byte	0x04, 0x17
        /*002a*/ 	.short	(.L_253 - .L_252)
.L_252:
        /*002c*/ 	.word	0x00000000
        /*0030*/ 	.short	0x0007
        /*0032*/ 	.short	0x0024
        /*0034*/ 	.byte	0x00, 0xf0, 0x11, 0x00


	//----- nvinfo : EIATTR_KPARAM_INFO
	.align		4
.L_253:
        /*0038*/ 	.byte	0x04, 0x17
        /*003a*/ 	.short	(.L_255 - .L_254)
.L_254:
        /*003c*/ 	.word	0x00000000
        /*0040*/ 	.short	0x0006
        /*0042*/ 	.short	0x0020
        /*0044*/ 	.byte	0x00, 0xf0, 0x11, 0x00


	//----- nvinfo : EIATTR_KPARAM_INFO
	.align		4
.L_255:
        /*0048*/ 	.byte	0x04, 0x17
        /*004a*/ 	.short	(.L_257 - .L_256)
.L_256:
        /*004c*/ 	.word	0x00000000
        /*0050*/ 	.short	0x0005
        /*0052*/ 	.short	0x001c
        /*0054*/ 	.byte	0x00, 0xf0, 0x11, 0x00


	//----- nvinfo : EIATTR_KPARAM_INFO
	.align		4
.L_257:
        /*0058*/ 	.byte	0x04, 0x17
        /*005a*/ 	.short	(.L_259 - .L_258)
.L_258:
        /*005c*/ 	.word	0x00000000
        /*0060*/ 	.short	0x0004
        /*0062*/ 	.short	0x0018
        /*0064*/ 	.byte	0x00, 0xf0, 0x11, 0x00


	//----- nvinfo : EIATTR_KPARAM_INFO
	.align		4
.L_259:
        /*0068*/ 	.byte	0x04, 0x17
        /*006a*/ 	.short	(.L_261 - .L_260)
.L_260:
        /*006c*/ 	.word	0x00000000
        /*0070*/ 	.short	0x0003
        /*0072*/ 	.short	0x0014
        /*0074*/ 	.byte	0x00, 0xf0, 0x11, 0x00


	//----- nvinfo : EIATTR_KPARAM_INFO
	.align		4
.L_261:
        /*0078*/ 	.byte	0x04, 0x17
        /*007a*/ 	.short	(.L_263 - .L_262)
.L_262:
        /*007c*/ 	.word	0x00000000
        /*0080*/ 	.short	0x0002
        /*0082*/ 	.short	0x0010
        /*0084*/ 	.byte	0x00, 0xf0, 0x11, 0x00


	//----- nvinfo : EIATTR_KPARAM_INFO
	.align		4
.L_263:
        /*0088*/ 	.byte	0x04, 0x17
        /*008a*/ 	.short	(.L_265 - .L_264)
.L_264:
        /*008c*/ 	.word	0x00000000
        /*0090*/ 	.short	0x0001
        /*0092*/ 	.short	0x0008
        /*0094*/ 	.byte	0x00, 0xf5, 0x21, 0x00


	//----- nvinfo : EIATTR_KPARAM_INFO
	.align		4
.L_265:
        /*0098*/ 	.byte	0x04, 0x17
        /*009a*/ 	.short	(.L_267 - .L_266)
.L_266:
        /*009c*/ 	.word	0x00000000
        /*00a0*/ 	.short	0x0000
        /*00a2*/ 	.short	0x0000
        /*00a4*/ 	.byte	0x00, 0xf5, 0x21, 0x00


	//----- nvinfo : EIATTR_SPARSE_MMA_MASK
	.align		4
.L_267:
        /*00a8*/ 	.byte	0x03, 0x50
        /*00aa*/ 	.short	0x0000


	//----- nvinfo : EIATTR_MAXREG_COUNT
	.align		4
        /*00ac*/ 	.byte	0x03, 0x1b
        /*00ae*/ 	.short	0x00ff


	//----- nvinfo : EIATTR_MERCURY_ISA_VERSION
	.align		4
        /*00b0*/ 	.byte	0x03, 0x5f
        /*00b2*/ 	.short	0x0101


	//----- nvinfo : EIATTR_VRC_CTA_INIT_COUNT
	.align		4
        /*00b4*/ 	.byte	0x02, 0x4a
	.zero		1
	.zero		1


	//----- nvinfo : EIATTR_EXIT_INSTR_OFFSETS
	.align		4
        /*00b8*/ 	.byte	0x04, 0x1c
        /*00ba*/ 	.short	(.L_269 - .L_268)


	//   ....[0]....
.L_268:
        /*00bc*/ 	.word	0x00000130


	//   ....[1]....
        /*00c0*/ 	.word	0x00000400


	//   ....[2]....
        /*00c4*/ 	.word	0x00000c50


	//   ....[3]....
        /*00c8*/ 	.word	0x00000fe0


	//   ....[4]....
        /*00cc*/ 	.word	0x00001200


	//   ....[5]....
        /*00d0*/ 	.word	0x000018f0


	//   ....[6]....
        /*00d4*/ 	.word	0x00002160


	//   ....[7]....
        /*00d8*/ 	.word	0x000024f0


	//   ....[8]....
        /*00dc*/ 	.word	0x00002710


	//----- nvinfo : EIATTR_CRS_STACK_SIZE
	.align		4
.L_269:
        /*00e0*/ 	.byte	0x04, 0x1e
        /*00e2*/ 	.short	(.L_271 - .L_270)
.L_270:
        /*00e4*/ 	.word	0x00000000


	//----- nvinfo : EIATTR_CBANK_PARAM_SIZE
	.align		4
.L_271:
        /*00e8*/ 	.byte	0x03, 0x19
        /*00ea*/ 	.short	0x0030


	//----- nvinfo : EIATTR_PARAM_CBANK
	.align		4
        /*00ec*/ 	.byte	0x04, 0x0a
        /*00ee*/ 	.short	(.L_273 - .L_272)
	.align		4
.L_272:
        /*00f0*/ 	.word	index@(.nv.constant0.extract_patches_grid)
        /*00f4*/ 	.short	0x0380
        /*00f6*/ 	.short	0x0030


	//----- nvinfo : EIATTR_SW_WAR
	.align		4
.L_273:
        /*00f8*/ 	.byte	0x04, 0x36
        /*00fa*/ 	.short	(.L_275 - .L_274)
.L_274:
        /*00fc*/ 	.word	0x00000008
.L_275:


//--------------------- .nv.info.extract_patch    --------------------------
	.section	.nv.info.extract_patch,"",@"SHT_CUDA_INFO"
	.sectionflags	@""
	.align	4


	//----- nvinfo : EIATTR_CUDA_API_VERSION
	.align		4
        /*0000*/ 	.byte	0x04, 0x37
        /*0002*/ 	.short	(.L_277 - .L_276)
.L_276:
        /*0004*/ 	.word	0x00000082


	//----- nvinfo : EIATTR_KPARAM_INFO
	.align		4
.L_277:
        /*0008*/ 	.byte	0x04, 0x17
        /*000a*/ 	.short	(.L_279 - .L_278)
.L_278:
        /*000c*/ 	.word	0x00000000
        /*0010*/ 	.short	0x0008
        /*0012*/ 	.short	0x0028
        /*0014*/ 	.byte	0x00, 0xf0, 0x11, 0x00


	//----- nvinfo : EIATTR_KPARAM_INFO
	.align		4
.L_279:
        /*0018*/ 	.byte	0x04, 0x17
        /*001a*/ 	.short	(.L_281 - .L_280)
.L_280:
        /*001c*/ 	.word	0x00000000
        /*0020*/ 	.short	0x0007
        /*0022*/ 	.short	0x0024
        /*0024*/ 	.byte	0x00, 0xf0, 0x11, 0x00


	//----- nvinfo : EIATTR_KPARAM_INFO
	.align		4
.L_281:
        /*0028*/ 	.byte	0x04, 0x17
        /*002a*/ 	.short	(.L_283 - .L_282)
.L_282:
        /*002c*/ 	.word	0x00000000
        /*0030*/ 	.short	0x0006
        /*0032*/ 	.short	0x0020
        /*0034*/ 	.byte	0x00, 0xf0, 0x11, 0x00


	//----- nvinfo : EIATTR_KPARAM_INFO
	.align		4
.L_283:
        /*0038*/ 	.byte	0x04, 0x17
        /*003a*/ 	.short	(.L_285 - .L_284)
.L_284:
        /*003c*/ 	.word	0x00000000
        /*0040*/ 	.short	0x0005
        /*0042*/ 	.short	0x001c
        /*0044*/ 	.byte	0x00, 0xf0, 0x11, 0x00


	//----- nvinfo : EIATTR_KPARAM_INFO
	.align		4
.L_285:
        /*0048*/ 	.byte	0x04, 0x17
        /*004a*/ 	.short	(.L_287 - .L_286)
.L_286:
        /*004c*/ 	.word	0x00000000
        /*0050*/ 	.short	0x0004
        /*0052*/ 	.short	0x0018
        /*0054*/ 	.byte	0x00, 0xf0, 0x11, 0x00


	//----- nvinfo : EIATTR_KPARAM_INFO
	.align		4
.L_287:
        /*0058*/ 	.byte	0x04, 0x17
        /*005a*/ 	.short	(.L_289 - .L_288)
.L_288:
        /*005c*/ 	.word	0x00000000
        /*0060*/ 	.short	0x0003
        /*0062*/ 	.short	0x0014
        /*0064*/ 	.byte	0x00, 0xf0, 0x11, 0x00


	//----- nvinfo : EIATTR_KPARAM_INFO
	.align		4
.L_289:
        /*0068*/ 	.byte	0x04, 0x17
        /*006a*/ 	.short	(.L_291 - .L_290)
.L_290:
        /*006c*/ 	.word	0x00000000
        /*0070*/ 	.short	0x0002
        /*0072*/ 	.short	0x0010
        /*0074*/ 	.byte	0x00, 0xf0, 0x11, 0x00


	//----- nvinfo : EIATTR_KPARAM_INFO
	.align		4
.L_291:
        /*0078*/ 	.byte	0x04, 0x17
        /*007a*/ 	.short	(.L_293 - .L_292)
.L_292:
        /*007c*/ 	.word	0x00000000
        /*0080*/ 	.short	0x0001
        /*0082*/ 	.short	0x0008
        /*0084*/ 	.byte	0x00, 0xf5, 0x21, 0x00


	//----- nvinfo : EIATTR_KPARAM_INFO
	.align		4
.L_293:
        /*0088*/ 	.byte	0x04, 0x17
        /*008a*/ 	.short	(.L_295 - .L_294)
.L_294:
        /*008c*/ 	.word	0x00000000
        /*0090*/ 	.short	0x0000
        /*0092*/ 	.short	0x0000
        /*0094*/ 	.byte	0x00, 0xf5, 0x21, 0x00


	//----- nvinfo : EIATTR_SPARSE_MMA_MASK
	.align		4
.L_295:
        /*0098*/ 	.byte	0x03, 0x50
        /*009a*/ 	.short	0x0000


	//----- nvinfo : EIATTR_MAXREG_COUNT
	.align		4
        /*009c*/ 	.byte	0x03, 0x1b
        /*009e*/ 	.short	0x00ff


	//----- nvinfo : EIATTR_MERCURY_ISA_VERSION
	.align		4
        /*00a0*/ 	.byte	0x03, 0x5f
        /*00a2*/ 	.short	0x0101


	//----- nvinfo : EIATTR_VRC_CTA_INIT_COUNT
	.align		4
        /*00a4*/ 	.byte	0x02, 0x4a
	.zero		1
	.zero		1


	//----- nvinfo : EIATTR_EXIT_INSTR_OFFSETS
	.align		4
        /*00a8*/ 	.byte	0x04, 0x1c
        /*00aa*/ 	.short	(.L_297 - .L_296)


	//   ....[0]....
.L_296:
        /*00ac*/ 	.word	0x000000c0


	//   ....[1]....
        /*00b0*/ 	.word	0x00000160


	//   ....[2]....
        /*00b4*/ 	.word	0x00000510


	//   ....[3]....
        /*00b8*/ 	.word	0x000006e0


	//   ....[4]....
        /*00bc*/ 	.word	0x00000830


	//   ....[5]....
        /*00c0*/ 	.word	0x00000930


	//----- nvinfo : EIATTR_CBANK_PARAM_SIZE
	.align		4
.L_297:
        /*00c4*/ 	.byte	0x03, 0x19
        /*00c6*/ 	.short	0x002c


	//----- nvinfo : EIATTR_PARAM_CBANK
	.align		4
        /*00c8*/ 	.byte	0x04, 0x0a
        /*00ca*/ 	.short	(.L_299 - .L_298)
	.align		4
.L_298:
        /*00cc*/ 	.word	index@(.nv.constant0.extract_patch)
        /*00d0*/ 	.short	0x0380
        /*00d2*/ 	.short	0x002c


	//----- nvinfo : EIATTR_SW_WAR
	.align		4
.L_299:
        /*00d4*/ 	.byte	0x04, 0x36
        /*00d6*/ 	.short	(.L_301 - .L_300)
.L_300:
        /*00d8*/ 	.word	0x00000008
.L_301:


//--------------------- .nv.info.crop_center      --------------------------
	.section	.nv.info.crop_center,"",@"SHT_CUDA_INFO"
	.sectionflags	@""
	.align	4


	//----- nvinfo : EIATTR_CUDA_API_VERSION
	.align		4
        /*0000*/ 	.byte	0x04, 0x37
        /*0002*/ 	.short	(.L_303 - .L_302)
.L_302:
        /*0004*/ 	.word	0x00000082


	//----- nvinfo : EIATTR_KPARAM_INFO
	.align		4
.L_303:
        /*0008*/ 	.byte	0x04, 0x17
        /*000a*/ 	.short	(.L_305 - .L_304)
.L_304:
        /*000c*/ 	.word	0x00000000
        /*0010*/ 	.short	0x0006
        /*0012*/ 	.short	0x0020
        /*0014*/ 	.byte	0x00, 0xf0, 0x11, 0x00


	//----- nvinfo : EIATTR_KPARAM_INFO
	.align		4
.L_305:
        /*0018*/ 	.byte	0x04, 0x17
        /*001a*/ 	.short	(.L_307 - .L_306)
.L_306:
        /*001c*/ 	.word	0x00000000
        /*0020*/ 	.short	0x0005
        /*0022*/ 	.short	0x001c
        /*0024*/ 	.byte	0x00, 0xf0, 0x11, 0x00


	//----- nvinfo : EIATTR_KPARAM_INFO
	.align		4
.L_307:
        /*0028*/ 	.byte	0x04, 0x17
        /*002a*/ 	.short	(.L_309 - .L_308)
.L_308:
        /*002c*/ 	.word	0x00000000
        /*0030*/ 	.short	0x0004
        /*0032*/ 	.short	0x0018
        /*0034*/ 	.byte	0x00, 0xf0, 0x11, 0x00


	//----- nvinfo : EIATTR_KPARAM_INFO
	.align		4
.L_309:
        /*0038*/ 	.byte	0x04, 0x17
        /*003a*/ 	.short	(.L_311 - .L_310)
.L_310:
        /*003c*/ 	.word	0x00000000
        /*0040*/ 	.short	0x0003
        /*0042*/ 	.short	0x0014
        /*0044*/ 	.byte	0x00, 0xf0, 0x11, 0x00


	//----- nvinfo : EIATTR_KPARAM_INFO
	.align		4
.L_311:
        /*0048*/ 	.byte	0x04, 0x17
        /*004a*/ 	.short	(.L_313 - .L_312)
.L_312:
        /*004c*/ 	.word	0x00000000
        /*0050*/ 	.short	0x0002
        /*0052*/ 	.short	0x0010
        /*0054*/ 	.byte	0x00, 0xf0, 0x11, 0x00


	//----- nvinfo : EIATTR_KPARAM_INFO
	.align		4
.L_313:
        /*0058*/ 	.byte	0x04, 0x17
        /*005a*/ 	.short	(.L_315 - .L_314)
.L_314:
        /*005c*/ 	.word	0x00000000
        /*0060*/ 	.short	0x0001
        /*0062*/ 	.short	0x0008
        /*0064*/ 	.byte	0x00, 0xf5, 0x21, 0x00


	//----- nvinfo : EIATTR_KPARAM_INFO
	.align		4
.L_315:
        /*0068*/ 	.byte	0x04, 0x17
        /*006a*/ 	.short	(.L_317 - .L_316)
.L_316:
        /*006c*/ 	.word	0x00000000
        /*0070*/ 	.short	0x0000
        /*0072*/ 	.short	0x0000
        /*0074*/ 	.byte	0x00, 0xf5, 0x21, 0x00


	//----- nvinfo : EIATTR_SPARSE_MMA_MASK
	.align		4
.L_317:
        /*0078*/ 	.byte	0x03, 0x50
        /*007a*/ 	.short	0x0000


	//----- nvinfo : EIATTR_MAXREG_COUNT
	.align		4
        /*007c*/ 	.byte	0x03, 0x1b
        /*007e*/ 	.short	0x00ff


	//----- nvinfo : EIATTR_MERCURY_ISA_VERSION
	.align		4
        /*0080*/ 	.byte	0x03, 0x5f
        /*0082*/ 	.short	0x0101


	//----- nvinfo : EIATTR_VRC_CTA_INIT_COUNT
	.align		4
        /*0084*/ 	.byte	0x02, 0x4a
	.zero		1
	.zero		1


	//----- nvinfo : EIATTR_EXIT_INSTR_OFFSETS
	.align		4
        /*0088*/ 	.byte	0x04, 0x1c
        /*008a*/ 	.short	(.L_319 - .L_318)


	//   ....[0]....
.L_318:
        /*008c*/ 	.word	0x000000c0


	//   ....[1]....
        /*0090*/ 	.word	0x000002c0


	//   ....[2]....
        /*0094*/ 	.word	0x00000450


	//   ....[3]....
        /*0098*/ 	.word	0x00000540


	//   ....[4]....
        /*009c*/ 	.word	0x00000600


	//   ....[5]....
        /*00a0*/ 	.word	0x00000660


	//   ....[6]....
        /*00a4*/ 	.word	0x00000680


	//   ....[7]....
        /*00a8*/ 	.word	0x00000a10


	//   ....[8]....
        /*00ac*/ 	.word	0x00000bf0


	//   ....[9]....
        /*00b0*/ 	.word	0x00000d40


	//   ....[10]....
        /*00b4*/ 	.word	0x00000e40


	//----- nvinfo : EIATTR_CRS_STACK_SIZE
	.align		4
.L_319:
        /*00b8*/ 	.byte	0x04, 0x1e
        /*00ba*/ 	.short	(.L_321 - .L_320)
.L_320:
        /*00bc*/ 	.word	0x00000000


	//----- nvinfo : EIATTR_CBANK_PARAM_SIZE
	.align		4
.L_321:
        /*00c0*/ 	.byte	0x03, 0x19
        /*00c2*/ 	.short	0x0024


	//----- nvinfo : EIATTR_PARAM_CBANK
	.align		4
        /*00c4*/ 	.byte	0x04, 0x0a
        /*00c6*/ 	.short	(.L_323 - .L_322)
	.align		4
.L_322:
        /*00c8*/ 	.word	index@(.nv.constant0.crop_center)
        /*00cc*/ 	.short	0x0380
        /*00ce*/ 	.short	0x0024


	//----- nvinfo : EIATTR_SW_WAR
	.align		4
.L_323:
        /*00d0*/ 	.byte	0x04, 0x36
        /*00d2*/ 	.short	(.L_325 - .L_324)
.L_324:
        /*00d4*/ 	.word	0x00000008
.L_325:


//--------------------- .nv.info.pad_fixed        --------------------------
	.section	.nv.info.pad_fixed,"",@"SHT_CUDA_INFO"
	.sectionflags	@""
	.align	4


	//----- nvinfo : EIATTR_CUDA_API_VERSION
	.align		4
        /*0000*/ 	.byte	0x04, 0x37
        /*0002*/ 	.short	(.L_327 - .L_326)
.L_326:
        /*0004*/ 	.word	0x00000082


	//----- nvinfo : EIATTR_KPARAM_INFO
	.align		4
.L_327:
        /*0008*/ 	.byte	0x04, 0x17
        /*000a*/ 	.short	(.L_329 - .L_328)
.L_328:
        /*000c*/ 	.word	0x00000000
        /*0010*/ 	.short	0x0009
        /*0012*/ 	.short	0x002c
        /*0014*/ 	.byte	0x00, 0xf0, 0x05, 0x00


	//----- nvinfo : EIATTR_KPARAM_INFO
	.align		4
.L_329:
        /*0018*/ 	.byte	0x04, 0x17
        /*001a*/ 	.short	(.L_331 - .L_330)
.L_330:
        /*001c*/ 	.word	0x00000000
        /*0020*/ 	.short	0x0008
        /*0022*/ 	.short	0x0028
        /*0024*/ 	.byte	0x00, 0xf0, 0x11, 0x00


	//----- nvinfo : EIATTR_KPARAM_INFO
	.align		4
.L_331:
        /*0028*/ 	.byte	0x04, 0x17
        /*002a*/ 	.short	(.L_333 - .L_332)
.L_332:
        /*002c*/ 	.word	0x00000000
        /*0030*/ 	.short	0x0007
        /*0032*/ 	.short	0x0024
        /*0034*/ 	.byte	0x00, 0xf0, 0x11, 0x00


	//----- nvinfo : EIATTR_KPARAM_INFO
	.align		4
.L_333:
        /*0038*/ 	.byte	0x04, 0x17
        /*003a*/ 	.short	(.L_335 - .L_334)
.L_334:
        /*003c*/ 	.word	0x00000000
        /*0040*/ 	.short	0x0006
        /*0042*/ 	.short	0x0020
        /*0044*/ 	.byte	0x00, 0xf0, 0x11, 0x00


	//----- nvinfo : EIATTR_KPARAM_INFO
	.align		4
.L_335:
        /*0048*/ 	.byte	0x04, 0x17
        /*004a*/ 	.short	(.L_337 - .L_336)
.L_336:
        /*004c*/ 	.word	0x00000000
        /*0050*/ 	.short	0x0005
        /*0052*/ 	.short	0x001c
        /*0054*/ 	.byte	0x00, 0xf0, 0x11, 0x00


	//----- nvinfo : EIATTR_KPARAM_INFO
	.align		4
.L_337:
        /*0058*/ 	.byte	0x04, 0x17
        /*005a*/ 	.short	(.L_339 - .L_338)
.L_338:
        /*005c*/ 	.word	0x00000000
        /*0060*/ 	.short	0x0004
        /*0062*/ 	.short	0x0018
        /*0064*/ 	.byte	0x00, 0xf0, 0x11, 0x00


	//----- nvinfo : EIATTR_KPARAM_INFO
	.align		4
.L_339:
        /*0068*/ 	.byte	0x04, 0x17
        /*006a*/ 	.short	(.L_341 - .L_340)
.L_340:
        /*006c*/ 	.word	0x00000000
        /*0070*/ 	.short	0x0003
        /*0072*/ 	.short	0x0014
        /*0074*/ 	.byte	0x00, 0xf0, 0x11, 0x00


	//----- nvinfo : EIATTR_KPARAM_INFO
	.align		4
.L_341:
        /*0078*/ 	.byte	0x04, 0x17
        /*007a*/ 	.short	(.L_343 - .L_342)
.L_342:
        /*007c*/ 	.word	0x00000000
        /*0080*/ 	.short	0x0002
        /*0082*/ 	.short	0x0010
        /*0084*/ 	.byte	0x00, 0xf0, 0x11, 0x00


	//----- nvinfo : EIATTR_KPARAM_INFO
	.align		4
.L_343:
        /*0088*/ 	.byte	0x04, 0x17
        /*008a*/ 	.short	(.L_345 - .L_344)
.L_344:
        /*008c*/ 	.word	0x00000000
        /*0090*/ 	.short	0x0001
        /*0092*/ 	.short	0x0008
        /*0094*/ 	.byte	0x00, 0xf5, 0x21, 0x00


	//----- nvinfo : EIATTR_KPARAM_INFO
	.align		4
.L_345:
        /*0098*/ 	.byte	0x04, 0x17
        /*009a*/ 	.short	(.L_347 - .L_346)
.L_346:
        /*009c*/ 	.word	0x00000000
        /*00a0*/ 	.short	0x0000
        /*00a2*/ 	.short	0x0000
        /*00a4*/ 	.byte	0x00, 0xf5, 0x21, 0x00


	//----- nvinfo : EIATTR_SPARSE_MMA_MASK
	.align		4
.L_347:
        /*00a8*/ 	.byte	0x03, 0x50
        /*00aa*/ 	.short	0x0000


	//----- nvinfo : EIATTR_MAXREG_COUNT
	.align		4
        /*00ac*/ 	.byte	0x03, 0x1b
        /*00ae*/ 	.short	0x00ff


	//----- nvinfo : EIATTR_MERCURY_ISA_VERSION
	.align		4
        /*00b0*/ 	.byte	0x03, 0x5f
        /*00b2*/ 	.short	0x0101


	//----- nvinfo : EIATTR_VRC_CTA_INIT_COUNT
	.align		4
        /*00b4*/ 	.byte	0x02, 0x4a
	.zero		1
	.zero		1


	//----- nvinfo : EIATTR_EXIT_INSTR_OFFSETS
	.align		4
        /*00b8*/ 	.byte	0x04, 0x1c
        /*00ba*/ 	.short	(.L_349 - .L_348)


	//   ....[0]....
.L_348:
        /*00bc*/ 	.word	0x000000c0


	//   ....[1]....
        /*00c0*/ 	.word	0x000001b0


	//   ....[2]....
        /*00c4*/ 	.word	0x00000350


	//   ....[3]....
        /*00c8*/ 	.word	0x00000440


	//   ....[4]....
        /*00cc*/ 	.word	0x00000500


	//   ....[5]....
        /*00d0*/ 	.word	0x00000560


	//   ....[6]....
        /*00d4*/ 	.word	0x00000580


	//   ....[7]....
        /*00d8*/ 	.word	0x00000910


	//   ....[8]....
        /*00dc*/ 	.word	0x00000af0


	//   ....[9]....
        /*00e0*/ 	.word	0x00000c40


	//   ....[10]....
        /*00e4*/ 	.word	0x00000d10


	//----- nvinfo : EIATTR_CRS_STACK_SIZE
	.align		4
.L_349:
        /*00e8*/ 	.byte	0x04, 0x1e
        /*00ea*/ 	.short	(.L_351 - .L_350)
.L_350:
        /*00ec*/ 	.word	0x00000000


	//----- nvinfo : EIATTR_CBANK_PARAM_SIZE
	.align		4
.L_351:
        /*00f0*/ 	.byte	0x03, 0x19
        /*00f2*/ 	.short	0x002d


	//----- nvinfo : EIATTR_PARAM_CBANK
	.align		4
        /*00f4*/ 	.byte	0x04, 0x0a
        /*00f6*/ 	.short	(.L_353 - .L_352)
	.align		4
.L_352:
        /*00f8*/ 	.word	index@(.nv.constant0.pad_fixed)
        /*00fc*/ 	.short	0x0380
        /*00fe*/ 	.short	0x002d


	//----- nvinfo : EIATTR_SW_WAR
	.align		4
.L_353:
        /*0100*/ 	.byte	0x04, 0x36
        /*0102*/ 	.short	(.L_355 - .L_354)
.L_354:
        /*0104*/ 	.word	0x00000008
.L_355:


//--------------------- .nv.info.pad_to_multiple_wrap --------------------------
	.section	.nv.info.pad_to_multiple_wrap,"",@"SHT_CUDA_INFO"
	.sectionflags	@""
	.align	4


	//----- nvinfo : EIATTR_CUDA_API_VERSION
	.align		4
        /*0000*/ 	.byte	0x04, 0x37
        /*0002*/ 	.short	(.L_357 - .L_356)
.L_356:
        /*0004*/ 	.word	0x00000082


	//----- nvinfo : EIATTR_KPARAM_INFO
	.align		4
.L_357:
        /*0008*/ 	.byte	0x04, 0x17
        /*000a*/ 	.short	(.L_359 - .L_358)
.L_358:
        /*000c*/ 	.word	0x00000000
        /*0010*/ 	.short	0x0006
        /*0012*/ 	.short	0x0020
        /*0014*/ 	.byte	0x00, 0xf0, 0x11, 0x00


	//----- nvinfo : EIATTR_KPARAM_INFO
	.align		4
.L_359:
        /*0018*/ 	.byte	0x04, 0x17
        /*001a*/ 	.short	(.L_361 - .L_360)
.L_360:
        /*001c*/ 	.word	0x00000000
        /*0020*/ 	.short	0x0005
        /*0022*/ 	.short	0x001c
        /*0024*/ 	.byte	0x00, 0xf0, 0x11, 0x00


	//----- nvinfo : EIATTR_KPARAM_INFO
	.align		4
.L_361:
        /*0028*/ 	.byte	0x04, 0x17
        /*002a*/ 	.short	(.L_363 - .L_362)
.L_362:
        /*002c*/ 	.word	0x00000000
        /*0030*/ 	.short	0x0004
        /*0032*/ 	.short	0x0018
        /*0034*/ 	.byte	0x00, 0xf0, 0x11, 0x00


	//----- nvinfo : EIATTR_KPARAM_INFO
	.align		4
.L_363:
        /*0038*/ 	.byte	0x04, 0x17
        /*003a*/ 	.short	(.L_365 - .L_364)
.L_364:
        /*003c*/ 	.word	0x00000000
        /*0040*/ 	.short	0x0003
        /*0042*/ 	.short	0x0014
        /*0044*/ 	.byte	0x00, 0xf0, 0x11, 0x00


	//----- nvinfo : EIATTR_KPARAM_INFO
	.align		4
.L_365:
        /*0048*/ 	.byte	0x04, 0x17
        /*004a*/ 	.short	(.L_367 - .L_366)
.L_366:
        /*004c*/ 	.word	0x00000000
        /*0050*/ 	.short	0x0002
        /*0052*/ 	.short	0x0010
        /*0054*/ 	.byte	0x00, 0xf0, 0x11, 0x00


	//----- nvinfo : EIATTR_KPARAM_INFO
	.align		4
.L_367:
        /*0058*/ 	.byte	0x04, 0x17
        /*005a*/ 	.short	(.L_369 - .L_368)
.L_368:
        /*005c*/ 	.word	0x00000000
        /*0060*/ 	.short	0x0001
        /*0062*/ 	.short	0x0008
        /*0064*/ 	.byte	0x00, 0xf5, 0x21, 0x00


	//----- nvinfo : EIATTR_KPARAM_INFO
	.align		4
.L_369:
        /*0068*/ 	.byte	0x04, 0x17
        /*006a*/ 	.short	(.L_371 - .L_370)
.L_370:
        /*006c*/ 	.word	0x00000000
        /*0070*/ 	.short	0x0000
        /*0072*/ 	.short	0x0000
        /*0074*/ 	.byte	0x00, 0xf5, 0x21, 0x00


	//----- nvinfo : EIATTR_SPARSE_MMA_MASK
	.align		4
.L_371:
        /*0078*/ 	.byte	0x03, 0x50
        /*007a*/ 	.short	0x0000


	//----- nvinfo : EIATTR_MAXREG_COUNT
	.align		4
        /*007c*/ 	.byte	0x03, 0x1b
        /*007e*/ 	.short	0x00ff


	//----- nvinfo : EIATTR_MERCURY_ISA_VERSION
	.align		4
        /*0080*/ 	.byte	0x03, 0x5f
        /*0082*/ 	.short	0x0101


	//----- nvinfo : EIATTR_VRC_CTA_INIT_COUNT
	.align		4
        /*0084*/ 	.byte	0x02, 0x4a
	.zero		1
	.zero		1


	//----- nvinfo : EIATTR_EXIT_INSTR_OFFSETS
	.align		4
        /*0088*/ 	.byte	0x04, 0x1c
        /*008a*/ 	.short	(.L_373 - .L_372)


	//   ....[0]....
.L_372:
        /*008c*/ 	.word	0x000000c0


	//   ....[1]....
        /*0090*/ 	.word	0x000003c0


	//   ....[2]....
        /*0094*/ 	.word	0x00000790


	//   ....[3]....
        /*0098*/ 	.word	0x00000960


	//   ....[4]....
        /*009c*/ 	.word	0x00000ab0


	//   ....[5]....
        /*00a0*/ 	.word	0x00000bb0


	//----- nvinfo : EIATTR_CBANK_PARAM_SIZE
	.align		4
.L_373:
        /*00a4*/ 	.byte	0x03, 0x19
        /*00a6*/ 	.short	0x0024


	//----- nvinfo : EIATTR_PARAM_CBANK
	.align		4
        /*00a8*/ 	.byte	0x04, 0x0a
        /*00aa*/ 	.short	(.L_375 - .L_374)
	.align		4
.L_374:
        /*00ac*/ 	.word	index@(.nv.constant0.pad_to_multiple_wrap)
        /*00b0*/ 	.short	0x0380
        /*00b2*/ 	.short	0x0024


	//----- nvinfo : EIATTR_SW_WAR
	.align		4
.L_375:
        /*00b4*/ 	.byte	0x04, 0x36
        /*00b6*/ 	.short	(.L_377 - .L_376)
.L_376:
        /*00b8*/ 	.word	0x00000008
.L_377:


//--------------------- .nv.info.pad_to_multiple_replicate --------------------------
	.section	.nv.info.pad_to_multiple_replicate,"",@"SHT_CUDA_INFO"
	.sectionflags	@""
	.align	4


	//----- nvinfo : EIATTR_CUDA_API_VERSION
	.align		4
        /*0000*/ 	.byte	0x04, 0x37
        /*0002*/ 	.short	(.L_379 - .L_378)
.L_378:
        /*0004*/ 	.word	0x00000082


	//----- nvinfo : EIATTR_KPARAM_INFO
	.align		4
.L_379:
        /*0008*/ 	.byte	0x04, 0x17
        /*000a*/ 	.short	(.L_381 - .L_380)
.L_380:
        /*000c*/ 	.word	0x00000000
        /*0010*/ 	.short	0x0006
        /*0012*/ 	.short	0x0020
        /*0014*/ 	.byte	0x00, 0xf0, 0x11, 0x00


	//----- nvinfo : EIATTR_KPARAM_INFO
	.align		4
.L_381:
        /*0018*/ 	.byte	0x04, 0x17
        /*001a*/ 	.short	(.L_383 - .L_382)
.L_382:
        /*001c*/ 	.word	0x00000000
        /*0020*/ 	.short	0x0005
        /*0022*/ 	.short	0x001c
        /*0024*/ 	.byte	0x00, 0xf0, 0x11, 0x00


	//----- nvinfo : EIATTR_KPARAM_INFO
	.align		4
.L_383:
        /*0028*/ 	.byte	0x04, 0x17
        /*002a*/ 	.short	(.L_385 - .L_384)
.L_384:
        /*002c*/ 	.word	0x00000000
        /*0030*/ 	.short	0x0004
        /*0032*/ 	.short	0x0018
        /*0034*/ 	.byte	0x00, 0xf0, 0x11, 0x00


	//----- nvinfo : EIATTR_KPARAM_INFO
	.align		4
.L_385:
        /*0038*/ 	.byte	0x04, 0x17
        /*003a*/ 	.short	(.L_387 - .L_386)
.L_386:
        /*003c*/ 	.word	0x00000000
        /*0040*/ 	.short	0x0003
        /*0042*/ 	.short	0x0014
        /*0044*/ 	.byte	0x00, 0xf0, 0x11, 0x00


	//----- nvinfo : EIATTR_KPARAM_INFO
	.align		4
.L_387:
        /*0048*/ 	.byte	0x04, 0x17
        /*004a*/ 	.short	(.L_389 - .L_388)
.L_388:
        /*004c*/ 	.word	0x00000000
        /*0050*/ 	.short	0x0002
        /*0052*/ 	.short	0x0010
        /*0054*/ 	.byte	0x00, 0xf0, 0x11, 0x00


	//----- nvinfo : EIATTR_KPARAM_INFO
	.align		4
.L_389:
        /*0058*/ 	.byte	0x04, 0x17
        /*005a*/ 	.short	(.L_391 - .L_390)
.L_390:
        /*005c*/ 	.word	0x00000000
        /*0060*/ 	.short	0x0001
        /*0062*/ 	.short	0x0008
        /*0064*/ 	.byte	0x00, 0xf5, 0x21, 0x00


	//----- nvinfo : EIATTR_KPARAM_INFO
	.align		4
.L_391:
        /*0068*/ 	.byte	0x04, 0x17
        /*006a*/ 	.short	(.L_393 - .L_392)
.L_392:
        /*006c*/ 	.word	0x00000000
        /*0070*/ 	.short	0x0000
        /*0072*/ 	.short	0x0000
        /*0074*/ 	.byte	0x00, 0xf5, 0x21, 0x00


	//----- nvinfo : EIATTR_SPARSE_MMA_MASK
	.align		4
.L_393:
        /*0078*/ 	.byte	0x03, 0x50
        /*007a*/ 	.short	0x0000


	//----- nvinfo : EIATTR_MAXREG_COUNT
	.align		4
        /*007c*/ 	.byte	0x03, 0x1b
        /*007e*/ 	.short	0x00ff


	//----- nvinfo : EIATTR_MERCURY_ISA_VERSION
	.align		4
        /*0080*/ 	.byte	0x03, 0x5f
        /*0082*/ 	.short	0x0101


	//----- nvinfo : EIATTR_VRC_CTA_INIT_COUNT
	.align		4
        /*0084*/ 	.byte	0x02, 0x4a
	.zero		1
	.zero		1


	//----- nvinfo : EIATTR_EXIT_INSTR_OFFSETS
	.align		4
        /*0088*/ 	.byte	0x04, 0x1c
        /*008a*/ 	.short	(.L_395 - .L_394)


	//   ....[0]....
.L_394:
        /*008c*/ 	.word	0x000000c0


	//   ....[1]....
        /*0090*/ 	.word	0x00000130


	//   ....[2]....
        /*0094*/ 	.word	0x000004e0


	//   ....[3]....
        /*0098*/ 	.word	0x000006b0


	//   ....[4]....
        /*009c*/ 	.word	0x00000800


	//   ....[5]....
        /*00a0*/ 	.word	0x00000900


	//----- nvinfo : EIATTR_CBANK_PARAM_SIZE
	.align		4
.L_395:
        /*00a4*/ 	.byte	0x03, 0x19
        /*00a6*/ 	.short	0x0024


	//----- nvinfo : EIATTR_PARAM_CBANK
	.align		4
        /*00a8*/ 	.byte	0x04, 0x0a
        /*00aa*/ 	.short	(.L_397 - .L_396)
	.align		4
.L_396:
        /*00ac*/ 	.word	index@(.nv.constant0.pad_to_multiple_replicate)
        /*00b0*/ 	.short	0x0380
        /*00b2*/ 	.short	0x0024


	//----- nvinfo : EIATTR_SW_WAR
	.align		4
.L_397:
        /*00b4*/ 	.byte	0x04, 0x36
        /*00b6*/ 	.short	(.L_399 - .L_398)
.L_398:
        /*00b8*/ 	.word	0x00000008
.L_399:


//--------------------- .nv.info.pad_to_multiple_reflect --------------------------
	.section	.nv.info.pad_to_multiple_reflect,"",@"SHT_CUDA_INFO"
	.sectionflags	@""
	.align	4


	//----- nvinfo : EIATTR_CUDA_API_VERSION
	.align		4
        /*0000*/ 	.byte	0x04, 0x37
        /*0002*/ 	.short	(.L_401 - .L_400)
.L_400:
        /*0004*/ 	.word	0x00000082


	//----- nvinfo : EIATTR_KPARAM_INFO
	.align		4
.L_401:
        /*0008*/ 	.byte	0x04, 0x17
        /*000a*/ 	.short	(.L_403 - .L_402)
.L_402:
        /*000c*/ 	.word	0x00000000
        /*0010*/ 	.short	0x0006
        /*0012*/ 	.short	0x0020
        /*0014*/ 	.byte	0x00, 0xf0, 0x11, 0x00


	//----- nvinfo : EIATTR_KPARAM_INFO
	.align		4
.L_403:
        /*0018*/ 	.byte	0x04, 0x17
        /*001a*/ 	.short	(.L_405 - .L_404)
.L_404:
        /*001c*/ 	.word	0x00000000
        /*0020*/ 	.short	0x0005
        /*0022*/ 	.short	0x001c
        /*0024*/ 	.byte	0x00, 0xf0, 0x11, 0x00


	//----- nvinfo : EIATTR_KPARAM_INFO
	.align		4
.L_405:
        /*0028*/ 	.byte	0x04, 0x17
        /*002a*/ 	.short	(.L_407 - .L_406)
.L_406:
        /*002c*/ 	.word	0x00000000
        /*0030*/ 	.short	0x0004
        /*0032*/ 	.short	0x0018
        /*0034*/ 	.byte	0x00, 0xf0, 0x11, 0x00


	//----- nvinfo : EIATTR_KPARAM_INFO
	.align		4
.L_407:
        /*0038*/ 	.byte	0x04, 0x17
        /*003a*/ 	.short	(.L_409 - .L_408)
.L_408:
        /*003c*/ 	.word	0x00000000
        /*0040*/ 	.short	0x0003
        /*0042*/ 	.short	0x0014
        /*0044*/ 	.byte	0x00, 0xf0, 0x11, 0x00


	//----- nvinfo : EIATTR_KPARAM_INFO
	.align		4
.L_409:
        /*0048*/ 	.byte	0x04, 0x17
        /*004a*/ 	.short	(.L_411 - .L_410)
.L_410:
        /*004c*/ 	.word	0x00000000
        /*0050*/ 	.short	0x0002
        /*0052*/ 	.short	0x0010
        /*0054*/ 	.byte	0x00, 0xf0, 0x11, 0x00


	//----- nvinfo : EIATTR_KPARAM_INFO
	.align		4
.L_411:
        /*0058*/ 	.byte	0x04, 0x17
        /*005a*/ 	.short	(.L_413 - .L_412)
.L_412:
        /*005c*/ 	.word	0x00000000
        /*0060*/ 	.short	0x0001
        /*0062*/ 	.short	0x0008
        /*0064*/ 	.byte	0x00, 0xf5, 0x21, 0x00


	//----- nvinfo : EIATTR_KPARAM_INFO
	.align		4
.L_413:
        /*0068*/ 	.byte	0x04, 0x17
        /*006a*/ 	.short	(.L_415 - .L_414)
.L_414:
        /*006c*/ 	.word	0x00000000
        /*0070*/ 	.short	0x0000
        /*0072*/ 	.short	0x0000
        /*0074*/ 	.byte	0x00, 0xf5, 0x21, 0x00


	//----- nvinfo : EIATTR_SPARSE_MMA_MASK
	.align		4
.L_415:
        /*0078*/ 	.byte	0x03, 0x50
        /*007a*/ 	.short	0x0000


	//----- nvinfo : EIATTR_MAXREG_COUNT
	.align		4
        /*007c*/ 	.byte	0x03, 0x1b
        /*007e*/ 	.short	0x00ff


	//----- nvinfo : EIATTR_MERCURY_ISA_VERSION
	.align		4
        /*0080*/ 	.byte	0x03, 0x5f
        /*0082*/ 	.short	0x0101


	//----- nvinfo : EIATTR_VRC_CTA_INIT_COUNT
	.align		4
        /*0084*/ 	.byte	0x02, 0x4a
	.zero		1
	.zero		1


	//----- nvinfo : EIATTR_EXIT_INSTR_OFFSETS
	.align		4
        /*0088*/ 	.byte	0x04, 0x1c
        /*008a*/ 	.short	(.L_417 - .L_416)


	//   ....[0]....
.L_416:
        /*008c*/ 	.word	0x000000c0


	//   ....[1]....
        /*0090*/ 	.word	0x000004b0


	//   ....[2]....
        /*0094*/ 	.word	0x00000860


	//   ....[3]....
        /*0098*/ 	.word	0x00000a30


	//   ....[4]....
        /*009c*/ 	.word	0x00000b80


	//   ....[5]....
        /*00a0*/ 	.word	0x00000c80


	//----- nvinfo : EIATTR_CRS_STACK_SIZE
	.align		4
.L_417:
        /*00a4*/ 	.byte	0x04, 0x1e
        /*00a6*/ 	.short	(.L_419 - .L_418)
.L_418:
        /*00a8*/ 	.word	0x00000000


	//----- nvinfo : EIATTR_CBANK_PARAM_SIZE
	.align		4
.L_419:
        /*00ac*/ 	.byte	0x03, 0x19
        /*00ae*/ 	.short	0x0024


	//----- nvinfo : EIATTR_PARAM_CBANK
	.align		4
        /*00b0*/ 	.byte	0x04, 0x0a
        /*00b2*/ 	.short	(.L_421 - .L_420)
	.align		4
.L_420:
        /*00b4*/ 	.word	index@(.nv.constant0.pad_to_multiple_reflect)
        /*00b8*/ 	.short	0x0380
        /*00ba*/ 	.short	0x0024


	//----- nvinfo : EIATTR_SW_WAR
	.align		4
.L_421:
        /*00bc*/ 	.byte	0x04, 0x36
        /*00be*/ 	.short	(.L_423 - .L_422)
.L_422:
        /*00c0*/ 	.word	0x00000008
.L_423:


//--------------------- .nv.info.pad_to_multiple_constant --------------------------
	.section	.nv.info.pad_to_multiple_constant,"",@"SHT_CUDA_INFO"
	.sectionflags	@""
	.align	4


	//----- nvinfo : EIATTR_CUDA_API_VERSION
	.align		4
        /*0000*/ 	.byte	0x04, 0x37
        /*0002*/ 	.short	(.L_425 - .L_424)
.L_424:
        /*0004*/ 	.word	0x00000082


	//----- nvinfo : EIATTR_KPARAM_INFO
	.align		4
.L_425:
        /*0008*/ 	.byte	0x04, 0x17
        /*000a*/ 	.short	(.L_427 - .L_426)
.L_426:
        /*000c*/ 	.word	0x00000000
        /*0010*/ 	.short	0x0007
        /*0012*/ 	.short	0x0024
        /*0014*/ 	.byte	0x00, 0xf0, 0x05, 0x00


	//----- nvinfo : EIATTR_KPARAM_INFO
	.align		4
.L_427:
        /*0018*/ 	.byte	0x04, 0x17
        /*001a*/ 	.short	(.L_429 - .L_428)
.L_428:
        /*001c*/ 	.word	0x00000000
        /*0020*/ 	.short	0x0006
        /*0022*/ 	.short	0x0020
        /*0024*/ 	.byte	0x00, 0xf0, 0x11, 0x00


	//----- nvinfo : EIATTR_KPARAM_INFO
	.align		4
.L_429:
        /*0028*/ 	.byte	0x04, 0x17
        /*002a*/ 	.short	(.L_431 - .L_430)
.L_430:
        /*002c*/ 	.word	0x00000000
        /*0030*/ 	.short	0x0005
        /*0032*/ 	.short	0x001c
        /*0034*/ 	.byte	0x00, 0xf0, 0x11, 0x00


	//----- nvinfo : EIATTR_KPARAM_INFO
	.align		4
.L_431:
        /*0038*/ 	.byte	0x04, 0x17
        /*003a*/ 	.short	(.L_433 - .L_432)
.L_432:
        /*003c*/ 	.word	0x00000000
        /*0040*/ 	.short	0x0004
        /*0042*/ 	.short	0x0018
        /*0044*/ 	.byte	0x00, 0xf0, 0x11, 0x00


	//----- nvinfo : EIATTR_KPARAM_INFO
	.align		4
.L_433:
        /*0048*/ 	.byte	0x04, 0x17
        /*004a*/ 	.short	(.L_435 - .L_434)
.L_434:
        /*004c*/ 	.word	0x00000000
        /*0050*/ 	.short	0x0003
        /*0052*/ 	.short	0x0014
        /*0054*/ 	.byte	0x00, 0xf0, 0x11, 0x00


	//----- nvinfo : EIATTR_KPARAM_INFO
	.align		4
.L_435:
        /*0058*/ 	.byte	0x04, 0x17
        /*005a*/ 	.short	(.L_437 - .L_436)
.L_436:
        /*005c*/ 	.word	0x00000000
        /*0060*/ 	.short	0x0002
        /*0062*/ 	.short	0x0010
        /*0064*/ 	.byte	0x00, 0xf0, 0x11, 0x00


	//----- nvinfo : EIATTR_KPARAM_INFO
	.align		4
.L_437:
        /*0068*/ 	.byte	0x04, 0x17
        /*006a*/ 	.short	(.L_439 - .L_438)
.L_438:
        /*006c*/ 	.word	0x00000000
        /*0070*/ 	.short	0x0001
        /*0072*/ 	.short	0x0008
        /*0074*/ 	.byte	0x00, 0xf5, 0x21, 0x00


	//----- nvinfo : EIATTR_KPARAM_INFO
	.align		4
.L_439:
        /*0078*/ 	.byte	0x04, 0x17
        /*007a*/ 	.short	(.L_441 - .L_440)
.L_440:
        /*007c*/ 	.word	0x00000000
        /*0080*/ 	.short	0x0000
        /*0082*/ 	.short	0x0000
        /*0084*/ 	.byte	0x00, 0xf5, 0x21, 0x00


	//----- nvinfo : EIATTR_SPARSE_MMA_MASK
	.align		4
.L_441:
        /*0088*/ 	.byte	0x03, 0x50
        /*008a*/ 	.short	0x0000


	//----- nvinfo : EIATTR_MAXREG_COUNT
	.align		4
        /*008c*/ 	.byte	0x03, 0x1b
        /*008e*/ 	.short	0x00ff


	//----- nvinfo : EIATTR_MERCURY_ISA_VERSION
	.align		4
        /*0090*/ 	.byte	0x03, 0x5f
        /*0092*/ 	.short	0x0101


	//----- nvinfo : EIATTR_VRC_CTA_INIT_COUNT
	.align		4
        /*0094*/ 	.byte	0x02, 0x4a
	.zero		1
	.zero		1


	//----- nvinfo : EIATTR_EXIT_INSTR_OFFSETS
	.align		4
        /*0098*/ 	.byte	0x04, 0x1c
        /*009a*/ 	.short	(.L_443 - .L_442)


	//   ....[0]....
.L_442:
        /*009c*/ 	.word	0x000000c0


	//   ....[1]....
        /*00a0*/ 	.word	0x00000160


	//   ....[2]....
        /*00a4*/ 	.word	0x00000300


	//   ....[3]....
        /*00a8*/ 	.word	0x000003f0


	//   ....[4]....
        /*00ac*/ 	.word	0x000004b0


	//   ....[5]....
        /*00b0*/ 	.word	0x00000510


	//   ....[6]....
        /*00b4*/ 	.word	0x00000530


	//   ....[7]....
        /*00b8*/ 	.word	0x000008c0


	//   ....[8]....
        /*00bc*/ 	.word	0x00000aa0


	//   ....[9]....
        /*00c0*/ 	.word	0x00000bf0


	//   ....[10]....
        /*00c4*/ 	.word	0x00000cc0


	//----- nvinfo : EIATTR_CRS_STACK_SIZE
	.align		4
.L_443:
        /*00c8*/ 	.byte	0x04, 0x1e
        /*00ca*/ 	.short	(.L_445 - .L_444)
.L_444:
        /*00cc*/ 	.word	0x00000000


	//----- nvinfo : EIATTR_CBANK_PARAM_SIZE
	.align		4
.L_445:
        /*00d0*/ 	.byte	0x03, 0x19
        /*00d2*/ 	.short	0x0025


	//----- nvinfo : EIATTR_PARAM_CBANK
	.align		4
        /*00d4*/ 	.byte	0x04, 0x0a
        /*00d6*/ 	.short	(.L_447 - .L_446)
	.align		4
.L_446:
        /*00d8*/ 	.word	index@(.nv.constant0.pad_to_multiple_constant)
        /*00dc*/ 	.short	0x0380
        /*00de*/ 	.short	0x0025


	//----- nvinfo : EIATTR_SW_WAR
	.align		4
.L_447:
        /*00e0*/ 	.byte	0x04, 0x36
        /*00e2*/ 	.short	(.L_449 - .L_448)
.L_448:
        /*00e4*/ 	.word	0x00000008
.L_449:


//--------------------- .nv.info.preprocess_fit_adaptive_nchw --------------------------
	.section	.nv.info.preprocess_fit_adaptive_nchw,"",@"SHT_CUDA_INFO"
	.sectionflags	@""
	.align	4


	//----- nvinfo : EIATTR_CUDA_API_VERSION
	.align		4
        /*0000*/ 	.byte	0x04, 0x37
        /*0002*/ 	.short	(.L_451 - .L_450)
.L_450:
        /*0004*/ 	.word	0x00000082


	//----- nvinfo : EIATTR_KPARAM_INFO
	.align		4
.L_451:
        /*0008*/ 	.byte	0x04, 0x17
        /*000a*/ 	.short	(.L_453 - .L_452)
.L_452:
        /*000c*/ 	.word	0x00000000
        /*0010*/ 	.short	0x000c
        /*0012*/ 	.short	0x0040
        /*0014*/ 	.byte	0x00, 0xf0, 0x11, 0x00


	//----- nvinfo : EIATTR_KPARAM_INFO
	.align		4
.L_453:
        /*0018*/ 	.byte	0x04, 0x17
        /*001a*/ 	.short	(.L_455 - .L_454)
.L_454:
        /*001c*/ 	.word	0x00000000
        /*0020*/ 	.short	0x000b
        /*0022*/ 	.short	0x0038
        /*0024*/ 	.byte	0x00, 0xf5, 0x21, 0x00


	//----- nvinfo : EIATTR_KPARAM_INFO
	.align		4
.L_455:
        /*0028*/ 	.byte	0x04, 0x17
        /*002a*/ 	.short	(.L_457 - .L_456)
.L_456:
        /*002c*/ 	.word	0x00000000
        /*0030*/ 	.short	0x000a
        /*0032*/ 	.short	0x0030
        /*0034*/ 	.byte	0x00, 0xf5, 0x21, 0x00


	//----- nvinfo : EIATTR_KPARAM_INFO
	.align		4
.L_457:
        /*0038*/ 	.byte	0x04, 0x17
        /*003a*/ 	.short	(.L_459 - .L_458)
.L_458:
        /*003c*/ 	.word	0x00000000
        /*0040*/ 	.short	0x0009
        /*0042*/ 	.short	0x002c
        /*0044*/ 	.byte	0x00, 0xf0, 0x11, 0x00


	//----- nvinfo : EIATTR_KPARAM_INFO
	.align		4
.L_459:
        /*0048*/ 	.byte	0x04, 0x17
        /*004a*/ 	.short	(.L_461 - .L_460)
.L_460:
        /*004c*/ 	.word	0x00000000
        /*0050*/ 	.short	0x0008
        /*0052*/ 	.short	0x0028
        /*0054*/ 	.byte	0x00, 0xf0, 0x11, 0x00


	//----- nvinfo : EIATTR_KPARAM_INFO
	.align		4
.L_461:
        /*0058*/ 	.byte	0x04, 0x17
        /*005a*/ 	.short	(.L_463 - .L_462)
.L_462:
        /*005c*/ 	.word	0x00000000
        /*0060*/ 	.short	0x0007
        /*0062*/ 	.short	0x0024
        /*0064*/ 	.byte	0x00, 0xf0, 0x11, 0x00


	//----- nvinfo : EIATTR_KPARAM_INFO
	.align		4
.L_463:
        /*0068*/ 	.byte	0x04, 0x17
        /*006a*/ 	.short	(.L_465 - .L_464)
.L_464:
        /*006c*/ 	.word	0x00000000
        /*0070*/ 	.short	0x0006
        /*0072*/ 	.short	0x0020
        /*0074*/ 	.byte	0x00, 0xf0, 0x11, 0x00


	//----- nvinfo : EIATTR_KPARAM_INFO
	.align		4
.L_465:
        /*0078*/ 	.byte	0x04, 0x17
        /*007a*/ 	.short	(.L_467 - .L_466)
.L_466:
        /*007c*/ 	.word	0x00000000
        /*0080*/ 	.short	0x0005
        /*0082*/ 	.short	0x001c
        /*0084*/ 	.byte	0x00, 0xf0, 0x11, 0x00


	//----- nvinfo : EIATTR_KPARAM_INFO
	.align		4
.L_467:
        /*0088*/ 	.byte	0x04, 0x17
        /*008a*/ 	.short	(.L_469 - .L_468)
.L_468:
        /*008c*/ 	.word	0x00000000
        /*0090*/ 	.short	0x0004
        /*0092*/ 	.short	0x0018
        /*0094*/ 	.byte	0x00, 0xf0, 0x11, 0x00


	//----- nvinfo : EIATTR_KPARAM_INFO
	.align		4
.L_469:
        /*0098*/ 	.byte	0x04, 0x17
        /*009a*/ 	.short	(.L_471 - .L_470)
.L_470:
        /*009c*/ 	.word	0x00000000
        /*00a0*/ 	.short	0x0003
        /*00a2*/ 	.short	0x0014
        /*00a4*/ 	.byte	0x00, 0xf0, 0x11, 0x00


	//----- nvinfo : EIATTR_KPARAM_INFO
	.align		4
.L_471:
        /*00a8*/ 	.byte	0x04, 0x17
        /*00aa*/ 	.short	(.L_473 - .L_472)
.L_472:
        /*00ac*/ 	.word	0x00000000
        /*00b0*/ 	.short	0x0002
        /*00b2*/ 	.short	0x0010
        /*00b4*/ 	.byte	0x00, 0xf0, 0x11, 0x00


	//----- nvinfo : EIATTR_KPARAM_INFO
	.align		4
.L_473:
        /*00b8*/ 	.byte	0x04, 0x17
        /*00ba*/ 	.short	(.L_475 - .L_474)
.L_474:
        /*00bc*/ 	.word	0x00000000
        /*00c0*/ 	.short	0x0001
        /*00c2*/ 	.short	0x0008
        /*00c4*/ 	.byte	0x00, 0xf5, 0x21, 0x00


	//----- nvinfo : EIATTR_KPARAM_INFO
	.align		4
.L_475:
        /*00c8*/ 	.byte	0x04, 0x17
        /*00ca*/ 	.short	(.L_477 - .L_476)
.L_476:
        /*00cc*/ 	.word	0x00000000
        /*00d0*/ 	.short	0x0000
        /*00d2*/ 	.short	0x0000
        /*00d4*/ 	.byte	0x00, 0xf5, 0x21, 0x00


	//----- nvinfo : EIATTR_SPARSE_MMA_MASK
	.align		4
.L_477:
        /*00d8*/ 	.byte	0x03, 0x50
        /*00da*/ 	.short	0x0000


	//----- nvinfo : EIATTR_MAXREG_COUNT
	.align		4
        /*00dc*/ 	.byte	0x03, 0x1b
        /*00de*/ 	.short	0x00ff


	//----- nvinfo : EIATTR_MERCURY_ISA_VERSION
	.align		4
        /*00e0*/ 	.byte	0x03, 0x5f
        /*00e2*/ 	.short	0x0101


	//----- nvinfo : EIATTR_VRC_CTA_INIT_COUNT
	.align		4
        /*00e4*/ 	.byte	0x02, 0x4a
	.zero		1
	.zero		1


	//----- nvinfo : EIATTR_EXIT_INSTR_OFFSETS
	.align		4
        /*00e8*/ 	.byte	0x04, 0x1c
        /*00ea*/ 	.short	(.L_479 - .L_478)


	//   ....[0]....
.L_478:
        /*00ec*/ 	.word	0x000000c0


	//   ....[1]....
        /*00f0*/ 	.word	0x000005a0


	//   ....[2]....
        /*00f4*/ 	.word	0x00000660


	//   ....[3]....
        /*00f8*/ 	.word	0x00001280


	//   ....[4]....
        /*00fc*/ 	.word	0x000016f0


	//----- nvinfo : EIATTR_CRS_STACK_SIZE
	.align		4
.L_479:
        /*0100*/ 	.byte	0x04, 0x1e
        /*0102*/ 	.short	(.L_481 - .L_480)
.L_480:
        /*0104*/ 	.word	0x00000000


	//----- nvinfo : EIATTR_CBANK_PARAM_SIZE
	.align		4
.L_481:
        /*0108*/ 	.byte	0x03, 0x19
        /*010a*/ 	.short	0x0044


	//----- nvinfo : EIATTR_PARAM_CBANK
	.align		4
        /*010c*/ 	.byte	0x04, 0x0a
        /*010e*/ 	.short	(.L_483 - .L_482)
	.align		4
.L_482:
        /*0110*/ 	.word	index@(.nv.constant0.preprocess_fit_adaptive_nchw)
        /*0114*/ 	.short	0x0380
        /*0116*/ 	.short	0x0044


	//----- nvinfo : EIATTR_SW_WAR
	.align		4
.L_483:
        /*0118*/ 	.byte	0x04, 0x36
        /*011a*/ 	.short	(.L_485 - .L_484)
.L_484:
        /*011c*/ 	.word	0x00000008
.L_485:


//--------------------- .nv.info.preprocess_letterbox_nhwc --------------------------
	.section	.nv.info.preprocess_letterbox_nhwc,"",@"SHT_CUDA_INFO"
	.sectionflags	@""
	.align	4


	//----- nvinfo : EIATTR_CUDA_API_VERSION
	.align		4
        /*0000*/ 	.byte	0x04, 0x37
        /*0002*/ 	.short	(.L_487 - .L_486)
.L_486:
        /*0004*/ 	.word	0x00000082


	//----- nvinfo : EIATTR_KPARAM_INFO
	.align		4
.L_487:
        /*0008*/ 	.byte	0x04, 0x17
        /*000a*/ 	.short	(.L_489 - .L_488)
.L_488:
        /*000c*/ 	.word	0x00000000
        /*0010*/ 	.short	0x000e
        /*0012*/ 	.short	0x0048
        /*0014*/ 	.byte	0x00, 0xf0, 0x11, 0x00


	//----- nvinfo : EIATTR_KPARAM_INFO
	.align		4
.L_489:
        /*0018*/ 	.byte	0x04, 0x17
        /*001a*/ 	.short	(.L_491 - .L_490)
.L_490:
        /*001c*/ 	.word	0x00000000
        /*0020*/ 	.short	0x000d
        /*0022*/ 	.short	0x0040
        /*0024*/ 	.byte	0x00, 0xf5, 0x21, 0x00


	//----- nvinfo : EIATTR_KPARAM_INFO
	.align		4
.L_491:
        /*0028*/ 	.byte	0x04, 0x17
        /*002a*/ 	.short	(.L_493 - .L_492)
.L_492:
        /*002c*/ 	.word	0x00000000
        /*0030*/ 	.short	0x000c
        /*0032*/ 	.short	0x0038
        /*0034*/ 	.byte	0x00, 0xf5, 0x21, 0x00


	//----- nvinfo : EIATTR_KPARAM_INFO
	.align		4
.L_493:
        /*0038*/ 	.byte	0x04, 0x17
        /*003a*/ 	.short	(.L_495 - .L_494)
.L_494:
        /*003c*/ 	.word	0x00000000
        /*0040*/ 	.short	0x000b
        /*0042*/ 	.short	0x0034
        /*0044*/ 	.byte	0x00, 0xf0, 0x11, 0x00


	//----- nvinfo : EIATTR_KPARAM_INFO
	.align		4
.L_495:
        /*0048*/ 	.byte	0x04, 0x17
        /*004a*/ 	.short	(.L_497 - .L_496)
.L_496:
        /*004c*/ 	.word	0x00000000
        /*0050*/ 	.short	0x000a
        /*0052*/ 	.short	0x0030
        /*0054*/ 	.byte	0x00, 0xf0, 0x11, 0x00


	//----- nvinfo : EIATTR_KPARAM_INFO
	.align		4
.L_497:
        /*0058*/ 	.byte	0x04, 0x17
        /*005a*/ 	.short	(.L_499 - .L_498)
.L_498:
        /*005c*/ 	.word	0x00000000
        /*0060*/ 	.short	0x0009
        /*0062*/ 	.short	0x002c
        /*0064*/ 	.byte	0x00, 0xf0, 0x11, 0x00


	//----- nvinfo : EIATTR_KPARAM_INFO
	.align		4
.L_499:
        /*0068*/ 	.byte	0x04, 0x17
        /*006a*/ 	.short	(.L_501 - .L_500)
.L_500:
        /*006c*/ 	.word	0x00000000
        /*0070*/ 	.short	0x0008
        /*0072*/ 	.short	0x0028
        /*0074*/ 	.byte	0x00, 0xf0, 0x11, 0x00


	//----- nvinfo : EIATTR_KPARAM_INFO
	.align		4
.L_501:
        /*0078*/ 	.byte	0x04, 0x17
        /*007a*/ 	.short	(.L_503 - .L_502)
.L_502:
        /*007c*/ 	.word	0x00000000
        /*0080*/ 	.short	0x0007
        /*0082*/ 	.short	0x0024
        /*0084*/ 	.byte	0x00, 0xf0, 0x11, 0x00


	//----- nvinfo : EIATTR_KPARAM_INFO
	.align		4
.L_503:
        /*0088*/ 	.byte	0x04, 0x17
        /*008a*/ 	.short	(.L_505 - .L_504)
.L_504:
        /*008c*/ 	.word	0x00000000
        /*0090*/ 	.short	0x0006
        /*0092*/ 	.short	0x0020
        /*0094*/ 	.byte	0x00, 0xf0, 0x11, 0x00


	//----- nvinfo : EIATTR_KPARAM_INFO
	.align		4
.L_505:
        /*0098*/ 	.byte	0x04, 0x17
        /*009a*/ 	.short	(.L_507 - .L_506)
.L_506:
        /*009c*/ 	.word	0x00000000
        /*00a0*/ 	.short	0x0005
        /*00a2*/ 	.short	0x001c
        /*00a4*/ 	.byte	0x00, 0xf0, 0x11, 0x00


	//----- nvinfo : EIATTR_KPARAM_INFO
	.align		4
.L_507:
        /*00a8*/ 	.byte	0x04, 0x17
        /*00aa*/ 	.short	(.L_509 - .L_508)
.L_508:
        /*00ac*/ 	.word	0x00000000
        /*00b0*/ 	.short	0x0004
        /*00b2*/ 	.short	0x0018
        /*00b4*/ 	.byte	0x00, 0xf0, 0x11, 0x00


	//----- nvinfo : EIATTR_KPARAM_INFO
	.align		4
.L_509:
        /*00b8*/ 	.byte	0x04, 0x17
        /*00ba*/ 	.short	(.L_511 - .L_510)
.L_510:
        /*00bc*/ 	.word	0x00000000
        /*00c0*/ 	.short	0x0003
        /*00c2*/ 	.short	0x0014
        /*00c4*/ 	.byte	0x00, 0xf0, 0x11, 0x00


	//----- nvinfo : EIATTR_KPARAM_INFO
	.align		4
.L_511:
        /*00c8*/ 	.byte	0x04, 0x17
        /*00ca*/ 	.short	(.L_513 - .L_512)
.L_512:
        /*00cc*/ 	.word	0x00000000
        /*00d0*/ 	.short	0x0002
        /*00d2*/ 	.short	0x0010
        /*00d4*/ 	.byte	0x00, 0xf0, 0x11, 0x00


	//----- nvinfo : EIATTR_KPARAM_INFO
	.align		4
.L_513:
        /*00d8*/ 	.byte	0x04, 0x17
        /*00da*/ 	.short	(.L_515 - .L_514)
.L_514:
        /*00dc*/ 	.word	0x00000000
        /*00e0*/ 	.short	0x0001
        /*00e2*/ 	.short	0x0008
        /*00e4*/ 	.byte	0x00, 0xf5, 0x21, 0x00


	//----- nvinfo : EIATTR_KPARAM_INFO
	.align		4
.L_515:
        /*00e8*/ 	.byte	0x04, 0x17
        /*00ea*/ 	.short	(.L_517 - .L_516)
.L_516:
        /*00ec*/ 	.word	0x00000000
        /*00f0*/ 	.short	0x0000
        /*00f2*/ 	.short	0x0000
        /*00f4*/ 	.byte	0x00, 0xf5, 0x21, 0x00


	//----- nvinfo : EIATTR_SPARSE_MMA_MASK
	.align		4
.L_517:
        /*00f8*/ 	.byte	0x03, 0x50
        /*00fa*/ 	.short	0x0000


	//----- nvinfo : EIATTR_MAXREG_COUNT
	.align		4
        /*00fc*/ 	.byte	0x03, 0x1b
        /*00fe*/ 	.short	0x00ff


	//----- nvinfo : EIATTR_MERCURY_ISA_VERSION
	.align		4
        /*0100*/ 	.byte	0x03, 0x5f
        /*0102*/ 	.short	0x0101


	//----- nvinfo : EIATTR_VRC_CTA_INIT_COUNT
	.align		4
        /*0104*/ 	.byte	0x02, 0x4a
	.zero		1
	.zero		1


	//----- nvinfo : EIATTR_EXIT_INSTR_OFFSETS
	.align		4
        /*0108*/ 	.byte	0x04, 0x1c
        /*010a*/ 	.short	(.L_519 - .L_518)


	//   ....[0]....
.L_518:
        /*010c*/ 	.word	0x000000c0


	//   ....[1]....
        /*0110*/ 	.word	0x00000610


	//   ....[2]....
        /*0114*/ 	.word	0x000006b0


	//   ....[3]....
        /*0118*/ 	.word	0x000012c0


	//   ....[4]....
        /*011c*/ 	.word	0x00001710


	//----- nvinfo : EIATTR_CRS_STACK_SIZE
	.align		4
.L_519:
        /*0120*/ 	.byte	0x04, 0x1e
        /*0122*/ 	.short	(.L_521 - .L_520)
.L_520:
        /*0124*/ 	.word	0x00000000


	//----- nvinfo : EIATTR_CBANK_PARAM_SIZE
	.align		4
.L_521:
        /*0128*/ 	.byte	0x03, 0x19
        /*012a*/ 	.short	0x004c


	//----- nvinfo : EIATTR_PARAM_CBANK
	.align		4
        /*012c*/ 	.byte	0x04, 0x0a
        /*012e*/ 	.short	(.L_523 - .L_522)
	.align		4
.L_522:
        /*0130*/ 	.word	index@(.nv.constant0.preprocess_letterbox_nhwc)
        /*0134*/ 	.short	0x0380
        /*0136*/ 	.short	0x004c


	//----- nvinfo : EIATTR_SW_WAR
	.align		4
.L_523:
        /*0138*/ 	.byte	0x04, 0x36
        /*013a*/ 	.short	(.L_525 - .L_524)
.L_524:
        /*013c*/ 	.word	0x00000008
.L_525:


//--------------------- .nv.info.preprocess_resize_nhwc --------------------------
	.section	.nv.info.preprocess_resize_nhwc,"",@"SHT_CUDA_INFO"
	.sectionflags	@""
	.align	4


	//----- nvinfo : EIATTR_CUDA_API_VERSION
	.align		4
        /*0000*/ 	.byte	0x04, 0x37
        /*0002*/ 	.short	(.L_527 - .L_526)
.L_526:
        /*0004*/ 	.word	0x00000082


	//----- nvinfo : EIATTR_KPARAM_INFO
	.align		4
.L_527:
        /*0008*/ 	.byte	0x04, 0x17
        /*000a*/ 	.short	(.L_529 - .L_528)
.L_528:
        /*000c*/ 	.word	0x00000000
        /*0010*/ 	.short	0x0009
        /*0012*/ 	.short	0x0038
        /*0014*/ 	.byte	0x00, 0xf0, 0x11, 0x00


	//----- nvinfo : EIATTR_KPARAM_INFO
	.align		4
.L_529:
        /*0018*/ 	.byte	0x04, 0x17
        /*001a*/ 	.short	(.L_531 - .L_530)
.L_530:
        /*001c*/ 	.word	0x00000000
        /*0020*/ 	.short	0x0008
        /*0022*/ 	.short	0x0030
        /*0024*/ 	.byte	0x00, 0xf5, 0x21, 0x00


	//----- nvinfo : EIATTR_KPARAM_INFO
	.align		4
.L_531:
        /*0028*/ 	.byte	0x04, 0x17
        /*002a*/ 	.short	(.L_533 - .L_532)
.L_532:
        /*002c*/ 	.word	0x00000000
        /*0030*/ 	.short	0x0007
        /*0032*/ 	.short	0x0028
        /*0034*/ 	.byte	0x00, 0xf5, 0x21, 0x00


	//----- nvinfo : EIATTR_KPARAM_INFO
	.align		4
.L_533:
        /*0038*/ 	.byte	0x04, 0x17
        /*003a*/ 	.short	(.L_535 - .L_534)
.L_534:
        /*003c*/ 	.word	0x00000000
        /*0040*/ 	.short	0x0006
        /*0042*/ 	.short	0x0020
        /*0044*/ 	.byte	0x00, 0xf0, 0x11, 0x00


	//----- nvinfo : EIATTR_KPARAM_INFO
	.align		4
.L_535:
        /*0048*/ 	.byte	0x04, 0x17
        /*004a*/ 	.short	(.L_537 - .L_536)
.L_536:
        /*004c*/ 	.word	0x00000000
        /*0050*/ 	.short	0x0005
        /*0052*/ 	.short	0x001c
        /*0054*/ 	.byte	0x00, 0xf0, 0x11, 0x00


	//----- nvinfo : EIATTR_KPARAM_INFO
	.align		4
.L_537:
        /*0058*/ 	.byte	0x04, 0x17
        /*005a*/ 	.short	(.L_539 - .L_538)
.L_538:
        /*005c*/ 	.word	0x00000000
        /*0060*/ 	.short	0x0004
        /*0062*/ 	.short	0x0018
        /*0064*/ 	.byte	0x00, 0xf0, 0x11, 0x00


	//----- nvinfo : EIATTR_KPARAM_INFO
	.align		4
.L_539:
        /*0068*/ 	.byte	0x04, 0x17
        /*006a*/ 	.short	(.L_541 - .L_540)
.L_540:
        /*006c*/ 	.word	0x00000000
        /*0070*/ 	.short	0x0003
        /*0072*/ 	.short	0x0014
        /*0074*/ 	.byte	0x00, 0xf0, 0x11, 0x00


	//----- nvinfo : EIATTR_KPARAM_INFO
	.align		4
.L_541:
        /*0078*/ 	.byte	0x04, 0x17
        /*007a*/ 	.short	(.L_543 - .L_542)
.L_542:
        /*007c*/ 	.word	0x00000000
        /*0080*/ 	.short	0x0002
        /*0082*/ 	.short	0x0010
        /*0084*/ 	.byte	0x00, 0xf0, 0x11, 0x00


	//----- nvinfo : EIATTR_KPARAM_INFO
	.align		4
.L_543:
        /*0088*/ 	.byte	0x04, 0x17
        /*008a*/ 	.short	(.L_545 - .L_544)
.L_544:
        /*008c*/ 	.word	0x00000000
        /*0090*/ 	.short	0x0001
        /*0092*/ 	.short	0x0008
        /*0094*/ 	.byte	0x00, 0xf5, 0x21, 0x00


	//----- nvinfo : EIATTR_KPARAM_INFO
	.align		4
.L_545:
        /*0098*/ 	.byte	0x04, 0x17
        /*009a*/ 	.short	(.L_547 - .L_546)
.L_546:
        /*009c*/ 	.word	0x00000000
        /*00a0*/ 	.short	0x0000
        /*00a2*/ 	.short	0x0000
        /*00a4*/ 	.byte	0x00, 0xf5, 0x21, 0x00


	//----- nvinfo : EIATTR_SPARSE_MMA_MASK
	.align		4
.L_547:
        /*00a8*/ 	.byte	0x03, 0x50
        /*00aa*/ 	.short	0x0000


	//----- nvinfo : EIATTR_MAXREG_COUNT
	.align		4
        /*00ac*/ 	.byte	0x03, 0x1b
        /*00ae*/ 	.short	0x00ff


	//----- nvinfo : EIATTR_MERCURY_ISA_VERSION
	.align		4
        /*00b0*/ 	.byte	0x03, 0x5f
        /*00b2*/ 	.short	0x0101


	//----- nvinfo : EIATTR_VRC_CTA_INIT_COUNT
	.align		4
        /*00b4*/ 	.byte	0x02, 0x4a
	.zero		1
	.zero		1


	//----- nvinfo : EIATTR_EXIT_INSTR_OFFSETS
	.align		4
        /*00b8*/ 	.byte	0x04, 0x1c
        /*00ba*/ 	.short	(.L_549 - .L_548)


	//   ....[0]....
.L_548:
        /*00bc*/ 	.word	0x000000c0


	//   ....[1]....
        /*00c0*/ 	.word	0x00000d00


	//   ....[2]....
        /*00c4*/ 	.word	0x00001150


	//----- nvinfo : EIATTR_CRS_STACK_SIZE
	.align		4
.L_549:
        /*00c8*/ 	.byte	0x04, 0x1e
        /*00ca*/ 	.short	(.L_551 - .L_550)
.L_550:
        /*00cc*/ 	.word	0x00000000


	//----- nvinfo : EIATTR_CBANK_PARAM_SIZE
	.align		4
.L_551:
        /*00d0*/ 	.byte	0x03, 0x19
        /*00d2*/ 	.short	0x003c


	//----- nvinfo : EIATTR_PARAM_CBANK
	.align		4
        /*00d4*/ 	.byte	0x04, 0x0a
        /*00d6*/ 	.short	(.L_553 - .L_552)
	.align		4
.L_552:
        /*00d8*/ 	.word	index@(.nv.constant0.preprocess_resize_nhwc)
        /*00dc*/ 	.short	0x0380
        /*00de*/ 	.short	0x003c


	//----- nvinfo : EIATTR_SW_WAR
	.align		4
.L_553:
        /*00e0*/ 	.byte	0x04, 0x36
        /*00e2*/ 	.short	(.L_555 - .L_554)
.L_554:
        /*00e4*/ 	.word	0x00000008
.L_555:


//--------------------- .nv.info.preprocess_letterbox_nchw --------------------------
	.section	.nv.info.preprocess_letterbox_nchw,"",@"SHT_CUDA_INFO"
	.sectionflags	@""
	.align	4


	//----- nvinfo : EIATTR_CUDA_API_VERSION
	.align		4
        /*0000*/ 	.byte	0x04, 0x37
        /*0002*/ 	.short	(.L_557 - .L_556)
.L_556:
        /*0004*/ 	.word	0x00000082


	//----- nvinfo : EIATTR_KPARAM_INFO
	.align		4
.L_557:
        /*0008*/ 	.byte	0x04, 0x17
        /*000a*/ 	.short	(.L_559 - .L_558)
.L_558:
        /*000c*/ 	.word	0x00000000
        /*0010*/ 	.short	0x000e
        /*0012*/ 	.short	0x0048
        /*0014*/ 	.byte	0x00, 0xf0, 0x11, 0x00


	//----- nvinfo : EIATTR_KPARAM_INFO
	.align		4
.L_559:
        /*0018*/ 	.byte	0x04, 0x17
        /*001a*/ 	.short	(.L_561 - .L_560)
.L_560:
        /*001c*/ 	.word	0x00000000
        /*0020*/ 	.short	0x000d
        /*0022*/ 	.short	0x0040
        /*0024*/ 	.byte	0x00, 0xf5, 0x21, 0x00


	//----- nvinfo : EIATTR_KPARAM_INFO
	.align		4
.L_561:
        /*0028*/ 	.byte	0x04, 0x17
        /*002a*/ 	.short	(.L_563 - .L_562)
.L_562:
        /*002c*/ 	.word	0x00000000
        /*0030*/ 	.short	0x000c
        /*0032*/ 	.short	0x0038
        /*0034*/ 	.byte	0x00, 0xf5, 0x21, 0x00


	//----- nvinfo : EIATTR_KPARAM_INFO
	.align		4
.L_563:
        /*0038*/ 	.byte	0x04, 0x17
        /*003a*/ 	.short	(.L_565 - .L_564)
.L_564:
        /*003c*/ 	.word	0x00000000
        /*0040*/ 	.short	0x000b
        /*0042*/ 	.short	0x0034
        /*0044*/ 	.byte	0x00, 0xf0, 0x11, 0x00


	//----- nvinfo : EIATTR_KPARAM_INFO
	.align		4
.L_565:
        /*0048*/ 	.byte	0x04, 0x17
        /*004a*/ 	.short	(.L_567 - .L_566)
.L_566:
        /*004c*/ 	.word	0x00000000
        /*0050*/ 	.short	0x000a
        /*0052*/ 	.short	0x0030
        /*0054*/ 	.byte	0x00, 0xf0, 0x11, 0x00


	//----- nvinfo : EIATTR_KPARAM_INFO
	.align		4
.L_567:
        /*0058*/ 	.byte	0x04, 0x17
        /*005a*/ 	.short	(.L_569 - .L_568)
.L_568:
        /*005c*/ 	.word	0x00000000
        /*0060*/ 	.short	0x0009
        /*0062*/ 	.short	0x002c
        /*0064*/ 	.byte	0x00, 0xf0, 0x11, 0x00


	//----- nvinfo : EIATTR_KPARAM_INFO
	.align		4
.L_569:
        /*0068*/ 	.byte	0x04, 0x17
        /*006a*/ 	.short	(.L_571 - .L_570)
.L_570:
        /*006c*/ 	.word	0x00000000
        /*0070*/ 	.short	0x0008
        /*0072*/ 	.short	0x0028
        /*0074*/ 	.byte	0x00, 0xf0, 0x11, 0x00


	//----- nvinfo : EIATTR_KPARAM_INFO
	.align		4
.L_571:
        /*0078*/ 	.byte	0x04, 0x17
        /*007a*/ 	.short	(.L_573 - .L_572)
.L_572:
        /*007c*/ 	.word	0x00000000
        /*0080*/ 	.short	0x0007
        /*0082*/ 	.short	0x0024
        /*0084*/ 	.byte	0x00, 0xf0, 0x11, 0x00


	//----- nvinfo : EIATTR_KPARAM_INFO
	.align		4
.L_573:
        /*0088*/ 	.byte	0x04, 0x17
        /*008a*/ 	.short	(.L_575 - .L_574)
.L_574:
        /*008c*/ 	.word	0x00000000
        /*0090*/ 	.short	0x0006
        /*0092*/ 	.short	0x0020
        /*0094*/ 	.byte	0x00, 0xf0, 0x11, 0x00


	//----- nvinfo : EIATTR_KPARAM_INFO
	.align		4
.L_575:
        /*0098*/ 	.byte	0x04, 0x17
        /*009a*/ 	.short	(.L_577 - .L_576)
.L_576:
        /*009c*/ 	.word	0x00000000
        /*00a0*/ 	.short	0x0005
        /*00a2*/ 	.short	0x001c
        /*00a4*/ 	.byte	0x00, 0xf0, 0x11, 0x00


	//----- nvinfo : EIATTR_KPARAM_INFO
	.align		4
.L_577:
        /*00a8*/ 	.byte	0x04, 0x17
        /*00aa*/ 	.short	(.L_579 - .L_578)
.L_578:
        /*00ac*/ 	.word	0x00000000
        /*00b0*/ 	.short	0x0004
        /*00b2*/ 	.short	0x0018
        /*00b4*/ 	.byte	0x00, 0xf0, 0x11, 0x00


	//----- nvinfo : EIATTR_KPARAM_INFO
	.align		4
.L_579:
        /*00b8*/ 	.byte	0x04, 0x17
        /*00ba*/ 	.short	(.L_581 - .L_580)
.L_580:
        /*00bc*/ 	.word	0x00000000
        /*00c0*/ 	.short	0x0003
        /*00c2*/ 	.short	0x0014
        /*00c4*/ 	.byte	0x00, 0xf0, 0x11, 0x00


	//----- nvinfo : EIATTR_KPARAM_INFO
	.align		4
.L_581:
        /*00c8*/ 	.byte	0x04, 0x17
        /*00ca*/ 	.short	(.L_583 - .L_582)
.L_582:
        /*00cc*/ 	.word	0x00000000
        /*00d0*/ 	.short	0x0002
        /*00d2*/ 	.short	0x0010
        /*00d4*/ 	.byte	0x00, 0xf0, 0x11, 0x00


	//----- nvinfo : EIATTR_KPARAM_INFO
	.align		4
.L_583:
        /*00d8*/ 	.byte	0x04, 0x17
        /*00da*/ 	.short	(.L_585 - .L_584)
.L_584:
        /*00dc*/ 	.word	0x00000000
        /*00e0*/ 	.short	0x0001
        /*00e2*/ 	.short	0x0008
        /*00e4*/ 	.byte	0x00, 0xf5, 0x21, 0x00


	//----- nvinfo : EIATTR_KPARAM_INFO
	.align		4
.L_585:
        /*00e8*/ 	.byte	0x04, 0x17
        /*00ea*/ 	.short	(.L_587 - .L_586)
.L_586:
        /*00ec*/ 	.word	0x00000000
        /*00f0*/ 	.short	0x0000
        /*00f2*/ 	.short	0x0000
        /*00f4*/ 	.byte	0x00, 0xf5, 0x21, 0x00


	//----- nvinfo : EIATTR_SPARSE_MMA_MASK
	.align		4
.L_587:
        /*00f8*/ 	.byte	0x03, 0x50
        /*00fa*/ 	.short	0x0000


	//----- nvinfo : EIATTR_MAXREG_COUNT
	.align		4
        /*00fc*/ 	.byte	0x03, 0x1b
        /*00fe*/ 	.short	0x00ff


	//----- nvinfo : EIATTR_MERCURY_ISA_VERSION
	.align		4
        /*0100*/ 	.byte	0x03, 0x5f
        /*0102*/ 	.short	0x0101


	//----- nvinfo : EIATTR_VRC_CTA_INIT_COUNT
	.align		4
        /*0104*/ 	.byte	0x02, 0x4a
	.zero		1
	.zero		1


	//----- nvinfo : EIATTR_EXIT_INSTR_OFFSETS
	.align		4
        /*0108*/ 	.byte	0x04, 0x1c
        /*010a*/ 	.short	(.L_589 - .L_588)


	//   ....[0]....
.L_588:
        /*010c*/ 	.word	0x000000c0


	//   ....[1]....
        /*0110*/ 	.word	0x00000600


	//   ....[2]....
        /*0114*/ 	.word	0x000006c0


	//   ....[3]....
        /*0118*/ 	.word	0x000012f0


	//   ....[4]....
        /*011c*/ 	.word	0x00001760


	//----- nvinfo : EIATTR_CRS_STACK_SIZE
	.align		4
.L_589:
        /*0120*/ 	.byte	0x04, 0x1e
        /*0122*/ 	.short	(.L_591 - .L_590)
.L_590:
        /*0124*/ 	.word	0x00000000


	//----- nvinfo : EIATTR_CBANK_PARAM_SIZE
	.align		4
.L_591:
        /*0128*/ 	.byte	0x03, 0x19
        /*012a*/ 	.short	0x004c


	//----- nvinfo : EIATTR_PARAM_CBANK
	.align		4
        /*012c*/ 	.byte	0x04, 0x0a
        /*012e*/ 	.short	(.L_593 - .L_592)
	.align		4
.L_592:
        /*0130*/ 	.word	index@(.nv.constant0.preprocess_letterbox_nchw)
        /*0134*/ 	.short	0x0380
        /*0136*/ 	.short	0x004c


	//----- nvinfo : EIATTR_SW_WAR
	.align		4
.L_593:
        /*0138*/ 	.byte	0x04, 0x36
        /*013a*/ 	.short	(.L_595 - .L_594)
.L_594:
        /*013c*/ 	.word	0x00000008
.L_595:


//--------------------- .nv.info.preprocess_resize_nchw --------------------------
	.section	.nv.info.preprocess_resize_nchw,"",@"SHT_CUDA_INFO"
	.sectionflags	@""
	.align	4


	//----- nvinfo : EIATTR_CUDA_API_VERSION
	.align		4
        /*0000*/ 	.byte	0x04, 0x37
        /*0002*/ 	.short	(.L_597 - .L_596)
.L_596:
        /*0004*/ 	.word	0x00000082


	//----- nvinfo : EIATTR_KPARAM_INFO
	.align		4
.L_597:
        /*0008*/ 	.byte	0x04, 0x17
        /*000a*/ 	.short	(.L_599 - .L_598)
.L_598:
        /*000c*/ 	.word	0x00000000
        /*0010*/ 	.short	0x0009
        /*0012*/ 	.short	0x0038
        /*0014*/ 	.byte	0x00, 0xf0, 0x11, 0x00


	//----- nvinfo : EIATTR_KPARAM_INFO
	.align		4
.L_599:
        /*0018*/ 	.byte	0x04, 0x17
        /*001a*/ 	.short	(.L_601 - .L_600)
.L_600:
        /*001c*/ 	.word	0x00000000
        /*0020*/ 	.short	0x0008
        /*0022*/ 	.short	0x0030
        /*0024*/ 	.byte	0x00, 0xf5, 0x21, 0x00


	//----- nvinfo : EIATTR_KPARAM_INFO
	.align		4
.L_601:
        /*0028*/ 	.byte	0x04, 0x17
        /*002a*/ 	.short	(.L_603 - .L_602)
.L_602:
        /*002c*/ 	.word	0x00000000
        /*0030*/ 	.short	0x0007
        /*0032*/ 	.short	0x0028
        /*0034*/ 	.byte	0x00, 0xf5, 0x21, 0x00


	//----- nvinfo : EIATTR_KPARAM_INFO
	.align		4
.L_603:
        /*0038*/ 	.byte	0x04, 0x17
        /*003a*/ 	.short	(.L_605 - .L_604)
.L_604:
        /*003c*/ 	.word	0x00000000
        /*0040*/ 	.short	0x0006
        /*0042*/ 	.short	0x0020
        /*0044*/ 	.byte	0x00, 0xf0, 0x11, 0x00


	//----- nvinfo : EIATTR_KPARAM_INFO
	.align		4
.L_605:
        /*0048*/ 	.byte	0x04, 0x17
        /*004a*/ 	.short	(.L_607 - .L_606)
.L_606:
        /*004c*/ 	.word	0x00000000
        /*0050*/ 	.short	0x0005
        /*0052*/ 	.short	0x001c
        /*0054*/ 	.byte	0x00, 0xf0, 0x11, 0x00


	//----- nvinfo : EIATTR_KPARAM_INFO
	.align		4
.L_607:
        /*0058*/ 	.byte	0x04, 0x17
        /*005a*/ 	.short	(.L_609 - .L_608)
.L_608:
        /*005c*/ 	.word	0x00000000
        /*0060*/ 	.short	0x0004
        /*0062*/ 	.short	0x0018
        /*0064*/ 	.byte	0x00, 0xf0, 0x11, 0x00


	//----- nvinfo : EIATTR_KPARAM_INFO
	.align		4
.L_609:
        /*0068*/ 	.byte	0x04, 0x17
        /*006a*/ 	.short	(.L_611 - .L_610)
.L_610:
        /*006c*/ 	.word	0x00000000
        /*0070*/ 	.short	0x0003
        /*0072*/ 	.short	0x0014
        /*0074*/ 	.byte	0x00, 0xf0, 0x11, 0x00


	//----- nvinfo : EIATTR_KPARAM_INFO
	.align		4
.L_611:
        /*0078*/ 	.byte	0x04, 0x17
        /*007a*/ 	.short	(.L_613 - .L_612)
.L_612:
        /*007c*/ 	.word	0x00000000
        /*0080*/ 	.short	0x0002
        /*0082*/ 	.short	0x0010
        /*0084*/ 	.byte	0x00, 0xf0, 0x11, 0x00


	//----- nvinfo : EIATTR_KPARAM_INFO
	.align		4
.L_613:
        /*0088*/ 	.byte	0x04, 0x17
        /*008a*/ 	.short	(.L_615 - .L_614)
.L_614:
        /*008c*/ 	.word	0x00000000
        /*0090*/ 	.short	0x0001
        /*0092*/ 	.short	0x0008
        /*0094*/ 	.byte	0x00, 0xf5, 0x21, 0x00


	//----- nvinfo : EIATTR_KPARAM_INFO
	.align		4
.L_615:
        /*0098*/ 	.byte	0x04, 0x17
        /*009a*/ 	.short	(.L_617 - .L_616)
.L_616:
        /*009c*/ 	.word	0x00000000
        /*00a0*/ 	.short	0x0000
        /*00a2*/ 	.short	0x0000
        /*00a4*/ 	.byte	0x00, 0xf5, 0x21, 0x00


	//----- nvinfo : EIATTR_SPARSE_MMA_MASK
	.align		4
.L_617:
        /*00a8*/ 	.byte	0x03, 0x50
        /*00aa*/ 	.short	0x0000


	//----- nvinfo : EIATTR_MAXREG_COUNT
	.align		4
        /*00ac*/ 	.byte	0x03, 0x1b
        /*00ae*/ 	.short	0x00ff


	//----- nvinfo : EIATTR_MERCURY_ISA_VERSION
	.align		4
        /*00b0*/ 	.byte	0x03, 0x5f
        /*00b2*/ 	.short	0x0101


	//----- nvinfo : EIATTR_VRC_CTA_INIT_COUNT
	.align		4
        /*00b4*/ 	.byte	0x02, 0x4a
	.zero		1
	.zero		1


	//----- nvinfo : EIATTR_EXIT_INSTR_OFFSETS
	.align		4
        /*00b8*/ 	.byte	0x04, 0x1c
        /*00ba*/ 	.short	(.L_619 - .L_618)


	//   ....[0]....
.L_618:
        /*00bc*/ 	.word	0x000000c0


	//   ....[1]....
        /*00c0*/ 	.word	0x00000d70


	//   ....[2]....
        /*00c4*/ 	.word	0x00001240


	//----- nvinfo : EIATTR_CRS_STACK_SIZE
	.align		4
.L_619:
        /*00c8*/ 	.byte	0x04, 0x1e
        /*00ca*/ 	.short	(.L_621 - .L_620)
.L_620:
        /*00cc*/ 	.word	0x00000000


	//----- nvinfo : EIATTR_CBANK_PARAM_SIZE
	.align		4
.L_621:
        /*00d0*/ 	.byte	0x03, 0x19
        /*00d2*/ 	.short	0x003c


	//----- nvinfo : EIATTR_PARAM_CBANK
	.align		4
        /*00d4*/ 	.byte	0x04, 0x0a
        /*00d6*/ 	.short	(.L_623 - .L_622)
	.align		4
.L_622:
        /*00d8*/ 	.word	index@(.nv.constant0.preprocess_resize_nchw)
        /*00dc*/ 	.short	0x0380
        /*00de*/ 	.short	0x003c


	//----- nvinfo : EIATTR_SW_WAR
	.align		4
.L_623:
        /*00e0*/ 	.byte	0x04, 0x36
        /*00e2*/ 	.short	(.L_625 - .L_624)
.L_624:
        /*00e4*/ 	.word	0x00000008
.L_625:


//--------------------- .nv.info.resize_bilinear_u8_to_f32 --------------------------
	.section	.nv.info.resize_bilinear_u8_to_f32,"",@"SHT_CUDA_INFO"
	.sectionflags	@""
	.align	4


	//----- nvinfo : EIATTR_CUDA_API_VERSION
	.align		4
        /*0000*/ 	.byte	0x04, 0x37
        /*0002*/ 	.short	(.L_627 - .L_626)
.L_626:
        /*0004*/ 	.word	0x00000082


	//----- nvinfo : EIATTR_KPARAM_INFO
	.align		4
.L_627:
        /*0008*/ 	.byte	0x04, 0x17
        /*000a*/ 	.short	(.L_629 - .L_628)
.L_628:
        /*000c*/ 	.word	0x00000000
        /*0010*/ 	.short	0x0006
        /*0012*/ 	.short	0x0020
        /*0014*/ 	.byte	0x00, 0xf0, 0x11, 0x00


	//----- nvinfo : EIATTR_KPARAM_INFO
	.align		4
.L_629:
        /*0018*/ 	.byte	0x04, 0x17
        /*001a*/ 	.short	(.L_631 - .L_630)
.L_630:
        /*001c*/ 	.word	0x00000000
        /*0020*/ 	.short	0x0005
        /*0022*/ 	.short	0x001c
        /*0024*/ 	.byte	0x00, 0xf0, 0x11, 0x00


	//----- nvinfo : EIATTR_KPARAM_INFO
	.align		4
.L_631:
        /*0028*/ 	.byte	0x04, 0x17
        /*002a*/ 	.short	(.L_633 - .L_632)
.L_632:
        /*002c*/ 	.word	0x00000000
        /*0030*/ 	.short	0x0004
        /*0032*/ 	.short	0x0018
        /*0034*/ 	.byte	0x00, 0xf0, 0x11, 0x00


	//----- nvinfo : EIATTR_KPARAM_INFO
	.align		4
.L_633:
        /*0038*/ 	.byte	0x04, 0x17
        /*003a*/ 	.short	(.L_635 - .L_634)
.L_634:
        /*003c*/ 	.word	0x00000000
        /*0040*/ 	.short	0x0003
        /*0042*/ 	.short	0x0014
        /*0044*/ 	.byte	0x00, 0xf0, 0x11, 0x00


	//----- nvinfo : EIATTR_KPARAM_INFO
	.align		4
.L_635:
        /*0048*/ 	.byte	0x04, 0x17
        /*004a*/ 	.short	(.L_637 - .L_636)
.L_636:
        /*004c*/ 	.word	0x00000000
        /*0050*/ 	.short	0x0002
        /*0052*/ 	.short	0x0010
        /*0054*/ 	.byte	0x00, 0xf0, 0x11, 0x00


	//----- nvinfo : EIATTR_KPARAM_INFO
	.align		4
.L_637:
        /*0058*/ 	.byte	0x04, 0x17
        /*005a*/ 	.short	(.L_639 - .L_638)
.L_638:
        /*005c*/ 	.word	0x00000000
        /*0060*/ 	.short	0x0001
        /*0062*/ 	.short	0x0008
        /*0064*/ 	.byte	0x00, 0xf5, 0x21, 0x00


	//----- nvinfo : EIATTR_KPARAM_INFO
	.align		4
.L_639:
        /*0068*/ 	.byte	0x04, 0x17
        /*006a*/ 	.short	(.L_641 - .L_640)
.L_640:
        /*006c*/ 	.word	0x00000000
        /*0070*/ 	.short	0x0000
        /*0072*/ 	.short	0x0000
        /*0074*/ 	.byte	0x00, 0xf5, 0x21, 0x00


	//----- nvinfo : EIATTR_SPARSE_MMA_MASK
	.align		4
.L_641:
        /*0078*/ 	.byte	0x03, 0x50
        /*007a*/ 	.short	0x0000


	//----- nvinfo : EIATTR_MAXREG_COUNT
	.align		4
        /*007c*/ 	.byte	0x03, 0x1b
        /*007e*/ 	.short	0x00ff


	//----- nvinfo : EIATTR_MERCURY_ISA_VERSION
	.align		4
        /*0080*/ 	.byte	0x03, 0x5f
        /*0082*/ 	.short	0x0101


	//----- nvinfo : EIATTR_VRC_CTA_INIT_COUNT
	.align		4
        /*0084*/ 	.byte	0x02, 0x4a
	.zero		1
	.zero		1


	//----- nvinfo : EIATTR_EXIT_INSTR_OFFSETS
	.align		4
        /*0088*/ 	.byte	0x04, 0x1c
        /*008a*/ 	.short	(.L_643 - .L_642)


	//   ....[0]....
.L_642:
        /*008c*/ 	.word	0x000000c0


	//   ....[1]....
        /*0090*/ 	.word	0x00000320


	//   ....[2]....
        /*0094*/ 	.word	0x00000aa0


	//   ....[3]....
        /*0098*/ 	.word	0x00000db0


	//   ....[4]....
        /*009c*/ 	.word	0x00000f90


	//----- nvinfo : EIATTR_CRS_STACK_SIZE
	.align		4
.L_643:
        /*00a0*/ 	.byte	0x04, 0x1e
        /*00a2*/ 	.short	(.L_645 - .L_644)
.L_644:
        /*00a4*/ 	.word	0x00000000


	//----- nvinfo : EIATTR_CBANK_PARAM_SIZE
	.align		4
.L_645:
        /*00a8*/ 	.byte	0x03, 0x19
        /*00aa*/ 	.short	0x0024


	//----- nvinfo : EIATTR_PARAM_CBANK
	.align		4
        /*00ac*/ 	.byte	0x04, 0x0a
        /*00ae*/ 	.short	(.L_647 - .L_646)
	.align		4
.L_646:
        /*00b0*/ 	.word	index@(.nv.constant0.resize_bilinear_u8_to_f32)
        /*00b4*/ 	.short	0x0380
        /*00b6*/ 	.short	0x0024


	//----- nvinfo : EIATTR_SW_WAR
	.align		4
.L_647:
        /*00b8*/ 	.byte	0x04, 0x36
        /*00ba*/ 	.short	(.L_649 - .L_648)
.L_648:
        /*00bc*/ 	.word	0x00000008
.L_649:


//--------------------- .nv.info.resize_bilinear_u8 --------------------------
	.section	.nv.info.resize_bilinear_u8,"",@"SHT_CUDA_INFO"
	.sectionflags	@""
	.align	4


	//----- nvinfo : EIATTR_CUDA_API_VERSION
	.align		4
        /*0000*/ 	.byte	0x04, 0x37
        /*0002*/ 	.short	(.L_651 - .L_650)
.L_650:
        /*0004*/ 	.word	0x00000082


	//----- nvinfo : EIATTR_KPARAM_INFO
	.align		4
.L_651:
        /*0008*/ 	.byte	0x04, 0x17
        /*000a*/ 	.short	(.L_653 - .L_652)
.L_652:
        /*000c*/ 	.word	0x00000000
        /*0010*/ 	.short	0x0006
        /*0012*/ 	.short	0x0020
        /*0014*/ 	.byte	0x00, 0xf0, 0x11, 0x00


	//----- nvinfo : EIATTR_KPARAM_INFO
	.align		4
.L_653:
        /*0018*/ 	.byte	0x04, 0x17
        /*001a*/ 	.short	(.L_655 - .L_654)
.L_654:
        /*001c*/ 	.word	0x00000000
        /*0020*/ 	.short	0x0005
        /*0022*/ 	.short	0x001c
        /*0024*/ 	.byte	0x00, 0xf0, 0x11, 0x00


	//----- nvinfo : EIATTR_KPARAM_INFO
	.align		4
.L_655:
        /*0028*/ 	.byte	0x04, 0x17
        /*002a*/ 	.short	(.L_657 - .L_656)
.L_656:
        /*002c*/ 	.word	0x00000000
        /*0030*/ 	.short	0x0004
        /*0032*/ 	.short	0x0018
        /*0034*/ 	.byte	0x00, 0xf0, 0x11, 0x00


	//----- nvinfo : EIATTR_KPARAM_INFO
	.align		4
.L_657:
        /*0038*/ 	.byte	0x04, 0x17
        /*003a*/ 	.short	(.L_659 - .L_658)
.L_658:
        /*003c*/ 	.word	0x00000000
        /*0040*/ 	.short	0x0003
        /*0042*/ 	.short	0x0014
        /*0044*/ 	.byte	0x00, 0xf0, 0x11, 0x00


	//----- nvinfo : EIATTR_KPARAM_INFO
	.align		4
.L_659:
        /*0048*/ 	.byte	0x04, 0x17
        /*004a*/ 	.short	(.L_661 - .L_660)
.L_660:
        /*004c*/ 	.word	0x00000000
        /*0050*/ 	.short	0x0002
        /*0052*/ 	.short	0x0010
        /*0054*/ 	.byte	0x00, 0xf0, 0x11, 0x00


	//----- nvinfo : EIATTR_KPARAM_INFO
	.align		4
.L_661:
        /*0058*/ 	.byte	0x04, 0x17
        /*005a*/ 	.short	(.L_663 - .L_662)
.L_662:
        /*005c*/ 	.word	0x00000000
        /*0060*/ 	.short	0x0001
        /*0062*/ 	.short	0x0008
        /*0064*/ 	.byte	0x00, 0xf5, 0x21, 0x00


	//----- nvinfo : EIATTR_KPARAM_INFO
	.align		4
.L_663:
        /*0068*/ 	.byte	0x04, 0x17
        /*006a*/ 	.short	(.L_665 - .L_664)
.L_664:
        /*006c*/ 	.word	0x00000000
        /*0070*/ 	.short	0x0000
        /*0072*/ 	.short	0x0000
        /*0074*/ 	.byte	0x00, 0xf5, 0x21, 0x00


	//----- nvinfo : EIATTR_SPARSE_MMA_MASK
	.align		4
.L_665:
        /*0078*/ 	.byte	0x03, 0x50
        /*007a*/ 	.short	0x0000


	//----- nvinfo : EIATTR_MAXREG_COUNT
	.align		4
        /*007c*/ 	.byte	0x03, 0x1b
        /*007e*/ 	.short	0x00ff


	//----- nvinfo : EIATTR_MERCURY_ISA_VERSION
	.align		4
        /*0080*/ 	.byte	0x03, 0x5f
        /*0082*/ 	.short	0x0101


	//----- nvinfo : EIATTR_VRC_CTA_INIT_COUNT
	.align		4
        /*0084*/ 	.byte	0x02, 0x4a
	.zero		1
	.zero		1


	//----- nvinfo : EIATTR_EXIT_INSTR_OFFSETS
	.align		4
        /*0088*/ 	.byte	0x04, 0x1c
        /*008a*/ 	.short	(.L_667 - .L_666)


	//   ....[0]....
.L_666:
        /*008c*/ 	.word	0x000000c0


	//   ....[1]....
        /*0090*/ 	.word	0x00000320


	//   ....[2]....
        /*0094*/ 	.word	0x00000bb0


	//   ....[3]....
        /*0098*/ 	.word	0x00000f40


	//   ....[4]....
        /*009c*/ 	.word	0x00001160


	//----- nvinfo : EIATTR_CRS_STACK_SIZE
	.align		4
.L_667:
        /*00a0*/ 	.byte	0x04, 0x1e
        /*00a2*/ 	.short	(.L_669 - .L_668)
.L_668:
        /*00a4*/ 	.word	0x00000000


	//----- nvinfo : EIATTR_CBANK_PARAM_SIZE
	.align		4
.L_669:
        /*00a8*/ 	.byte	0x03, 0x19
        /*00aa*/ 	.short	0x0024


	//----- nvinfo : EIATTR_PARAM_CBANK
	.align		4
        /*00ac*/ 	.byte	0x04, 0x0a
        /*00ae*/ 	.short	(.L_671 - .L_670)
	.align		4
.L_670:
        /*00b0*/ 	.word	index@(.nv.constant0.resize_bilinear_u8)
        /*00b4*/ 	.short	0x0380
        /*00b6*/ 	.short	0x0024


	//----- nvinfo : EIATTR_SW_WAR
	.align		4
.L_671:
        /*00b8*/ 	.byte	0x04, 0x36
        /*00ba*/ 	.short	(.L_673 - .L_672)
.L_672:
        /*00bc*/ 	.word	0x00000008
.L_673:


//--------------------- .nv.info.hwc2chw_f32      --------------------------
	.section	.nv.info.hwc2chw_f32,"",@"SHT_CUDA_INFO"
	.sectionflags	@""
	.align	4


	//----- nvinfo : EIATTR_CUDA_API_VERSION
	.align		4
        /*0000*/ 	.byte	0x04, 0x37
        /*0002*/ 	.short	(.L_675 - .L_674)
.L_674:
        /*0004*/ 	.word	0x00000082


	//----- nvinfo : EIATTR_KPARAM_INFO
	.align		4
.L_675:
        /*0008*/ 	.byte	0x04, 0x17
        /*000a*/ 	.short	(.L_677 - .L_676)
.L_676:
        /*000c*/ 	.word	0x00000000
        /*0010*/ 	.short	0x0007
        /*0012*/ 	.short	0x0028
        /*0014*/ 	.byte	0x00, 0xf5, 0x21, 0x00


	//----- nvinfo : EIATTR_KPARAM_INFO
	.align		4
.L_677:
        /*0018*/ 	.byte	0x04, 0x17
        /*001a*/ 	.short	(.L_679 - .L_678)
.L_678:
        /*001c*/ 	.word	0x00000000
        /*0020*/ 	.short	0x0006
        /*0022*/ 	.short	0x0020
        /*0024*/ 	.byte	0x00, 0xf5, 0x21, 0x00


	//----- nvinfo : EIATTR_KPARAM_INFO
	.align		4
.L_679:
        /*0028*/ 	.byte	0x04, 0x17
        /*002a*/ 	.short	(.L_681 - .L_680)
.L_680:
        /*002c*/ 	.word	0x00000000
        /*0030*/ 	.short	0x0005
        /*0032*/ 	.short	0x001c
        /*0034*/ 	.byte	0x00, 0xf0, 0x11, 0x00


	//----- nvinfo : EIATTR_KPARAM_INFO
	.align		4
.L_681:
        /*0038*/ 	.byte	0x04, 0x17
        /*003a*/ 	.short	(.L_683 - .L_682)
.L_682:
        /*003c*/ 	.word	0x00000000
        /*0040*/ 	.short	0x0004
        /*0042*/ 	.short	0x0018
        /*0044*/ 	.byte	0x00, 0xf0, 0x11, 0x00


	//----- nvinfo : EIATTR_KPARAM_INFO
	.align		4
.L_683:
        /*0048*/ 	.byte	0x04, 0x17
        /*004a*/ 	.short	(.L_685 - .L_684)
.L_684:
        /*004c*/ 	.word	0x00000000
        /*0050*/ 	.short	0x0003
        /*0052*/ 	.short	0x0014
        /*0054*/ 	.byte	0x00, 0xf0, 0x11, 0x00


	//----- nvinfo : EIATTR_KPARAM_INFO
	.align		4
.L_685:
        /*0058*/ 	.byte	0x04, 0x17
        /*005a*/ 	.short	(.L_687 - .L_686)
.L_686:
        /*005c*/ 	.word	0x00000000
        /*0060*/ 	.short	0x0002
        /*0062*/ 	.short	0x0010
        /*0064*/ 	.byte	0x00, 0xf0, 0x11, 0x00


	//----- nvinfo : EIATTR_KPARAM_INFO
	.align		4
.L_687:
        /*0068*/ 	.byte	0x04, 0x17
        /*006a*/ 	.short	(.L_689 - .L_688)
.L_688:
        /*006c*/ 	.word	0x00000000
        /*0070*/ 	.short	0x0001
        /*0072*/ 	.short	0x0008
        /*0074*/ 	.byte	0x00, 0xf5, 0x21, 0x00


	//----- nvinfo : EIATTR_KPARAM_INFO
	.align		4
.L_689:
        /*0078*/ 	.byte	0x04, 0x17
        /*007a*/ 	.short	(.L_691 - .L_690)
.L_690:
        /*007c*/ 	.word	0x00000000
        /*0080*/ 	.short	0x0000
        /*0082*/ 	.short	0x0000
        /*0084*/ 	.byte	0x00, 0xf5, 0x21, 0x00


	//----- nvinfo : EIATTR_SPARSE_MMA_MASK
	.align		4
.L_691:
        /*0088*/ 	.byte	0x03, 0x50
        /*008a*/ 	.short	0x0000


	//----- nvinfo : EIATTR_MAXREG_COUNT
	.align		4
        /*008c*/ 	.byte	0x03, 0x1b
        /*008e*/ 	.short	0x00ff


	//----- nvinfo : EIATTR_MERCURY_ISA_VERSION
	.align		4
        /*0090*/ 	.byte	0x03, 0x5f
        /*0092*/ 	.short	0x0101


	//----- nvinfo : EIATTR_VRC_CTA_INIT_COUNT
	.align		4
        /*0094*/ 	.byte	0x02, 0x4a
	.zero		1
	.zero		1


	//----- nvinfo : EIATTR_EXIT_INSTR_OFFSETS
	.align		4
        /*0098*/ 	.byte	0x04, 0x1c
        /*009a*/ 	.short	(.L_693 - .L_692)


	//   ....[0]....
.L_692:
        /*009c*/ 	.word	0x000000c0


	//   ....[1]....
        /*00a0*/ 	.word	0x000000f0


	//   ....[2]....
        /*00a4*/ 	.word	0x00000d40


	//   ....[3]....
        /*00a8*/ 	.word	0x00001360


	//   ....[4]....
        /*00ac*/ 	.word	0x000016f0


	//   ....[5]....
        /*00b0*/ 	.word	0x000018d0


	//   ....[6]....
        /*00b4*/ 	.word	0x00001c40


	//   ....[7]....
        /*00b8*/ 	.word	0x00001e00


	//   ....[8]....
        /*00bc*/ 	.word	0x00001f40


	//   ....[9]....
        /*00c0*/ 	.word	0x00001ff0


	//----- nvinfo : EIATTR_CRS_STACK_SIZE
	.align		4
.L_693:
        /*00c4*/ 	.byte	0x04, 0x1e
        /*00c6*/ 	.short	(.L_695 - .L_694)
.L_694:
        /*00c8*/ 	.word	0x00000000


	//----- nvinfo : EIATTR_CBANK_PARAM_SIZE
	.align		4
.L_695:
        /*00cc*/ 	.byte	0x03, 0x19
        /*00ce*/ 	.short	0x0030


	//----- nvinfo : EIATTR_PARAM_CBANK
	.align		4
        /*00d0*/ 	.byte	0x04, 0x0a
        /*00d2*/ 	.short	(.L_697 - .L_696)
	.align		4
.L_696:
        /*00d4*/ 	.word	index@(.nv.constant0.hwc2chw_f32)
        /*00d8*/ 	.short	0x0380
        /*00da*/ 	.short	0x0030


	//----- nvinfo : EIATTR_SW_WAR
	.align		4
.L_697:
        /*00dc*/ 	.byte	0x04, 0x36
        /*00de*/ 	.short	(.L_699 - .L_698)
.L_698:
        /*00e0*/ 	.word	0x00000008
.L_699:


//--------------------- .nv.info.hwc2chw_u8       --------------------------
	.section	.nv.info.hwc2chw_u8,"",@"SHT_CUDA_INFO"
	.sectionflags	@""
	.align	4


	//----- nvinfo : EIATTR_CUDA_API_VERSION
	.align		4
        /*0000*/ 	.byte	0x04, 0x37
        /*0002*/ 	.short	(.L_701 - .L_700)
.L_700:
        /*0004*/ 	.word	0x00000082


	//----- nvinfo : EIATTR_KPARAM_INFO
	.align		4
.L_701:
        /*0008*/ 	.byte	0x04, 0x17
        /*000a*/ 	.short	(.L_703 - .L_702)
.L_702:
        /*000c*/ 	.word	0x00000000
        /*0010*/ 	.short	0x0007
        /*0012*/ 	.short	0x0028
        /*0014*/ 	.byte	0x00, 0xf5, 0x21, 0x00


	//----- nvinfo : EIATTR_KPARAM_INFO
	.align		4
.L_703:
        /*0018*/ 	.byte	0x04, 0x17
        /*001a*/ 	.short	(.L_705 - .L_704)
.L_704:
        /*001c*/ 	.word	0x00000000
        /*0020*/ 	.short	0x0006
        /*0022*/ 	.short	0x0020
        /*0024*/ 	.byte	0x00, 0xf5, 0x21, 0x00


	//----- nvinfo : EIATTR_KPARAM_INFO
	.align		4
.L_705:
        /*0028*/ 	.byte	0x04, 0x17
        /*002a*/ 	.short	(.L_707 - .L_706)
.L_706:
        /*002c*/ 	.word	0x00000000
        /*0030*/ 	.short	0x0005
        /*0032*/ 	.short	0x001c
        /*0034*/ 	.byte	0x00, 0xf0, 0x11, 0x00


	//----- nvinfo : EIATTR_KPARAM_INFO
	.align		4
.L_707:
        /*0038*/ 	.byte	0x04, 0x17
        /*003a*/ 	.short	(.L_709 - .L_708)
.L_708:
        /*003c*/ 	.word	0x00000000
        /*0040*/ 	.short	0x0004
        /*0042*/ 	.short	0x0018
        /*0044*/ 	.byte	0x00, 0xf0, 0x11, 0x00


	//----- nvinfo : EIATTR_KPARAM_INFO
	.align		4
.L_709:
        /*0048*/ 	.byte	0x04, 0x17
        /*004a*/ 	.short	(.L_711 - .L_710)
.L_710:
        /*004c*/ 	.word	0x00000000
        /*0050*/ 	.short	0x0003
        /*0052*/ 	.short	0x0014
        /*0054*/ 	.byte	0x00, 0xf0, 0x11, 0x00


	//----- nvinfo : EIATTR_KPARAM_INFO
	.align		4
.L_711:
        /*0058*/ 	.byte	0x04, 0x17
        /*005a*/ 	.short	(.L_713 - .L_712)
.L_712:
        /*005c*/ 	.word	0x00000000
        /*0060*/ 	.short	0x0002
        /*0062*/ 	.short	0x0010
        /*0064*/ 	.byte	0x00, 0xf0, 0x11, 0x00


	//----- nvinfo : EIATTR_KPARAM_INFO
	.align		4
.L_713:
        /*0068*/ 	.byte	0x04, 0x17
        /*006a*/ 	.short	(.L_715 - .L_714)
.L_714:
        /*006c*/ 	.word	0x00000000
        /*0070*/ 	.short	0x0001
        /*0072*/ 	.short	0x0008
        /*0074*/ 	.byte	0x00, 0xf5, 0x21, 0x00


	//----- nvinfo : EIATTR_KPARAM_INFO
	.align		4
.L_715:
        /*0078*/ 	.byte	0x04, 0x17
        /*007a*/ 	.short	(.L_717 - .L_716)
.L_716:
        /*007c*/ 	.word	0x00000000
        /*0080*/ 	.short	0x0000
        /*0082*/ 	.short	0x0000
        /*0084*/ 	.byte	0x00, 0xf5, 0x21, 0x00


	//----- nvinfo : EIATTR_SPARSE_MMA_MASK
	.align		4
.L_717:
        /*0088*/ 	.byte	0x03, 0x50
        /*008a*/ 	.short	0x0000


	//----- nvinfo : EIATTR_MAXREG_COUNT
	.align		4
        /*008c*/ 	.byte	0x03, 0x1b
        /*008e*/ 	.short	0x00ff


	//----- nvinfo : EIATTR_MERCURY_ISA_VERSION
	.align		4
        /*0090*/ 	.byte	0x03, 0x5f
        /*0092*/ 	.short	0x0101


	//----- nvinfo : EIATTR_VRC_CTA_INIT_COUNT
	.align		4
        /*0094*/ 	.byte	0x02, 0x4a
	.zero		1
	.zero		1


	//----- nvinfo : EIATTR_EXIT_INSTR_OFFSETS
	.align		4
        /*0098*/ 	.byte	0x04, 0x1c
        /*009a*/ 	.short	(.L_719 - .L_718)


	//   ....[0]....
.L_718:
        /*009c*/ 	.word	0x000000c0


	//   ....[1]....
        /*00a0*/ 	.word	0x000000f0


	//   ....[2]....
        /*00a4*/ 	.word	0x00000d90


	//   ....[3]....
        /*00a8*/ 	.word	0x00001400


	//   ....[4]....
        /*00ac*/ 	.word	0x000017c0


	//   ....[5]....
        /*00b0*/ 	.word	0x000019c0


	//   ....[6]....
        /*00b4*/ 	.word	0x00001d90


	//   ....[7]....
        /*00b8*/ 	.word	0x00001fa0


	//   ....[8]....
        /*00bc*/ 	.word	0x00002110


	//   ....[9]....
        /*00c0*/ 	.word	0x000021e0


	//----- nvinfo : EIATTR_CRS_STACK_SIZE
	.align		4
.L_719:
        /*00c4*/ 	.byte	0x04, 0x1e
        /*00c6*/ 	.short	(.L_721 - .L_720)
.L_720:
        /*00c8*/ 	.word	0x00000000


	//----- nvinfo : EIATTR_CBANK_PARAM_SIZE
	.align		4
.L_721:
        /*00cc*/ 	.byte	0x03, 0x19
        /*00ce*/ 	.short	0x0030


	//----- nvinfo : EIATTR_PARAM_CBANK
	.align		4
        /*00d0*/ 	.byte	0x04, 0x0a
        /*00d2*/ 	.short	(.L_723 - .L_722)
	.align		4
.L_722:
        /*00d4*/ 	.word	index@(.nv.constant0.hwc2chw_u8)
        /*00d8*/ 	.short	0x0380
        /*00da*/ 	.short	0x0030


	//----- nvinfo : EIATTR_SW_WAR
	.align		4
.L_723:
        /*00dc*/ 	.byte	0x04, 0x36
        /*00de*/ 	.short	(.L_725 - .L_724)
.L_724:
        /*00e0*/ 	.word	0x00000008
.L_725:


//--------------------- .nv.info.rgb2bgr          --------------------------
	.section	.nv.info.rgb2bgr,"",@"SHT_CUDA_INFO"
	.sectionflags	@""
	.align	4


	//----- nvinfo : EIATTR_CUDA_API_VERSION
	.align		4
        /*0000*/ 	.byte	0x04, 0x37
        /*0002*/ 	.short	(.L_727 - .L_726)
.L_726:
        /*0004*/ 	.word	0x00000082


	//----- nvinfo : EIATTR_KPARAM_INFO
	.align		4
.L_727:
        /*0008*/ 	.byte	0x04, 0x17
        /*000a*/ 	.short	(.L_729 - .L_728)
.L_728:
        /*000c*/ 	.word	0x00000000
        /*0010*/ 	.short	0x0003
        /*0012*/ 	.short	0x0014
        /*0014*/ 	.byte	0x00, 0xf0, 0x11, 0x00


	//----- nvinfo : EIATTR_KPARAM_INFO
	.align		4
.L_729:
        /*0018*/ 	.byte	0x04, 0x17
        /*001a*/ 	.short	(.L_731 - .L_730)
.L_730:
        /*001c*/ 	.word	0x00000000
        /*0020*/ 	.short	0x0002
        /*0022*/ 	.short	0x0010
        /*0024*/ 	.byte	0x00, 0xf0, 0x11, 0x00


	//----- nvinfo : EIATTR_KPARAM_INFO
	.align		4
.L_731:
        /*0028*/ 	.byte	0x04, 0x17
        /*002a*/ 	.short	(.L_733 - .L_732)
.L_732:
        /*002c*/ 	.word	0x00000000
        /*0030*/ 	.short	0x0001
        /*0032*/ 	.short	0x0008
        /*0034*/ 	.byte	0x00, 0xf5, 0x21, 0x00


	//----- nvinfo : EIATTR_KPARAM_INFO
	.align		4
.L_733:
        /*0038*/ 	.byte	0x04, 0x17
        /*003a*/ 	.short	(.L_735 - .L_734)
.L_734:
        /*003c*/ 	.word	0x00000000
        /*0040*/ 	.short	0x0000
        /*0042*/ 	.short	0x0000
        /*0044*/ 	.byte	0x00, 0xf5, 0x21, 0x00


	//----- nvinfo : EIATTR_SPARSE_MMA_MASK
	.align		4
.L_735:
        /*0048*/ 	.byte	0x03, 0x50
        /*004a*/ 	.short	0x0000


	//----- nvinfo : EIATTR_MAXREG_COUNT
	.align		4
        /*004c*/ 	.byte	0x03, 0x1b
        /*004e*/ 	.short	0x00ff


	//----- nvinfo : EIATTR_MERCURY_ISA_VERSION
	.align		4
        /*0050*/ 	.byte	0x03, 0x5f
        /*0052*/ 	.short	0x0101


	//----- nvinfo : EIATTR_VRC_CTA_INIT_COUNT
	.align		4
        /*0054*/ 	.byte	0x02, 0x4a
	.zero		1
	.zero		1


	//----- nvinfo : EIATTR_EXIT_INSTR_OFFSETS
	.align		4
        /*0058*/ 	.byte	0x04, 0x1c
        /*005a*/ 	.short	(.L_737 - .L_736)


	//   ....[0]....
.L_736:
        /*005c*/ 	.word	0x000000c0


	//   ....[1]....
        /*0060*/ 	.word	0x000001c0


	//----- nvinfo : EIATTR_CBANK_PARAM_SIZE
	.align		4
.L_737:
        /*0064*/ 	.byte	0x03, 0x19
        /*0066*/ 	.short	0x0018


	//----- nvinfo : EIATTR_PARAM_CBANK
	.align		4
        /*0068*/ 	.byte	0x04, 0x0a
        /*006a*/ 	.short	(.L_739 - .L_738)
	.align		4
.L_738:
        /*006c*/ 	.word	index@(.nv.constant0.rgb2bgr)
        /*0070*/ 	.short	0x0380
        /*0072*/ 	.short	0x0018


	//----- nvinfo : EIATTR_SW_WAR
	.align		4
.L_739:
        /*0074*/ 	.byte	0x04, 0x36
        /*0076*/ 	.short	(.L_741 - .L_740)
.L_740:
        /*0078*/ 	.word	0x00000008
.L_741:


//--------------------- .nv.info.postprocess_pad_u8_to_nhwc_f32 --------------------------
	.section	.nv.info.postprocess_pad_u8_to_nhwc_f32,"",@"SHT_CUDA_INFO"
	.sectionflags	@""
	.align	4


	//----- nvinfo : EIATTR_CUDA_API_VERSION
	.align		4
        /*0000*/ 	.byte	0x04, 0x37
        /*0002*/ 	.short	(.L_743 - .L_742)
.L_742:
        /*0004*/ 	.word	0x00000082


	//----- nvinfo : EIATTR_KPARAM_INFO
	.align		4
.L_743:
        /*0008*/ 	.byte	0x04, 0x17
        /*000a*/ 	.short	(.L_745 - .L_744)
.L_744:
        /*000c*/ 	.word	0x00000000
        /*0010*/ 	.short	0x000c
        /*0012*/ 	.short	0x0040
        /*0014*/ 	.byte	0x00, 0xf0, 0x11, 0x00


	//----- nvinfo : EIATTR_KPARAM_INFO
	.align		4
.L_745:
        /*0018*/ 	.byte	0x04, 0x17
        /*001a*/ 	.short	(.L_747 - .L_746)
.L_746:
        /*001c*/ 	.word	0x00000000
        /*0020*/ 	.short	0x000b
        /*0022*/ 	.short	0x0038
        /*0024*/ 	.byte	0x00, 0xf5, 0x21, 0x00


	//----- nvinfo : EIATTR_KPARAM_INFO
	.align		4
.L_747:
        /*0028*/ 	.byte	0x04, 0x17
        /*002a*/ 	.short	(.L_749 - .L_748)
.L_748:
        /*002c*/ 	.word	0x00000000
        /*0030*/ 	.short	0x000a
        /*0032*/ 	.short	0x0030
        /*0034*/ 	.byte	0x00, 0xf5, 0x21, 0x00


	//----- nvinfo : EIATTR_KPARAM_INFO
	.align		4
.L_749:
        /*0038*/ 	.byte	0x04, 0x17
        /*003a*/ 	.short	(.L_751 - .L_750)
.L_750:
        /*003c*/ 	.word	0x00000000
        /*0040*/ 	.short	0x0009
        /*0042*/ 	.short	0x002c
        /*0044*/ 	.byte	0x00, 0xf0, 0x11, 0x00


	//----- nvinfo : EIATTR_KPARAM_INFO
	.align		4
.L_751:
        /*0048*/ 	.byte	0x04, 0x17
        /*004a*/ 	.short	(.L_753 - .L_752)
.L_752:
        /*004c*/ 	.word	0x00000000
        /*0050*/ 	.short	0x0008
        /*0052*/ 	.short	0x0028
        /*0054*/ 	.byte	0x00, 0xf0, 0x05, 0x00


	//----- nvinfo : EIATTR_KPARAM_INFO
	.align		4
.L_753:
        /*0058*/ 	.byte	0x04, 0x17
        /*005a*/ 	.short	(.L_755 - .L_754)
.L_754:
        /*005c*/ 	.word	0x00000000
        /*0060*/ 	.short	0x0007
        /*0062*/ 	.short	0x0024
        /*0064*/ 	.byte	0x00, 0xf0, 0x11, 0x00


	//----- nvinfo : EIATTR_KPARAM_INFO
	.align		4
.L_755:
        /*0068*/ 	.byte	0x04, 0x17
        /*006a*/ 	.short	(.L_757 - .L_756)
.L_756:
        /*006c*/ 	.word	0x00000000
        /*0070*/ 	.short	0x0006
        /*0072*/ 	.short	0x0020
        /*0074*/ 	.byte	0x00, 0xf0, 0x11, 0x00


	//----- nvinfo : EIATTR_KPARAM_INFO
	.align		4
.L_757:
        /*0078*/ 	.byte	0x04, 0x17
        /*007a*/ 	.short	(.L_759 - .L_758)
.L_758:
        /*007c*/ 	.word	0x00000000
        /*0080*/ 	.short	0x0005
        /*0082*/ 	.short	0x001c
        /*0084*/ 	.byte	0x00, 0xf0, 0x11, 0x00


	//----- nvinfo : EIATTR_KPARAM_INFO
	.align		4
.L_759:
        /*0088*/ 	.byte	0x04, 0x17
        /*008a*/ 	.short	(.L_761 - .L_760)
.L_760:
        /*008c*/ 	.word	0x00000000
        /*0090*/ 	.short	0x0004
        /*0092*/ 	.short	0x0018
        /*0094*/ 	.byte	0x00, 0xf0, 0x11, 0x00


	//----- nvinfo : EIATTR_KPARAM_INFO
	.align		4
.L_761:
        /*0098*/ 	.byte	0x04, 0x17
        /*009a*/ 	.short	(.L_763 - .L_762)
.L_762:
        /*009c*/ 	.word	0x00000000
        /*00a0*/ 	.short	0x0003
        /*00a2*/ 	.short	0x0014
        /*00a4*/ 	.byte	0x00, 0xf0, 0x11, 0x00


	//----- nvinfo : EIATTR_KPARAM_INFO
	.align		4
.L_763:
        /*00a8*/ 	.byte	0x04, 0x17
        /*00aa*/ 	.short	(.L_765 - .L_764)
.L_764:
        /*00ac*/ 	.word	0x00000000
        /*00b0*/ 	.short	0x0002
        /*00b2*/ 	.short	0x0010
        /*00b4*/ 	.byte	0x00, 0xf0, 0x11, 0x00


	//----- nvinfo : EIATTR_KPARAM_INFO
	.align		4
.L_765:
        /*00b8*/ 	.byte	0x04, 0x17
        /*00ba*/ 	.short	(.L_767 - .L_766)
.L_766:
        /*00bc*/ 	.word	0x00000000
        /*00c0*/ 	.short	0x0001
        /*00c2*/ 	.short	0x0008
        /*00c4*/ 	.byte	0x00, 0xf5, 0x21, 0x00


	//----- nvinfo : EIATTR_KPARAM_INFO
	.align		4
.L_767:
        /*00c8*/ 	.byte	0x04, 0x17
        /*00ca*/ 	.short	(.L_769 - .L_768)
.L_768:
        /*00cc*/ 	.word	0x00000000
        /*00d0*/ 	.short	0x0000
        /*00d2*/ 	.short	0x0000
        /*00d4*/ 	.byte	0x00, 0xf5, 0x21, 0x00


	//----- nvinfo : EIATTR_SPARSE_MMA_MASK
	.align		4
.L_769:
        /*00d8*/ 	.byte	0x03, 0x50
        /*00da*/ 	.short	0x0000


	//----- nvinfo : EIATTR_MAXREG_COUNT
	.align		4
        /*00dc*/ 	.byte	0x03, 0x1b
        /*00de*/ 	.short	0x00ff


	//----- nvinfo : EIATTR_MERCURY_ISA_VERSION
	.align		4
        /*00e0*/ 	.byte	0x03, 0x5f
        /*00e2*/ 	.short	0x0101


	//----- nvinfo : EIATTR_VRC_CTA_INIT_COUNT
	.align		4
        /*00e4*/ 	.byte	0x02, 0x4a
	.zero		1
	.zero		1


	//----- nvinfo : EIATTR_EXIT_INSTR_OFFSETS
	.align		4
        /*00e8*/ 	.byte	0x04, 0x1c
        /*00ea*/ 	.short	(.L_771 - .L_770)


	//   ....[0]....
.L_770:
        /*00ec*/ 	.word	0x000000c0


	//   ....[1]....
        /*00f0*/ 	.word	0x000007d0


	//   ....[2]....
        /*00f4*/ 	.word	0x000009e0


	//----- nvinfo : EIATTR_CRS_STACK_SIZE
	.align		4
.L_771:
        /*00f8*/ 	.byte	0x04, 0x1e
        /*00fa*/ 	.short	(.L_773 - .L_772)
.L_772:
        /*00fc*/ 	.word	0x00000000


	//----- nvinfo : EIATTR_CBANK_PARAM_SIZE
	.align		4
.L_773:
        /*0100*/ 	.byte	0x03, 0x19
        /*0102*/ 	.short	0x0044


	//----- nvinfo : EIATTR_PARAM_CBANK
	.align		4
        /*0104*/ 	.byte	0x04, 0x0a
        /*0106*/ 	.short	(.L_775 - .L_774)
	.align		4
.L_774:
        /*0108*/ 	.word	index@(.nv.constant0.postprocess_pad_u8_to_nhwc_f32)
        /*010c*/ 	.short	0x0380
        /*010e*/ 	.short	0x0044


	//----- nvinfo : EIATTR_SW_WAR
	.align		4
.L_775:
        /*0110*/ 	.byte	0x04, 0x36
        /*0112*/ 	.short	(.L_777 - .L_776)
.L_776:
        /*0114*/ 	.word	0x00000008
.L_777:


//--------------------- .nv.info.postprocess_pad_u8_to_nchw_f32 --------------------------
	.section	.nv.info.postprocess_pad_u8_to_nchw_f32,"",@"SHT_CUDA_INFO"
	.sectionflags	@""
	.align	4


	//----- nvinfo : EIATTR_CUDA_API_VERSION
	.align		4
        /*0000*/ 	.byte	0x04, 0x37
        /*0002*/ 	.short	(.L_779 - .L_778)
.L_778:
        /*0004*/ 	.word	0x00000082


	//----- nvinfo : EIATTR_KPARAM_INFO
	.align		4
.L_779:
        /*0008*/ 	.byte	0x04, 0x17
        /*000a*/ 	.short	(.L_781 - .L_780)
.L_780:
        /*000c*/ 	.word	0x00000000
        /*0010*/ 	.short	0x000c
        /*0012*/ 	.short	0x0040
        /*0014*/ 	.byte	0x00, 0xf0, 0x11, 0x00


	//----- nvinfo : EIATTR_KPARAM_INFO
	.align		4
.L_781:
        /*0018*/ 	.byte	0x04, 0x17
        /*001a*/ 	.short	(.L_783 - .L_782)
.L_782:
        /*001c*/ 	.word	0x00000000
        /*0020*/ 	.short	0x000b
        /*0022*/ 	.short	0x0038
        /*0024*/ 	.byte	0x00, 0xf5, 0x21, 0x00


	//----- nvinfo : EIATTR_KPARAM_INFO
	.align		4
.L_783:
        /*0028*/ 	.byte	0x04, 0x17
        /*002a*/ 	.short	(.L_785 - .L_784)
.L_784:
        /*002c*/ 	.word	0x00000000
        /*0030*/ 	.short	0x000a
        /*0032*/ 	.short	0x0030
        /*0034*/ 	.byte	0x00, 0xf5, 0x21, 0x00


	//----- nvinfo : EIATTR_KPARAM_INFO
	.align		4
.L_785:
        /*0038*/ 	.byte	0x04, 0x17
        /*003a*/ 	.short	(.L_787 - .L_786)
.L_786:
        /*003c*/ 	.word	0x00000000
        /*0040*/ 	.short	0x0009
        /*0042*/ 	.short	0x002c
        /*0044*/ 	.byte	0x00, 0xf0, 0x11, 0x00


	//----- nvinfo : EIATTR_KPARAM_INFO
	.align		4
.L_787:
        /*0048*/ 	.byte	0x04, 0x17
        /*004a*/ 	.short	(.L_789 - .L_788)
.L_788:
        /*004c*/ 	.word	0x00000000
        /*0050*/ 	.short	0x0008
        /*0052*/ 	.short	0x0028
        /*0054*/ 	.byte	0x00, 0xf0, 0x05, 0x00


	//----- nvinfo : EIATTR_KPARAM_INFO
	.align		4
.L_789:
        /*0058*/ 	.byte	0x04, 0x17
        /*005a*/ 	.short	(.L_791 - .L_790)
.L_790:
        /*005c*/ 	.word	0x00000000
        /*0060*/ 	.short	0x0007
        /*0062*/ 	.short	0x0024
        /*0064*/ 	.byte	0x00, 0xf0, 0x11, 0x00


	//----- nvinfo : EIATTR_KPARAM_INFO
	.align		4
.L_791:
        /*0068*/ 	.byte	0x04, 0x17
        /*006a*/ 	.short	(.L_793 - .L_792)
.L_792:
        /*006c*/ 	.word	0x00000000
        /*0070*/ 	.short	0x0006
        /*0072*/ 	.short	0x0020
        /*0074*/ 	.byte	0x00, 0xf0, 0x11, 0x00


	//----- nvinfo : EIATTR_KPARAM_INFO
	.align		4
.L_793:
        /*0078*/ 	.byte	0x04, 0x17
        /*007a*/ 	.short	(.L_795 - .L_794)
.L_794:
        /*007c*/ 	.word	0x00000000
        /*0080*/ 	.short	0x0005
        /*0082*/ 	.short	0x001c
        /*0084*/ 	.byte	0x00, 0xf0, 0x11, 0x00


	//----- nvinfo : EIATTR_KPARAM_INFO
	.align		4
.L_795:
        /*0088*/ 	.byte	0x04, 0x17
        /*008a*/ 	.short	(.L_797 - .L_796)
.L_796:
        /*008c*/ 	.word	0x00000000
        /*0090*/ 	.short	0x0004
        /*0092*/ 	.short	0x0018
        /*0094*/ 	.byte	0x00, 0xf0, 0x11, 0x00


	//----- nvinfo : EIATTR_KPARAM_INFO
	.align		4
.L_797:
        /*0098*/ 	.byte	0x04, 0x17
        /*009a*/ 	.short	(.L_799 - .L_798)
.L_798:
        /*009c*/ 	.word	0x00000000
        /*00a0*/ 	.short	0x0003
        /*00a2*/ 	.short	0x0014
        /*00a4*/ 	.byte	0x00, 0xf0, 0x11, 0x00


	//----- nvinfo : EIATTR_KPARAM_INFO
	.align		4
.L_799:
        /*00a8*/ 	.byte	0x04, 0x17
        /*00aa*/ 	.short	(.L_801 - .L_800)
.L_800:
        /*00ac*/ 	.word	0x00000000
        /*00b0*/ 	.short	0x0002
        /*00b2*/ 	.short	0x0010
        /*00b4*/ 	.byte	0x00, 0xf0, 0x11, 0x00


	//----- nvinfo : EIATTR_KPARAM_INFO
	.align		4
.L_801:
        /*00b8*/ 	.byte	0x04, 0x17
        /*00ba*/ 	.short	(.L_803 - .L_802)
.L_802:
        /*00bc*/ 	.word	0x00000000
        /*00c0*/ 	.short	0x0001
        /*00c2*/ 	.short	0x0008
        /*00c4*/ 	.byte	0x00, 0xf5, 0x21, 0x00


	//----- nvinfo : EIATTR_KPARAM_INFO
	.align		4
.L_803:
        /*00c8*/ 	.byte	0x04, 0x17
        /*00ca*/ 	.short	(.L_805 - .L_804)
.L_804:
        /*00cc*/ 	.word	0x00000000
        /*00d0*/ 	.short	0x0000
        /*00d2*/ 	.short	0x0000
        /*00d4*/ 	.byte	0x00, 0xf5, 0x21, 0x00


	//----- nvinfo : EIATTR_SPARSE_MMA_MASK
	.align		4
.L_805:
        /*00d8*/ 	.byte	0x03, 0x50
        /*00da*/ 	.short	0x0000


	//----- nvinfo : EIATTR_MAXREG_COUNT
	.align		4
        /*00dc*/ 	.byte	0x03, 0x1b
        /*00de*/ 	.short	0x00ff


	//----- nvinfo : EIATTR_MERCURY_ISA_VERSION
	.align		4
        /*00e0*/ 	.byte	0x03, 0x5f
        /*00e2*/ 	.short	0x0101


	//----- nvinfo : EIATTR_VRC_CTA_INIT_COUNT
	.align		4
        /*00e4*/ 	.byte	0x02, 0x4a
	.zero		1
	.zero		1


	//----- nvinfo : EIATTR_EXIT_INSTR_OFFSETS
	.align		4
        /*00e8*/ 	.byte	0x04, 0x1c
        /*00ea*/ 	.short	(.L_807 - .L_806)


	//   ....[0]....
.L_806:
        /*00ec*/ 	.word	0x000000c0


	//   ....[1]....
        /*00f0*/ 	.word	0x00000850


	//   ....[2]....
        /*00f4*/ 	.word	0x00000ad0


	//----- nvinfo : EIATTR_CRS_STACK_SIZE
	.align		4
.L_807:
        /*00f8*/ 	.byte	0x04, 0x1e
        /*00fa*/ 	.short	(.L_809 - .L_808)
.L_808:
        /*00fc*/ 	.word	0x00000000


	//----- nvinfo : EIATTR_CBANK_PARAM_SIZE
	.align		4
.L_809:
        /*0100*/ 	.byte	0x03, 0x19
        /*0102*/ 	.short	0x0044


	//----- nvinfo : EIATTR_PARAM_CBANK
	.align		4
        /*0104*/ 	.byte	0x04, 0x0a
        /*0106*/ 	.short	(.L_811 - .L_810)
	.align		4
.L_810:
        /*0108*/ 	.word	index@(.nv.constant0.postprocess_pad_u8_to_nchw_f32)
        /*010c*/ 	.short	0x0380
        /*010e*/ 	.short	0x0044


	//----- nvinfo : EIATTR_SW_WAR
	.align		4
.L_811:
        /*0110*/ 	.byte	0x04, 0x36
        /*0112*/ 	.short	(.L_813 - .L_812)
.L_812:
        /*0114*/ 	.word	0x00000008
.L_813:


//--------------------- .nv.info.conv_horiz_u8x3  --------------------------
	.section	.nv.info.conv_horiz_u8x3,"",@"SHT_CUDA_INFO"
	.sectionflags	@""
	.align	4


	//----- nvinfo : EIATTR_CUDA_API_VERSION
	.align		4
        /*0000*/ 	.byte	0x04, 0x37
        /*0002*/ 	.short	(.L_815 - .L_814)
.L_814:
        /*0004*/ 	.word	0x00000082


	//----- nvinfo : EIATTR_KPARAM_INFO
	.align		4
.L_815:
        /*0008*/ 	.byte	0x04, 0x17
        /*000a*/ 	.short	(.L_817 - .L_816)
.L_816:
        /*000c*/ 	.word	0x00000000
        /*0010*/ 	.short	0x0009
        /*0012*/ 	.short	0x0040
        /*0014*/ 	.byte	0x00, 0xf0, 0x11, 0x00


	//----- nvinfo : EIATTR_KPARAM_INFO
	.align		4
.L_817:
        /*0018*/ 	.byte	0x04, 0x17
        /*001a*/ 	.short	(.L_819 - .L_818)
.L_818:
        /*001c*/ 	.word	0x00000000
        /*0020*/ 	.short	0x0008
        /*0022*/ 	.short	0x0038
        /*0024*/ 	.byte	0x00, 0xf5, 0x21, 0x00


	//----- nvinfo : EIATTR_KPARAM_INFO
	.align		4
.L_819:
        /*0028*/ 	.byte	0x04, 0x17
        /*002a*/ 	.short	(.L_821 - .L_820)
.L_820:
        /*002c*/ 	.word	0x00000000
        /*0030*/ 	.short	0x0007
        /*0032*/ 	.short	0x0030
        /*0034*/ 	.byte	0x00, 0xf5, 0x21, 0x00


	//----- nvinfo : EIATTR_KPARAM_INFO
	.align		4
.L_821:
        /*0038*/ 	.byte	0x04, 0x17
        /*003a*/ 	.short	(.L_823 - .L_822)
.L_822:
        /*003c*/ 	.word	0x00000000
        /*0040*/ 	.short	0x0006
        /*0042*/ 	.short	0x0028
        /*0044*/ 	.byte	0x00, 0xf5, 0x21, 0x00


	//----- nvinfo : EIATTR_KPARAM_INFO
	.align		4
.L_823:
        /*0048*/ 	.byte	0x04, 0x17
        /*004a*/ 	.short	(.L_825 - .L_824)
.L_824:
        /*004c*/ 	.word	0x00000000
        /*0050*/ 	.short	0x0005
        /*0052*/ 	.short	0x0020
        /*0054*/ 	.byte	0x00, 0xf5, 0x21, 0x00


	//----- nvinfo : EIATTR_KPARAM_INFO
	.align		4
.L_825:
        /*0058*/ 	.byte	0x04, 0x17
        /*005a*/ 	.short	(.L_827 - .L_826)
.L_826:
        /*005c*/ 	.word	0x00000000
        /*0060*/ 	.short	0x0004
        /*0062*/ 	.short	0x0018
        /*0064*/ 	.byte	0x00, 0xf0, 0x11, 0x00


	//----- nvinfo : EIATTR_KPARAM_INFO
	.align		4
.L_827:
        /*0068*/ 	.byte	0x04, 0x17
        /*006a*/ 	.short	(.L_829 - .L_828)
.L_828:
        /*006c*/ 	.word	0x00000000
        /*0070*/ 	.short	0x0003
        /*0072*/ 	.short	0x0014
        /*0074*/ 	.byte	0x00, 0xf0, 0x11, 0x00


	//----- nvinfo : EIATTR_KPARAM_INFO
	.align		4
.L_829:
        /*0078*/ 	.byte	0x04, 0x17
        /*007a*/ 	.short	(.L_831 - .L_830)
.L_830:
        /*007c*/ 	.word	0x00000000
        /*0080*/ 	.short	0x0002
        /*0082*/ 	.short	0x0010
        /*0084*/ 	.byte	0x00, 0xf0, 0x11, 0x00


	//----- nvinfo : EIATTR_KPARAM_INFO
	.align		4
.L_831:
        /*0088*/ 	.byte	0x04, 0x17
        /*008a*/ 	.short	(.L_833 - .L_832)
.L_832:
        /*008c*/ 	.word	0x00000000
        /*0090*/ 	.short	0x0001
        /*0092*/ 	.short	0x0008
        /*0094*/ 	.byte	0x00, 0xf5, 0x21, 0x00


	//----- nvinfo : EIATTR_KPARAM_INFO
	.align		4
.L_833:
        /*0098*/ 	.byte	0x04, 0x17
        /*009a*/ 	.short	(.L_835 - .L_834)
.L_834:
        /*009c*/ 	.word	0x00000000
        /*00a0*/ 	.short	0x0000
        /*00a2*/ 	.short	0x0000
        /*00a4*/ 	.byte	0x00, 0xf5, 0x21, 0x00


	//----- nvinfo : EIATTR_SPARSE_MMA_MASK
	.align		4
.L_835:
        /*00a8*/ 	.byte	0x03, 0x50
        /*00aa*/ 	.short	0x0000


	//----- nvinfo : EIATTR_MAXREG_COUNT
	.align		4
        /*00ac*/ 	.byte	0x03, 0x1b
        /*00ae*/ 	.short	0x00ff


	//----- nvinfo : EIATTR_MERCURY_ISA_VERSION
	.align		4
        /*00b0*/ 	.byte	0x03, 0x5f
        /*00b2*/ 	.short	0x0101


	//----- nvinfo : EIATTR_VRC_CTA_INIT_COUNT
	.align		4
        /*00b4*/ 	.byte	0x02, 0x4a
	.zero		1
	.zero		1


	//----- nvinfo : EIATTR_EXIT_INSTR_OFFSETS
	.align		4
        /*00b8*/ 	.byte	0x04, 0x1c
        /*00ba*/ 	.short	(.L_837 - .L_836)


	//   ....[0]....
.L_836:
        /*00bc*/ 	.word	0x000000d0


	//   ....[1]....
        /*00c0*/ 	.word	0x00001130


	//----- nvinfo : EIATTR_CRS_STACK_SIZE
	.align		4
.L_837:
        /*00c4*/ 	.byte	0x04, 0x1e
        /*00c6*/ 	.short	(.L_839 - .L_838)
.L_838:
        /*00c8*/ 	.word	0x00000000


	//----- nvinfo : EIATTR_CBANK_PARAM_SIZE
	.align		4
.L_839:
        /*00cc*/ 	.byte	0x03, 0x19
        /*00ce*/ 	.short	0x0044


	//----- nvinfo : EIATTR_PARAM_CBANK
	.align		4
        /*00d0*/ 	.byte	0x04, 0x0a
        /*00d2*/ 	.short	(.L_841 - .L_840)
	.align		4
.L_840:
        /*00d4*/ 	.word	index@(.nv.constant0.conv_horiz_u8x3)
        /*00d8*/ 	.short	0x0380
        /*00da*/ 	.short	0x0044


	//----- nvinfo : EIATTR_SW_WAR
	.align		4
.L_841:
        /*00dc*/ 	.byte	0x04, 0x36
        /*00de*/ 	.short	(.L_843 - .L_842)
.L_842:
        /*00e0*/ 	.word	0x00000008
.L_843:


//--------------------- .nv.info.resize_nearest_u8x3 --------------------------
	.section	.nv.info.resize_nearest_u8x3,"",@"SHT_CUDA_INFO"
	.sectionflags	@""
	.align	4


	//----- nvinfo : EIATTR_CUDA_API_VERSION
	.align		4
        /*0000*/ 	.byte	0x04, 0x37
        /*0002*/ 	.short	(.L_845 - .L_844)
.L_844:
        /*0004*/ 	.word	0x00000082


	//----- nvinfo : EIATTR_KPARAM_INFO
	.align		4
.L_845:
        /*0008*/ 	.byte	0x04, 0x17
        /*000a*/ 	.short	(.L_847 - .L_846)
.L_846:
        /*000c*/ 	.word	0x00000000
        /*0010*/ 	.short	0x0005
        /*0012*/ 	.short	0x001c
        /*0014*/ 	.byte	0x00, 0xf0, 0x11, 0x00


	//----- nvinfo : EIATTR_KPARAM_INFO
	.align		4
.L_847:
        /*0018*/ 	.byte	0x04, 0x17
        /*001a*/ 	.short	(.L_849 - .L_848)
.L_848:
        /*001c*/ 	.word	0x00000000
        /*0020*/ 	.short	0x0004
        /*0022*/ 	.short	0x0018
        /*0024*/ 	.byte	0x00, 0xf0, 0x11, 0x00


	//----- nvinfo : EIATTR_KPARAM_INFO
	.align		4
.L_849:
        /*0028*/ 	.byte	0x04, 0x17
        /*002a*/ 	.short	(.L_851 - .L_850)
.L_850:
        /*002c*/ 	.word	0x00000000
        /*0030*/ 	.short	0x0003
        /*0032*/ 	.short	0x0014
        /*0034*/ 	.byte	0x00, 0xf0, 0x11, 0x00


	//----- nvinfo : EIATTR_KPARAM_INFO
	.align		4
.L_851:
        /*0038*/ 	.byte	0x04, 0x17
        /*003a*/ 	.short	(.L_853 - .L_852)
.L_852:
        /*003c*/ 	.word	0x00000000
        /*0040*/ 	.short	0x0002
        /*0042*/ 	.short	0x0010
        /*0044*/ 	.byte	0x00, 0xf0, 0x11, 0x00


	//----- nvinfo : EIATTR_KPARAM_INFO
	.align		4
.L_853:
        /*0048*/ 	.byte	0x04, 0x17
        /*004a*/ 	.short	(.L_855 - .L_854)
.L_854:
        /*004c*/ 	.word	0x00000000
        /*0050*/ 	.short	0x0001
        /*0052*/ 	.short	0x0008
        /*0054*/ 	.byte	0x00, 0xf5, 0x21, 0x00


	//----- nvinfo : EIATTR_KPARAM_INFO
	.align		4
.L_855:
        /*0058*/ 	.byte	0x04, 0x17
        /*005a*/ 	.short	(.L_857 - .L_856)
.L_856:
        /*005c*/ 	.word	0x00000000
        /*0060*/ 	.short	0x0000
        /*0062*/ 	.short	0x0000
        /*0064*/ 	.byte	0x00, 0xf5, 0x21, 0x00


	//----- nvinfo : EIATTR_SPARSE_MMA_MASK
	.align		4
.L_857:
        /*0068*/ 	.byte	0x03, 0x50
        /*006a*/ 	.short	0x0000


	//----- nvinfo : EIATTR_MAXREG_COUNT
	.align		4
        /*006c*/ 	.byte	0x03, 0x1b
        /*006e*/ 	.short	0x00ff


	//----- nvinfo : EIATTR_MERCURY_ISA_VERSION
	.align		4
        /*0070*/ 	.byte	0x03, 0x5f
        /*0072*/ 	.short	0x0101


	//----- nvinfo : EIATTR_VRC_CTA_INIT_COUNT
	.align		4
        /*0074*/ 	.byte	0x02, 0x4a
	.zero		1
	.zero		1


	//----- nvinfo : EIATTR_EXIT_INSTR_OFFSETS
	.align		4
        /*0078*/ 	.byte	0x04, 0x1c
        /*007a*/ 	.short	(.L_859 - .L_858)


	//   ....[0]....
.L_858:
        /*007c*/ 	.word	0x000000c0


	//   ....[1]....
        /*0080*/ 	.word	0x000004a0


	//----- nvinfo : EIATTR_CRS_STACK_SIZE
	.align		4
.L_859:
        /*0084*/ 	.byte	0x04, 0x1e
        /*0086*/ 	.short	(.L_861 - .L_860)
.L_860:
        /*0088*/ 	.word	0x00000000


	//----- nvinfo : EIATTR_CBANK_PARAM_SIZE
	.align		4
.L_861:
        /*008c*/ 	.byte	0x03, 0x19
        /*008e*/ 	.short	0x0020


	//----- nvinfo : EIATTR_PARAM_CBANK
	.align		4
        /*0090*/ 	.byte	0x04, 0x0a
        /*0092*/ 	.short	(.L_863 - .L_862)
	.align		4
.L_862:
        /*0094*/ 	.word	index@(.nv.constant0.resize_nearest_u8x3)
        /*0098*/ 	.short	0x0380
        /*009a*/ 	.short	0x0020


	//----- nvinfo : EIATTR_SW_WAR
	.align		4
.L_863:
        /*009c*/ 	.byte	0x04, 0x36
        /*009e*/ 	.short	(.L_865 - .L_864)
.L_864:
        /*00a0*/ 	.word	0x00000008
.L_865:


//--------------------- .nv.info.conv_vert_u8x3   --------------------------
	.section	.nv.info.conv_vert_u8x3,"",@"SHT_CUDA_INFO"
	.sectionflags	@""
	.align	4


	//----- nvinfo : EIATTR_CUDA_API_VERSION
	.align		4
        /*0000*/ 	.byte	0x04, 0x37
        /*0002*/ 	.short	(.L_867 - .L_866)
.L_866:
        /*0004*/ 	.word	0x00000082


	//----- nvinfo : EIATTR_KPARAM_INFO
	.align		4
.L_867:
        /*0008*/ 	.byte	0x04, 0x17
        /*000a*/ 	.short	(.L_869 - .L_868)
.L_868:
        /*000c*/ 	.word	0x00000000
        /*0010*/ 	.short	0x000b
        /*0012*/ 	.short	0x0048
        /*0014*/ 	.byte	0x00, 0xf0, 0x11, 0x00


	//----- nvinfo : EIATTR_KPARAM_INFO
	.align		4
.L_869:
        /*0018*/ 	.byte	0x04, 0x17
        /*001a*/ 	.short	(.L_871 - .L_870)
.L_870:
        /*001c*/ 	.word	0x00000000
        /*0020*/ 	.short	0x000a
        /*0022*/ 	.short	0x0040
        /*0024*/ 	.byte	0x00, 0xf5, 0x21, 0x00


	//----- nvinfo : EIATTR_KPARAM_INFO
	.align		4
.L_871:
        /*0028*/ 	.byte	0x04, 0x17
        /*002a*/ 	.short	(.L_873 - .L_872)
.L_872:
        /*002c*/ 	.word	0x00000000
        /*0030*/ 	.short	0x0009
        /*0032*/ 	.short	0x0038
        /*0034*/ 	.byte	0x00, 0xf5, 0x21, 0x00


	//----- nvinfo : EIATTR_KPARAM_INFO
	.align		4
.L_873:
        /*0038*/ 	.byte	0x04, 0x17
        /*003a*/ 	.short	(.L_875 - .L_874)
.L_874:
        /*003c*/ 	.word	0x00000000
        /*0040*/ 	.short	0x0008
        /*0042*/ 	.short	0x0030
        /*0044*/ 	.byte	0x00, 0xf5, 0x21, 0x00


	//----- nvinfo : EIATTR_KPARAM_INFO
	.align		4
.L_875:
        /*0048*/ 	.byte	0x04, 0x17
        /*004a*/ 	.short	(.L_877 - .L_876)
.L_876:
        /*004c*/ 	.word	0x00000000
        /*0050*/ 	.short	0x0007
        /*0052*/ 	.short	0x0028
        /*0054*/ 	.byte	0x00, 0xf5, 0x21, 0x00


	//----- nvinfo : EIATTR_KPARAM_INFO
	.align		4
.L_877:
        /*0058*/ 	.byte	0x04, 0x17
        /*005a*/ 	.short	(.L_879 - .L_878)
.L_878:
        /*005c*/ 	.word	0x00000000
        /*0060*/ 	.short	0x0006
        /*0062*/ 	.short	0x0020
        /*0064*/ 	.byte	0x00, 0xf0, 0x11, 0x00


	//----- nvinfo : EIATTR_KPARAM_INFO
	.align		4
.L_879:
        /*0068*/ 	.byte	0x04, 0x17
        /*006a*/ 	.short	(.L_881 - .L_880)
.L_880:
        /*006c*/ 	.word	0x00000000
        /*0070*/ 	.short	0x0005
        /*0072*/ 	.short	0x001c
        /*0074*/ 	.byte	0x00, 0xf0, 0x11, 0x00


	//----- nvinfo : EIATTR_KPARAM_INFO
	.align		4
.L_881:
        /*0078*/ 	.byte	0x04, 0x17
        /*007a*/ 	.short	(.L_883 - .L_882)
.L_882:
        /*007c*/ 	.word	0x00000000
        /*0080*/ 	.short	0x0004
        /*0082*/ 	.short	0x0018
        /*0084*/ 	.byte	0x00, 0xf0, 0x11, 0x00


	//----- nvinfo : EIATTR_KPARAM_INFO
	.align		4
.L_883:
        /*0088*/ 	.byte	0x04, 0x17
        /*008a*/ 	.short	(.L_885 - .L_884)
.L_884:
        /*008c*/ 	.word	0x00000000
        /*0090*/ 	.short	0x0003
        /*0092*/ 	.short	0x0014
        /*0094*/ 	.byte	0x00, 0xf0, 0x11, 0x00


	//----- nvinfo : EIATTR_KPARAM_INFO
	.align		4
.L_885:
        /*0098*/ 	.byte	0x04, 0x17
        /*009a*/ 	.short	(.L_887 - .L_886)
.L_886:
        /*009c*/ 	.word	0x00000000
        /*00a0*/ 	.short	0x0002
        /*00a2*/ 	.short	0x0010
        /*00a4*/ 	.byte	0x00, 0xf0, 0x11, 0x00


	//----- nvinfo : EIATTR_KPARAM_INFO
	.align		4
.L_887:
        /*00a8*/ 	.byte	0x04, 0x17
        /*00aa*/ 	.short	(.L_889 - .L_888)
.L_888:
        /*00ac*/ 	.word	0x00000000
        /*00b0*/ 	.short	0x0001
        /*00b2*/ 	.short	0x0008
        /*00b4*/ 	.byte	0x00, 0xf5, 0x21, 0x00


	//----- nvinfo : EIATTR_KPARAM_INFO
	.align		4
.L_889:
        /*00b8*/ 	.byte	0x04, 0x17
        /*00ba*/ 	.short	(.L_891 - .L_890)
.L_890:
        /*00bc*/ 	.word	0x00000000
        /*00c0*/ 	.short	0x0000
        /*00c2*/ 	.short	0x0000
        /*00c4*/ 	.byte	0x00, 0xf5, 0x21, 0x00


	//----- nvinfo : EIATTR_SPARSE_MMA_MASK
	.align		4
.L_891:
        /*00c8*/ 	.byte	0x03, 0x50
        /*00ca*/ 	.short	0x0000


	//----- nvinfo : EIATTR_MAXREG_COUNT
	.align		4
        /*00cc*/ 	.byte	0x03, 0x1b
        /*00ce*/ 	.short	0x00ff


	//----- nvinfo : EIATTR_MERCURY_ISA_VERSION
	.align		4
        /*00d0*/ 	.byte	0x03, 0x5f
        /*00d2*/ 	.short	0x0101


	//----- nvinfo : EIATTR_VRC_CTA_INIT_COUNT
	.align		4
        /*00d4*/ 	.byte	0x02, 0x4a
	.zero		1
	.zero		1


	//----- nvinfo : EIATTR_EXIT_INSTR_OFFSETS
	.align		4
        /*00d8*/ 	.byte	0x04, 0x1c
        /*00da*/ 	.short	(.L_893 - .L_892)


	//   ....[0]....
.L_892:
        /*00dc*/ 	.word	0x000000d0


	//   ....[1]....
        /*00e0*/ 	.word	0x00000c40


	//----- nvinfo : EIATTR_CRS_STACK_SIZE
	.align		4
.L_893:
        /*00e4*/ 	.byte	0x04, 0x1e
        /*00e6*/ 	.short	(.L_895 - .L_894)
.L_894:
        /*00e8*/ 	.word	0x00000000


	//----- nvinfo : EIATTR_CBANK_PARAM_SIZE
	.align		4
.L_895:
        /*00ec*/ 	.byte	0x03, 0x19
        /*00ee*/ 	.short	0x004c


	//----- nvinfo : EIATTR_PARAM_CBANK
	.align		4
        /*00f0*/ 	.byte	0x04, 0x0a
        /*00f2*/ 	.short	(.L_897 - .L_896)
	.align		4
.L_896:
        /*00f4*/ 	.word	index@(.nv.constant0.conv_vert_u8x3)
        /*00f8*/ 	.short	0x0380
        /*00fa*/ 	.short	0x004c


	//----- nvinfo : EIATTR_SW_WAR
	.align		4
.L_897:
        /*00fc*/ 	.byte	0x04, 0x36
        /*00fe*/ 	.short	(.L_899 - .L_898)
.L_898:
        /*0100*/ 	.word	0x00000008
.L_899:


//--------------------- .nv.callgraph             --------------------------
	.section	.nv.callgraph,"",@"SHT_CUDA_CALLGRAPH"
	.align	4
	.sectionentsize	8
	.align		4
        /*0000*/ 	.word	0x00000000
	.align		4
        /*0004*/ 	.word	0xffffffff
	.align		4
        /*0008*/ 	.word	0x00000000
	.align		4
        /*000c*/ 	.word	0xfffffffe
	.align		4
        /*0010*/ 	.word	0x00000000
	.align		4
        /*0014*/ 	.word	0xfffffffd
	.align		4
        /*0018*/ 	.word	0x00000000
	.align		4
        /*001c*/ 	.word	0xfffffffc


//--------------------- .text.preprocess_batch_resize_nchw --------------------------
	.section	.text.preprocess_batch_resize_nchw,"ax",@progbits
	.align	128
        .global         preprocess_batch_resize_nchw
        .type           preprocess_batch_resize_nchw,@function
        .size           preprocess_batch_resize_nchw,(.L_x_445 - preprocess_batch_resize_nchw)
        .other          preprocess_batch_resize_nchw,@"STO_CUDA_ENTRY STV_DEFAULT"
preprocess_batch_resize_nchw:
.text.preprocess_batch_resize_nchw:
[----:B------:R-:W-:Y:S01]  /*0000*/  LDC R1, c[0x0][0x37c] ;  /* 0x0000df00ff017b82 */ /* 0x000fe20000000800 */
[----:B------:R-:W0:Y:S07]  /*0010*/  S2R R0, SR_TID.Y ;  /* 0x0000000000007919 */ /* 0x000e2e0000002200 */
[----:B------:R-:W1:Y:S01]  /*0020*/  LDC R2, c[0x0][0x360] ;  /* 0x0000d800ff027b82 */ /* 0x000e620000000800 */
[----:B------:R-:W2:Y:S01]  /*0030*/  LDCU UR4, c[0x0][0x39c] ;  /* 0x00007380ff0477ac */ /* 0x000ea20008000800 */
[----:B------:R-:W1:Y:S01]  /*0040*/  S2R R3, SR_TID.X ;  /* 0x0000000000037919 */ /* 0x000e620000002100 */
[----:B------:R-:W3:Y:S05]  /*0050*/  LDCU UR7, c[0x0][0x3a0] ;  /* 0x00007400ff0777ac */ /* 0x000eea0008000800 */
[----:B------:R-:W0:Y:S08]  /*0060*/  S2UR UR8, SR_CTAID.Y ;  /* 0x00000000000879c3 */ /* 0x000e300000002600 */
[----:B------:R-:W0:Y:S08]  /*0070*/  LDC R15, c[0x0][0x364] ;  /* 0x0000d900ff0f7b82 */ /* 0x000e300000000800 */
[----:B------:R-:W1:Y:S08]  /*0080*/  S2UR UR6, SR_CTAID.X ;  /* 0x00000000000679c3 */ /* 0x000e700000002500 */
[----:B------:R-:W4:Y:S08]  /*0090*/  S2UR UR5, SR_CTAID.Z ;  /* 0x00000000000579c3 */ /* 0x000f300000002700 */
[----:B------:R-:W4:Y:S01]  /*00a0*/  LDC R4, c[0x0][0x390] ;  /* 0x0000e400ff047b82 */ /* 0x000f220000000800 */
[----:B0-----:R-:W-:-:S05]  /*00b0*/  IMAD R15, R15, UR8, R0 ;  /* 0x000000080f0f7c24 */ /* 0x001fca000f8e0200 */
[----:B--2---:R-:W-:Y:S01]  /*00c0*/  ISETP.GE.AND P0, PT, R15, UR4, PT ;  /* 0x000000040f007c0c */ /* 0x004fe2000bf06270 */
[----:B-1----:R-:W-:-:S05]  /*00d0*/  IMAD R2, R2, UR6, R3 ;  /* 0x0000000602027c24 */ /* 0x002fca000f8e0203 */
[----:B---3--:R-:W-:-:S04]  /*00e0*/  ISETP.GE.OR P0, PT, R2, UR7, P0 ;  /* 0x0000000702007c0c */ /* 0x008fc80008706670 */
[----:B----4-:R-:W-:-:S13]  /*00f0*/  ISETP.LE.OR P0, PT, R4, UR5, P0 ;  /* 0x0000000504007c0c */ /* 0x010fda0008703670 */
[----:B------:R-:W-:Y:S05]  /*0100*/  @P0 EXIT ;  /* 0x000000000000094d */ /* 0x000fea0003800000 */
[----:B------:R-:W0:Y:S01]  /*0110*/  LDCU UR10, c[0x0][0x398] ;  /* 0x00007300ff0a77ac */ /* 0x000e220008000800 */
[----:B------:R-:W-:Y:S01]  /*0120*/  I2FP.F32.S32 R3, UR7 ;  /* 0x0000000700037c45 */ /* 0x000fe20008201400 */
[----:B------:R-:W1:Y:S03]  /*0130*/  LDCU UR6, c[0x0][0x394] ;  /* 0x00007280ff0677ac */ /* 0x000e660008000800 */
[----:B------:R-:W2:Y:S01]  /*0140*/  MUFU.RCP R4, R3 ;  /* 0x0000000300047308 */ /* 0x000ea20000001000 */
[----:B------:R-:W3:Y:S01]  /*0150*/  LDCU.64 UR8, c[0x0][0x380] ;  /* 0x00007000ff0877ac */ /* 0x000ee20008000a00 */
[----:B------:R-:W-:Y:S02]  /*0160*/  UIMAD UR5, UR5, 0x3, URZ ;  /* 0x00000003050578a4 */ /* 0x000fe4000f8e02ff */
[----:B------:R-:W-:Y:S01]  /*0170*/  UIMAD UR4, UR4, UR7, URZ ;  /* 0x00000007040472a4 */ /* 0x000fe2000f8e02ff */
[----:B0-----:R-:W-:-:S04]  /*0180*/  I2FP.F32.S32 R0, UR10 ;  /* 0x0000000a00007c45 */ /* 0x001fc80008201400 */
[----:B------:R-:W0:Y:S01]  /*0190*/  FCHK P0, R0, R3 ;  /* 0x0000000300007302 */ /* 0x000e220000000000 */
[----:B--2---:R-:W-:Y:S01]  /*01a0*/  FFMA R5, -R3, R4, 1 ;  /* 0x3f80000003057423 */ /* 0x004fe20000000104 */
[----:B-1----:R-:W-:Y:S02]  /*01b0*/  UIMAD UR6, UR5, UR6, URZ ;  /* 0x00000006050672a4 */ /* 0x002fe4000f8e02ff */
[----:B------:R-:W-:Y:S01]  /*01c0*/  UIMAD UR5, UR4, UR5, URZ ;  /* 0x00000005040572a4 */ /* 0x000fe2000f8e02ff */
[----:B------:R-:W-:Y:S01]  /*01d0*/  FFMA R5, R4, R5, R4 ;  /* 0x0000000504057223 */ /* 0x000fe20000000004 */
[----:B------:R-:W-:Y:S02]  /*01e0*/  UIMAD UR6, UR6, UR10, URZ ;  /* 0x0000000a060672a4 */ /* 0x000fe4000f8e02ff */
[----:B------:R-:W-:Y:S01]  /*01f0*/  USHF.R.S32.HI UR10, URZ, 0x1f, UR5 ;  /* 0x0000001fff0a7899 */ /* 0x000fe20008011405 */
[----:B------:R-:W-:Y:S01]  /*0200*/  FFMA R4, R0, R5, RZ ;  /* 0x0000000500047223 */ /* 0x000fe200000000ff */
[----:B---3--:R-:W-:-:S03]  /*0210*/  UIADD3 UR7, UP0, UPT, UR6, UR8, URZ ;  /* 0x0000000806077290 */ /* 0x008fc6000ff1e0ff */
[----:B------:R-:W-:Y:S01]  /*0220*/  FFMA R6, -R3, R4, R0 ;  /* 0x0000000403067223 */ /* 0x000fe20000000100 */
[----:B------:R-:W-:-:S03]  /*0230*/  ULEA.HI.X.SX32 UR6, UR6, UR9, 0x1, UP0 ;  /* 0x0000000906067291 */ /* 0x000fc600080f0eff */
[----:B------:R-:W-:Y:S01]  /*0240*/  FFMA R4, R5, R6, R4 ;  /* 0x0000000605047223 */ /* 0x000fe20000000004 */
[----:B0-----:R-:W-:Y:S08]  /*0250*/  @!P0 BRA `(.L_x_0) ;  /* 0x00000000000c8947 */ /* 0x001ff00003800000 */
[----:B------:R-:W-:-:S07]  /*0260*/  MOV R18, 0x280 ;  /* 0x0000028000127802 */ /* 0x000fce0000000f00 */
[----:B------:R-:W-:Y:S05]  /*0270*/  CALL.REL.NOINC `($__internal_0_$__cuda_sm3x_div_rn_noftz_f32_slowpath) ;  /* 0x0000000c00ec7944 */ /* 0x000fea0003c00000 */
[----:B------:R-:W-:-:S07]  /*0280*/  IMAD.MOV.U32 R4, RZ, RZ, R0 ;  /* 0x000000ffff047224 */ /* 0x000fce00078e0000 */
.L_x_0:
[----:B------:R-:W0:Y:S02]  /*0290*/  LDCU UR8, c[0x0][0x39c] ;  /* 0x00007380ff0877ac */ /* 0x000e240008000800 */
[----:B0-----:R-:W-:Y:S01]  /*02a0*/  I2FP.F32.U32 R3, UR8 ;  /* 0x0000000800037c45 */ /* 0x001fe20008201000 */
[----:B------:R-:W0:Y:S03]  /*02b0*/  LDCU UR8, c[0x0][0x394] ;  /* 0x00007280ff0877ac */ /* 0x000e260008000800 */
[----:B------:R-:W1:Y:S01]  /*02c0*/  MUFU.RCP R6, R3 ;  /* 0x0000000300067308 */ /* 0x000e620000001000 */
[----:B0-----:R-:W-:Y:S01]  /*02d0*/  I2FP.F32.S32 R0, UR8 ;  /* 0x0000000800007c45 */ /* 0x001fe20008201400 */
[----:B-1----:R-:W-:-:S06]  /*02e0*/  FFMA R5, -R3, R6, 1 ;  /* 0x3f80000003057423 */ /* 0x002fcc0000000106 */
[----:B------:R-:W0:Y:S01]  /*02f0*/  FCHK P0, R0, R3 ;  /* 0x0000000300007302 */ /* 0x000e220000000000 */
[----:B------:R-:W-:-:S04]  /*0300*/  FFMA R5, R6, R5, R6 ;  /* 0x0000000506057223 */ /* 0x000fc80000000006 */
[----:B------:R-:W-:-:S04]  /*0310*/  FFMA R6, R0, R5, RZ ;  /* 0x0000000500067223 */ /* 0x000fc800000000ff */
[----:B------:R-:W-:-:S04]  /*0320*/  FFMA R7, -R3, R6, R0 ;  /* 0x0000000603077223 */ /* 0x000fc80000000100 */
[----:B------:R-:W-:Y:S01]  /*0330*/  FFMA R5, R5, R7, R6 ;  /* 0x0000000705057223 */ /* 0x000fe20000000006 */
[----:B0-----:R-:W-:Y:S06]  /*0340*/  @!P0 BRA `(.L_x_1) ;  /* 0x00000000000c8947 */ /* 0x001fec0003800000 */
[----:B------:R-:W-:-:S07]  /*0350*/  MOV R18, 0x370 ;  /* 0x0000037000127802 */ /* 0x000fce0000000f00 */
[----:B------:R-:W-:Y:S05]  /*0360*/  CALL.REL.NOINC `($__internal_0_$__cuda_sm3x_div_rn_noftz_f32_slowpath) ;  /* 0x0000000c00b07944 */ /* 0x000fea0003c00000 */
[----:B------:R-:W-:-:S07]  /*0370*/  IMAD.MOV.U32 R5, RZ, RZ, R0 ;  /* 0x000000ffff057224 */ /* 0x000fce00078e0000 */
.L_x_1:
[----:B------:R-:W-:Y:S01]  /*0380*/  I2FP.F32.S32 R0, R2 ;  /* 0x0000000200007245 */ /* 0x000fe20000201400 */
[----:B------:R-:W0:Y:S01]  /*0390*/  LDC R10, c[0x0][0x394] ;  /* 0x0000e500ff0a7b82 */ /* 0x000e220000000800 */
[----:B------:R-:W1:Y:S03]  /*03a0*/  LDCU.64 UR8, c[0x0][0x3b0] ;  /* 0x00007600ff0877ac */ /* 0x000e660008000a00 */
[----:B------:R-:W-:Y:S01]  /*03b0*/  FADD R3, R0, 0.5 ;  /* 0x3f00000000037421 */ /* 0x000fe20000000000 */
[----:B------:R-:W2:Y:S03]  /*03c0*/  LDCU UR11, c[0x0][0x3a0] ;  /* 0x00007400ff0b77ac */ /* 0x000ea60008000800 */
[----:B------:R-:W-:Y:S01]  /*03d0*/  FFMA R3, R3, R4, -0.5 ;  /* 0xbf00000003037423 */ /* 0x000fe20000000004 */
[----:B------:R-:W-:Y:S01]  /*03e0*/  I2FP.F32.U32 R4, R15 ;  /* 0x0000000f00047245 */ /* 0x000fe20000201000 */
[----:B------:R-:W3:Y:S01]  /*03f0*/  LDC R0, c[0x0][0x398] ;  /* 0x0000e600ff007b82 */ /* 0x000ee20000000800 */
[----:B------:R-:W4:Y:S01]  /*0400*/  LDCU.64 UR12, c[0x0][0x3a8] ;  /* 0x00007500ff0c77ac */ /* 0x000f220008000a00 */
[----:B------:R-:W5:Y:S02]  /*0410*/  FRND.FLOOR R6, R3 ;  /* 0x0000000300067307 */ /* 0x000f640000205000 */
[----:B------:R-:W-:-:S04]  /*0420*/  FADD R4, R4, 0.5 ;  /* 0x3f00000004047421 */ /* 0x000fc80000000000 */
[----:B------:R-:W-:Y:S01]  /*0430*/  FFMA R4, R4, R5, -0.5 ;  /* 0xbf00000004047423 */ /* 0x000fe20000000005 */
[----:B-1----:R-:W-:Y:S01]  /*0440*/  UISETP.NE.U32.AND UP0, UPT, UR8, URZ, UPT ;  /* 0x000000ff0800728c */ /* 0x002fe2000bf05070 */
[----:B------:R-:W1:Y:S01]  /*0450*/  F2I.FLOOR.NTZ R7, R3 ;  /* 0x0000000300077305 */ /* 0x000e620000207100 */
[----:B--2---:R-:W-:Y:S02]  /*0460*/  IMAD R15, R15, UR11, R2 ;  /* 0x0000000b0f0f7c24 */ /* 0x004fe4000f8e0202 */
[----:B------:R-:W-:Y:S01]  /*0470*/  UISETP.NE.AND.EX UP0, UPT, UR9, URZ, UPT, UP0 ;  /* 0x000000ff0900728c */ /* 0x000fe2000bf05300 */
[----:B------:R-:W2:Y:S01]  /*0480*/  LDCU.64 UR8, c[0x0][0x358] ;  /* 0x00006b00ff0877ac */ /* 0x000ea20008000a00 */
[----:B-----5:R-:W-:-:S03]  /*0490*/  FADD R6, R3, -R6 ;  /* 0x8000000603067221 */ /* 0x020fc60000000000 */
[----:B------:R-:W5:Y:S01]  /*04a0*/  FRND.FLOOR R5, R4 ;  /* 0x0000000400057307 */ /* 0x000f620000205000 */
[----:B----4-:R-:W-:Y:S01]  /*04b0*/  UISETP.EQ.U32.AND UP1, UPT, UR12, URZ, UPT ;  /* 0x000000ff0c00728c */ /* 0x010fe2000bf22070 */
[----:B------:R-:W-:Y:S01]  /*04c0*/  FADD R12, -R6, 1 ;  /* 0x3f800000060c7421 */ /* 0x000fe20000000100 */
[----:B---3--:R-:W-:Y:S02]  /*04d0*/  VIADD R2, R0, 0xffffffff ;  /* 0xffffffff00027836 */ /* 0x008fe40000000000 */
[----:B------:R-:W-:-:S03]  /*04e0*/  UISETP.EQ.OR.EX UP0, UPT, UR13, URZ, !UP0, UP1 ;  /* 0x000000ff0d00728c */ /* 0x000fc6000c702710 */
[----:B------:R-:W3:Y:S01]  /*04f0*/  F2I.FLOOR.NTZ R8, R4 ;  /* 0x0000000400087305 */ /* 0x000ee20000207100 */
[C---:B-1----:R-:W-:Y:S02]  /*0500*/  VIMNMX.RELU R3, PT, PT, R7.reuse, R2, PT ;  /* 0x0000000207037248 */ /* 0x042fe40003fe1100 */
[----:B------:R-:W-:Y:S01]  /*0510*/  VIADDMNMX.RELU R7, R7, 0x1, R2, PT ;  /* 0x0000000107077846 */ /* 0x000fe20003801102 */
[----:B-----5:R-:W-:Y:S01]  /*0520*/  FADD R9, R4, -R5 ;  /* 0x8000000504097221 */ /* 0x020fe20000000000 */
[----:B0-----:R-:W-:-:S03]  /*0530*/  VIADD R5, R10, 0xffffffff ;  /* 0xffffffff0a057836 */ /* 0x001fc60000000000 */
[C---:B------:R-:W-:Y:S01]  /*0540*/  FADD R13, -R9.reuse, 1 ;  /* 0x3f800000090d7421 */ /* 0x040fe20000000100 */
[----:B------:R-:W-:Y:S01]  /*0550*/  FMUL R2, R6, R9 ;  /* 0x0000000906027220 */ /* 0x000fe20000400000 */
[----:B---3--:R-:W-:Y:S02]  /*0560*/  VIMNMX.RELU R4, PT, PT, R8, R5, PT ;  /* 0x0000000508047248 */ /* 0x008fe40003fe1100 */
[-C--:B------:R-:W-:Y:S01]  /*0570*/  FMUL R14, R6, R13.reuse ;  /* 0x0000000d060e7220 */ /* 0x080fe20000400000 */
[----:B------:R-:W-:Y:S01]  /*0580*/  VIADDMNMX.RELU R5, R8, 0x1, R5, PT ;  /* 0x0000000108057846 */ /* 0x000fe20003801105 */
[----:B------:R-:W-:Y:S01]  /*0590*/  FMUL R13, R12, R13 ;  /* 0x0000000d0c0d7220 */ /* 0x000fe20000400000 */
[----:B------:R-:W-:Y:S01]  /*05a0*/  FMUL R12, R9, R12 ;  /* 0x0000000c090c7220 */ /* 0x000fe20000400000 */
[-CC-:B------:R-:W-:Y:S02]  /*05b0*/  IMAD R6, R4, R0.reuse, R3.reuse ;  /* 0x0000000004067224 */ /* 0x180fe400078e0203 */
[----:B------:R-:W-:-:S02]  /*05c0*/  IMAD R3, R5, R0, R3 ;  /* 0x0000000005037224 */ /* 0x000fc400078e0203 */
[-CC-:B------:R-:W-:Y:S02]  /*05d0*/  IMAD R4, R4, R0.reuse, R7.reuse ;  /* 0x0000000004047224 */ /* 0x180fe400078e0207 */
[----:B------:R-:W-:Y:S02]  /*05e0*/  IMAD R5, R5, R0, R7 ;  /* 0x0000000005057224 */ /* 0x000fe400078e0207 */
[----:B------:R-:W-:Y:S02]  /*05f0*/  IMAD R0, R3, 0x3, RZ ;  /* 0x0000000303007824 */ /* 0x000fe400078e02ff */
[----:B------:R-:W-:Y:S02]  /*0600*/  IMAD R7, R6, 0x3, RZ ;  /* 0x0000000306077824 */ /* 0x000fe400078e02ff */
[----:B------:R-:W-:Y:S02]  /*0610*/  IMAD R8, R4, 0x3, RZ ;  /* 0x0000000304087824 */ /* 0x000fe400078e02ff */
[----:B------:R-:W-:Y:S01]  /*0620*/  IMAD R3, R5, 0x3, RZ ;  /* 0x0000000305037824 */ /* 0x000fe200078e02ff */
[----:B--2---:R-:W-:Y:S06]  /*0630*/  BRA.U UP0, `(.L_x_2) ;  /* 0x0000000500f07547 */ /* 0x004fec000b800000 */
[----:B------:R-:W0:Y:S01]  /*0640*/  LDC.64 R18, c[0x0][0x3b0] ;  /* 0x0000ec00ff127b82 */ /* 0x000e220000000a00 */
[C---:B------:R-:W-:Y:S02]  /*0650*/  IADD3 R4, P1, PT, R8.reuse, UR7, RZ ;  /* 0x0000000708047c10 */ /* 0x040fe4000ff3e0ff */
[----:B------:R-:W-:Y:S02]  /*0660*/  IADD3 R6, P0, PT, R7, UR7, RZ ;  /* 0x0000000707067c10 */ /* 0x000fe4000ff1e0ff */
[----:B------:R-:W-:-:S03]  /*0670*/  LEA.HI.X.SX32 R5, R8, UR6, 0x1, P1 ;  /* 0x0000000608057c11 */ /* 0x000fc600088f0eff */
[----:B------:R-:W1:Y:S01]  /*0680*/  LDC.64 R16, c[0x0][0x3a8] ;  /* 0x0000ea00ff107b82 */ /* 0x000e620000000a00 */
[C---:B------:R-:W-:Y:S01]  /*0690*/  IADD3 R8, P1, PT, R0.reuse, UR7, RZ ;  /* 0x0000000700087c10 */ /* 0x040fe2000ff3e0ff */
[----:B------:R-:W2:Y:S01]  /*06a0*/  LDG.E.U8.CONSTANT R20, desc[UR8][R4.64] ;  /* 0x0000000804147981 */ /* 0x000ea2000c1e9100 */
[----:B------:R-:W-:Y:S02]  /*06b0*/  LEA.HI.X.SX32 R7, R7, UR6, 0x1, P0 ;  /* 0x0000000607077c11 */ /* 0x000fe400080f0eff */
[C---:B------:R-:W-:Y:S02]  /*06c0*/  IADD3 R10, P0, PT, R3.reuse, UR7, RZ ;  /* 0x00000007030a7c10 */ /* 0x040fe4000ff1e0ff */
[----:B------:R-:W-:Y:S02]  /*06d0*/  LEA.HI.X.SX32 R9, R0, UR6, 0x1, P1 ;  /* 0x0000000600097c11 */ /* 0x000fe400088f0eff */
[----:B------:R-:W3:Y:S01]  /*06e0*/  LDG.E.U8.CONSTANT R0, desc[UR8][R6.64] ;  /* 0x0000000806007981 */ /* 0x000ee2000c1e9100 */
[----:B------:R-:W-:Y:S01]  /*06f0*/  LEA.HI.X.SX32 R11, R3, UR6, 0x1, P0 ;  /* 0x00000006030b7c11 */ /* 0x000fe200080f0eff */
[----:B------:R-:W4:Y:S02]  /*0700*/  LDCU UR6, c[0x0][0x3a4] ;  /* 0x00007480ff0677ac */ /* 0x000f240008000800 */
[----:B------:R-:W5:Y:S04]  /*0710*/  LDG.E.U8.CONSTANT R21, desc[UR8][R8.64] ;  /* 0x0000000808157981 */ /* 0x000f68000c1e9100 */
[----:B0-----:R0:W4:Y:S04]  /*0720*/  LDG.E.CONSTANT R19, desc[UR8][R18.64] ;  /* 0x0000000812137981 */ /* 0x001128000c1e9900 */
[----:B------:R-:W4:Y:S04]  /*0730*/  LDG.E.U8.CONSTANT R22, desc[UR8][R10.64] ;  /* 0x000000080a167981 */ /* 0x000f28000c1e9100 */
[----:B-1----:R-:W4:Y:S01]  /*0740*/  LDG.E.CONSTANT R17, desc[UR8][R16.64] ;  /* 0x0000000810117981 */ /* 0x002f22000c1e9900 */
[----:B------:R-:W-:Y:S01]  /*0750*/  BSSY.RECONVERGENT B0, `(.L_x_3) ;  /* 0x0000016000007945 */ /* 0x000fe20003800200 */
[----:B--2---:R-:W-:-:S05]  /*0760*/  I2FP.F32.U32 R3, R20 ;  /* 0x0000001400037245 */ /* 0x004fca0000201000 */
[----:B0-----:R-:W-:Y:S01]  /*0770*/  FMUL R18, R14, R3 ;  /* 0x000000030e127220 */ /* 0x001fe20000400000 */
[----:B---3--:R-:W-:Y:S02]  /*0780*/  I2FP.F32.U32 R0, R0 ;  /* 0x0000000000007245 */ /* 0x008fe40000201000 */
[----:B-----5:R-:W-:-:S03]  /*0790*/  I2FP.F32.U32 R21, R21 ;  /* 0x0000001500157245 */ /* 0x020fc60000201000 */
[----:B------:R-:W-:Y:S01]  /*07a0*/  FFMA R23, R13, R0, R18 ;  /* 0x000000000d177223 */ /* 0x000fe20000000012 */
[----:B----4-:R-:W0:Y:S03]  /*07b0*/  MUFU.RCP R20, R19 ;  /* 0x0000001300147308 */ /* 0x010e260000001000 */
[----:B------:R-:W-:Y:S01]  /*07c0*/  FFMA R21, R12, R21, R23 ;  /* 0x000000150c157223 */ /* 0x000fe20000000017 */
[----:B------:R-:W-:-:S05]  /*07d0*/  I2FP.F32.U32 R3, R22 ;  /* 0x0000001600037245 */ /* 0x000fca0000201000 */
[----:B------:R-:W-:-:S04]  /*07e0*/  FFMA R0, R2, R3, R21 ;  /* 0x0000000302007223 */ /* 0x000fc80000000015 */
[----:B------:R-:W-:-:S04]  /*07f0*/  FFMA R0, R0, UR6, -R17 ;  /* 0x0000000600007c23 */ /* 0x000fc80008000811 */
[----:B------:R-:W1:Y:S01]  /*0800*/  FCHK P0, R0, R19 ;  /* 0x0000001300007302 */ /* 0x000e620000000000 */
[----:B0-----:R-:W-:-:S04]  /*0810*/  FFMA R3, -R19, R20, 1 ;  /* 0x3f80000013037423 */ /* 0x001fc80000000114 */
[----:B------:R-:W-:-:S04]  /*0820*/  FFMA R3, R20, R3, R20 ;  /* 0x0000000314037223 */ /* 0x000fc80000000014 */
[----:B------:R-:W-:-:S04]  /*0830*/  FFMA R16, R0, R3, RZ ;  /* 0x0000000300107223 */ /* 0x000fc800000000ff */
[----:B------:R-:W-:-:S04]  /*0840*/  FFMA R17, -R19, R16, R0 ;  /* 0x0000001013117223 */ /* 0x000fc80000000100 */
[----:B------:R-:W-:Y:S01]  /*0850*/  FFMA R3, R3, R17, R16 ;  /* 0x0000001103037223 */ /* 0x000fe20000000010 */
[----:B-1----:R-:W-:Y:S06]  /*0860*/  @!P0 BRA `(.L_x_4) ;  /* 0x0000000000108947 */ /* 0x002fec0003800000 */
[----:B------:R-:W-:Y:S01]  /*0870*/  IMAD.MOV.U32 R3, RZ, RZ, R19 ;  /* 0x000000ffff037224 */ /* 0x000fe200078e0013 */
[----:B------:R-:W-:-:S07]  /*0880*/  MOV R18, 0x8a0 ;  /* 0x000008a000127802 */ /* 0x000fce0000000f00 */
[----:B------:R-:W-:Y:S05]  /*0890*/  CALL.REL.NOINC `($__internal_0_$__cuda_sm3x_div_rn_noftz_f32_slowpath) ;  /* 0x0000000800647944 */ /* 0x000fea0003c00000 */
[----:B------:R-:W-:-:S07]  /*08a0*/  IMAD.MOV.U32 R3, RZ, RZ, R0 ;  /* 0x000000ffff037224 */ /* 0x000fce00078e0000 */
.L_x_4:
[----:B------:R-:W-:Y:S05]  /*08b0*/  BSYNC.RECONVERGENT B0 ;  /* 0x0000000000007941 */ /* 0x000fea0003800200 */
.L_x_3:
[----:B------:R-:W0:Y:S01]  /*08c0*/  LDC.64 R24, c[0x0][0x3b0] ;  /* 0x0000ec00ff187b82 */ /* 0x000e220000000a00 */
[----:B------:R-:W2:Y:S01]  /*08d0*/  LDG.E.U8.CONSTANT R20, desc[UR8][R4.64+0x1] ;  /* 0x0000010804147981 */ /* 0x000ea2000c1e9100 */
[----:B------:R-:W1:Y:S03]  /*08e0*/  LDCU.64 UR6, c[0x0][0x388] ;  /* 0x00007100ff0677ac */ /* 0x000e660008000a00 */
[----:B------:R-:W3:Y:S01]  /*08f0*/  LDG.E.U8.CONSTANT R16, desc[UR8][R6.64+0x1] ;  /* 0x0000010806107981 */ /* 0x000ee2000c1e9100 */
[----:B------:R-:W4:Y:S02]  /*0900*/  LDCU UR11, c[0x0][0x3a4] ;  /* 0x00007480ff0b77ac */ /* 0x000f240008000800 */
[----:B------:R-:W5:Y:S01]  /*0910*/  LDC.64 R18, c[0x0][0x3a8] ;  /* 0x0000ea00ff127b82 */ /* 0x000f620000000a00 */
[----:B------:R-:W4:Y:S04]  /*0920*/  LDG.E.U8.CONSTANT R17, desc[UR8][R8.64+0x1] ;  /* 0x0000010808117981 */ /* 0x000f28000c1e9100 */
[----:B------:R-:W4:Y:S04]  /*0930*/  LDG.E.U8.CONSTANT R0, desc[UR8][R10.64+0x1] ;  /* 0x000001080a007981 */ /* 0x000f28000c1e9100 */
[----:B0-----:R3:W4:Y:S04]  /*0940*/  LDG.E.CONSTANT R21, desc[UR8][R24.64+0x4] ;  /* 0x0000040818157981 */ /* 0x001728000c1e9900 */
[----:B-----5:R0:W5:Y:S01]  /*0950*/  LDG.E.CONSTANT R18, desc[UR8][R18.64+0x4] ;  /* 0x0000040812127981 */ /* 0x020162000c1e9900 */
[----:B------:R-:W-:-:S04]  /*0960*/  IADD3 R22, P0, PT, R15, UR5, RZ ;  /* 0x000000050f167c10 */ /* 0x000fc8000ff1e0ff */
[----:B------:R-:W-:Y:S01]  /*0970*/  LEA.HI.X.SX32 R27, R15, UR10, 0x1, P0 ;  /* 0x0000000a0f1b7c11 */ /* 0x000fe200080f0eff */
[----:B------:R-:W-:Y:S01]  /*0980*/  BSSY.RECONVERGENT B0, `(.L_x_5) ;  /* 0x0000019000007945 */ /* 0x000fe20003800200 */
[----:B--2---:R-:W-:Y:S02]  /*0990*/  I2FP.F32.U32 R23, R20 ;  /* 0x0000001400177245 */ /* 0x004fe40000201000 */
[----:B---3--:R-:W-:-:S03]  /*09a0*/  I2FP.F32.U32 R24, R16 ;  /* 0x0000001000187245 */ /* 0x008fc60000201000 */
[----:B------:R-:W-:Y:S01]  /*09b0*/  FMUL R26, R14, R23 ;  /* 0x000000170e1a7220 */ /* 0x000fe20000400000 */
[----:B----4-:R-:W-:-:S03]  /*09c0*/  I2FP.F32.U32 R23, R17 ;  /* 0x0000001100177245 */ /* 0x010fc60000201000 */
[----:B------:R-:W-:Y:S01]  /*09d0*/  FFMA R25, R13, R24, R26 ;  /* 0x000000180d197223 */ /* 0x000fe2000000001a */
[----:B-1----:R-:W-:Y:S02]  /*09e0*/  LEA R16, P0, R22, UR6, 0x2 ;  /* 0x0000000616107c11 */ /* 0x002fe4000f8010ff */
[----:B0-----:R-:W-:Y:S01]  /*09f0*/  I2FP.F32.U32 R19, R0 ;  /* 0x0000000000137245 */ /* 0x001fe20000201000 */
[----:B------:R-:W-:Y:S01]  /*0a00*/  FFMA R23, R12, R23, R25 ;  /* 0x000000170c177223 */ /* 0x000fe20000000019 */
[----:B------:R-:W-:Y:S01]  /*0a10*/  LEA.HI.X R17, R22, UR7, R27, 0x2, P0 ;  /* 0x0000000716117c11 */ /* 0x000fe200080f141b */
[----:B------:R-:W0:Y:S02]  /*0a20*/  MUFU.RCP R20, R21 ;  /* 0x0000001500147308 */ /* 0x000e240000001000 */
[----:B------:R-:W-:Y:S02]  /*0a30*/  FFMA R19, R2, R19, R23 ;  /* 0x0000001302137223 */ /* 0x000fe40000000017 */
[----:B------:R1:W-:Y:S02]  /*0a40*/  STG.E desc[UR8][R16.64], R3 ;  /* 0x0000000310007986 */ /* 0x0003e4000c101908 */
[----:B-----5:R-:W-:-:S04]  /*0a50*/  FFMA R0, R19, UR11, -R18 ;  /* 0x0000000b13007c23 */ /* 0x020fc80008000812 */
[----:B------:R-:W2:Y:S01]  /*0a60*/  FCHK P0, R0, R21 ;  /* 0x0000001500007302 */ /* 0x000ea20000000000 */
[----:B0-----:R-:W-:-:S04]  /*0a70*/  FFMA R23, -R21, R20, 1 ;  /* 0x3f80000015177423 */ /* 0x001fc80000000114 */
[----:B------:R-:W-:-:S04]  /*0a80*/  FFMA R23, R20, R23, R20 ;  /* 0x0000001714177223 */ /* 0x000fc80000000014 */
[----:B------:R-:W-:-:S04]  /*0a90*/  FFMA R18, R0, R23, RZ ;  /* 0x0000001700127223 */ /* 0x000fc800000000ff */
[----:B------:R-:W-:-:S04]  /*0aa0*/  FFMA R19, -R21, R18, R0 ;  /* 0x0000001215137223 */ /* 0x000fc80000000100 */
[----:B------:R-:W-:Y:S01]  /*0ab0*/  FFMA R18, R23, R19, R18 ;  /* 0x0000001317127223 */ /* 0x000fe20000000012 */
[----:B-12---:R-:W-:Y:S06]  /*0ac0*/  @!P0 BRA `(.L_x_6) ;  /* 0x0000000000108947 */ /* 0x006fec0003800000 */
[----:B------:R-:W-:Y:S01]  /*0ad0*/  IMAD.MOV.U32 R3, RZ, RZ, R21 ;  /* 0x000000ffff037224 */ /* 0x000fe200078e0015 */
[----:B------:R-:W-:-:S07]  /*0ae0*/  MOV R18, 0xb00 ;  /* 0x00000b0000127802 */ /* 0x000fce0000000f00 */
[----:B------:R-:W-:Y:S05]  /*0af0*/  CALL.REL.NOINC `($__internal_0_$__cuda_sm3x_div_rn_noftz_f32_slowpath) ;  /* 0x0000000400cc7944 */ /* 0x000fea0003c00000 */
[----:B------:R-:W-:-:S07]  /*0b00*/  IMAD.MOV.U32 R18, RZ, RZ, R0 ;  /* 0x000000ffff127224 */ /* 0x000fce00078e0000 */
.L_x_6:
[----:B------:R-:W-:Y:S05]  /*0b10*/  BSYNC.RECONVERGENT B0 ;  /* 0x0000000000007941 */ /* 0x000fea0003800200 */
.L_x_5:
[----:B------:R-:W0:Y:S01]  /*0b20*/  LDC.64 R20, c[0x0][0x3b0] ;  /* 0x0000ec00ff147b82 */ /* 0x000e220000000a00 */
[----:B------:R1:W2:Y:S01]  /*0b30*/  LDG.E.U8.CONSTANT R4, desc[UR8][R4.64+0x2] ;  /* 0x0000020804047981 */ /* 0x0002a2000c1e9100 */
[----:B------:R-:W3:Y:S03]  /*0b40*/  LDCU.64 UR6, c[0x0][0x388] ;  /* 0x00007100ff0677ac */ /* 0x000ee60008000a00 */
[----:B------:R-:W4:Y:S03]  /*0b50*/  LDG.E.U8.CONSTANT R6, desc[UR8][R6.64+0x2] ;  /* 0x0000020806067981 */ /* 0x000f26000c1e9100 */
[----:B------:R-:W5:Y:S01]  /*0b60*/  LDC.64 R16, c[0x0][0x3a8] ;  /* 0x0000ea00ff107b82 */ /* 0x000f620000000a00 */
[----:B------:R-:W3:Y:S04]  /*0b70*/  LDG.E.U8.CONSTANT R8, desc[UR8][R8.64+0x2] ;  /* 0x0000020808087981 */ /* 0x000ee8000c1e9100 */
[----:B------:R-:W3:Y:S01]  /*0b80*/  LDG.E.U8.CONSTANT R10, desc[UR8][R10.64+0x2] ;  /* 0x000002080a0a7981 */ /* 0x000ee2000c1e9100 */
[----:B------:R-:W-:Y:S01]  /*0b90*/  VIADD R15, R15, UR4 ;  /* 0x000000040f0f7c36 */ /* 0x000fe20008000000 */
[----:B------:R-:W3:Y:S02]  /*0ba0*/  LDCU UR11, c[0x0][0x3a4] ;  /* 0x00007480ff0b77ac */ /* 0x000ee40008000800 */
[----:B0-----:R-:W3:Y:S04]  /*0bb0*/  LDG.E.CONSTANT R3, desc[UR8][R20.64+0x8] ;  /* 0x0000080814037981 */ /* 0x001ee8000c1e9900 */
[----:B-----5:R-:W5:Y:S01]  /*0bc0*/  LDG.E.CONSTANT R17, desc[UR8][R16.64+0x8] ;  /* 0x0000080810117981 */ /* 0x020f62000c1e9900 */
[----:B------:R-:W-:-:S04]  /*0bd0*/  IADD3 R0, P0, PT, R15, UR5, RZ ;  /* 0x000000050f007c10 */ /* 0x000fc8000ff1e0ff */
[----:B-1----:R-:W-:Y:S01]  /*0be0*/  LEA.HI.X.SX32 R5, R15, UR10, 0x1, P0 ;  /* 0x0000000a0f057c11 */ /* 0x002fe200080f0eff */
[----:B------:R-:W-:Y:S01]  /*0bf0*/  BSSY.RECONVERGENT B0, `(.L_x_7) ;  /* 0x0000018000007945 */ /* 0x000fe20003800200 */
[----:B--2---:R-:W-:Y:S02]  /*0c00*/  I2FP.F32.U32 R19, R4 ;  /* 0x0000000400137245 */ /* 0x004fe40000201000 */
[----:B----4-:R-:W-:-:S03]  /*0c10*/  I2FP.F32.U32 R6, R6 ;  /* 0x0000000600067245 */ /* 0x010fc60000201000 */
[----:B------:R-:W-:Y:S01]  /*0c20*/  FMUL R14, R14, R19 ;  /* 0x000000130e0e7220 */ /* 0x000fe20000400000 */
[----:B---3--:R-:W-:-:S03]  /*0c30*/  I2FP.F32.U32 R7, R8 ;  /* 0x0000000800077245 */ /* 0x008fc60000201000 */
[----:B------:R-:W-:Y:S01]  /*0c40*/  FFMA R13, R13, R6, R14 ;  /* 0x000000060d0d7223 */ /* 0x000fe2000000000e */
[----:B------:R-:W-:Y:S02]  /*0c50*/  LEA R4, P0, R0, UR6, 0x2 ;  /* 0x0000000600047c11 */ /* 0x000fe4000f8010ff */
[----:B------:R-:W-:Y:S01]  /*0c60*/  I2FP.F32.U32 R9, R10 ;  /* 0x0000000a00097245 */ /* 0x000fe20000201000 */
        /* <DEDUP_REMOVED lines=13> */
[----:B------:R-:W-:-:S07]  /*0d40*/  MOV R18, 0xd60 ;  /* 0x00000d6000127802 */ /* 0x000fce0000000f00 */
[----:B------:R-:W-:Y:S05]  /*0d50*/  CALL.REL.NOINC `($__internal_0_$__cuda_sm3x_div_rn_noftz_f32_slowpath) ;  /* 0x0000000400347944 */ /* 0x000fea0003c00000 */
[----:B------:R-:W-:-:S07]  /*0d60*/  IMAD.MOV.U32 R7, RZ, RZ, R0 ;  /* 0x000000ffff077224 */ /* 0x000fce00078e0000 */
.L_x_8:
[----:B------:R-:W-:Y:S05]  /*0d70*/  BSYNC.RECONVERGENT B0 ;  /* 0x0000000000007941 */ /* 0x000fea0003800200 */
.L_x_7:
[----:B------:R-:W0:Y:S01]  /*0d80*/  LDCU.64 UR6, c[0x0][0x388] ;  /* 0x00007100ff0677ac */ /* 0x000e220008000a00 */
[----:B------:R-:W-:-:S05]  /*0d90*/  VIADD R15, R15, UR4 ;  /* 0x000000040f0f7c36 */ /* 0x000fca0008000000 */
[----:B------:R-:W-:-:S04]  /*0da0*/  IADD3 R0, P0, PT, R15, UR5, RZ ;  /* 0x000000050f007c10 */ /* 0x000fc8000ff1e0ff */
[----:B------:R-:W-:Y:S02]  /*0db0*/  LEA.HI.X.SX32 R15, R15, UR10, 0x1, P0 ;  /* 0x0000000a0f0f7c11 */ /* 0x000fe400080f0eff */
[----:B0-----:R-:W-:-:S04]  /*0dc0*/  LEA R2, P0, R0, UR6, 0x2 ;  /* 0x0000000600027c11 */ /* 0x001fc8000f8010ff */
[----:B------:R-:W-:-:S05]  /*0dd0*/  LEA.HI.X R3, R0, UR7, R15, 0x2, P0 ;  /* 0x0000000700037c11 */ /* 0x000fca00080f140f */
[----:B------:R-:W-:Y:S01]  /*0de0*/  STG.E desc[UR8][R2.64], R7 ;  /* 0x0000000702007986 */ /* 0x000fe2000c101908 */
[----:B------:R-:W-:Y:S05]  /*0df0*/  EXIT ;  /* 0x000000000000794d */ /* 0x000fea0003800000 */
.L_x_2:
[C---:B------:R-:W-:Y:S01]  /*0e00*/  IADD3 R4, P1, PT, R8.reuse, UR7, RZ ;  /* 0x0000000708047c10 */ /* 0x040fe2000ff3e0ff */
[----:B------:R-:W0:Y:S01]  /*0e10*/  LDCU.64 UR12, c[0x0][0x388] ;  /* 0x00007100ff0c77ac */ /* 0x000e220008000a00 */
[C---:B------:R-:W-:Y:S02]  /*0e20*/  IADD3 R6, P0, PT, R7.reuse, UR7, RZ ;  /* 0x0000000707067c10 */ /* 0x040fe4000ff1e0ff */
[----:B------:R-:W-:Y:S01]  /*0e30*/  LEA.HI.X.SX32 R5, R8, UR6, 0x1, P1 ;  /* 0x0000000608057c11 */ /* 0x000fe200088f0eff */
[----:B------:R-:W1:Y:S01]  /*0e40*/  LDCU UR11, c[0x0][0x3a4] ;  /* 0x00007480ff0b77ac */ /* 0x000e620008000800 */
[----:B------:R-:W-:Y:S02]  /*0e50*/  LEA.HI.X.SX32 R7, R7, UR6, 0x1, P0 ;  /* 0x0000000607077c11 */ /* 0x000fe400080f0eff */
[----:B------:R-:W-:Y:S01]  /*0e60*/  IADD3 R8, P0, PT, R0, UR7, RZ ;  /* 0x0000000700087c10 */ /* 0x000fe2000ff1e0ff */
[----:B------:R-:W2:Y:S01]  /*0e70*/  LDG.E.U8.CONSTANT R24, desc[UR8][R4.64] ;  /* 0x0000000804187981 */ /* 0x000ea2000c1e9100 */
[----:B------:R-:W-:-:S02]  /*0e80*/  IADD3 R10, P1, PT, R3, UR7, RZ ;  /* 0x00000007030a7c10 */ /* 0x000fc4000ff3e0ff */
[----:B------:R-:W-:Y:S01]  /*0e90*/  LEA.HI.X.SX32 R9, R0, UR6, 0x1, P0 ;  /* 0x0000000600097c11 */ /* 0x000fe200080f0eff */
[----:B------:R-:W3:Y:S01]  /*0ea0*/  LDG.E.U8.CONSTANT R25, desc[UR8][R6.64] ;  /* 0x0000000806197981 */ /* 0x000ee2000c1e9100 */
[----:B------:R-:W-:-:S03]  /*0eb0*/  LEA.HI.X.SX32 R11, R3, UR6, 0x1, P1 ;  /* 0x00000006030b7c11 */ /* 0x000fc600088f0eff */
[----:B------:R-:W4:Y:S04]  /*0ec0*/  LDG.E.U8.CONSTANT R0, desc[UR8][R8.64] ;  /* 0x0000000808007981 */ /* 0x000f28000c1e9100 */
[----:B------:R-:W5:Y:S04]  /*0ed0*/  LDG.E.U8.CONSTANT R17, desc[UR8][R4.64+0x1] ;  /* 0x0000010804117981 */ /* 0x000f68000c1e9100 */
[----:B------:R-:W5:Y:S04]  /*0ee0*/  LDG.E.U8.CONSTANT R3, desc[UR8][R10.64] ;  /* 0x000000080a037981 */ /* 0x000f68000c1e9100 */
[----:B------:R0:W5:Y:S04]  /*0ef0*/  LDG.E.U8.CONSTANT R19, desc[UR8][R4.64+0x2] ;  /* 0x0000020804137981 */ /* 0x000168000c1e9100 */
[----:B------:R-:W5:Y:S04]  /*0f00*/  LDG.E.U8.CONSTANT R16, desc[UR8][R6.64+0x1] ;  /* 0x0000010806107981 */ /* 0x000f68000c1e9100 */
[----:B------:R-:W5:Y:S04]  /*0f10*/  LDG.E.U8.CONSTANT R20, desc[UR8][R6.64+0x2] ;  /* 0x0000020806147981 */ /* 0x000f68000c1e9100 */
[----:B------:R-:W5:Y:S04]  /*0f20*/  LDG.E.U8.CONSTANT R18, desc[UR8][R8.64+0x1] ;  /* 0x0000010808127981 */ /* 0x000f68000c1e9100 */
[----:B------:R1:W5:Y:S04]  /*0f30*/  LDG.E.U8.CONSTANT R21, desc[UR8][R8.64+0x2] ;  /* 0x0000020808157981 */ /* 0x000368000c1e9100 */
[----:B------:R-:W5:Y:S04]  /*0f40*/  LDG.E.U8.CONSTANT R22, desc[UR8][R10.64+0x1] ;  /* 0x000001080a167981 */ /* 0x000f68000c1e9100 */
[----:B------:R5:W5:Y:S01]  /*0f50*/  LDG.E.U8.CONSTANT R23, desc[UR8][R10.64+0x2] ;  /* 0x000002080a177981 */ /* 0x000b62000c1e9100 */
[----:B0-----:R-:W-:-:S04]  /*0f60*/  IADD3 R5, P0, PT, R15, UR5, RZ ;  /* 0x000000050f057c10 */ /* 0x001fc8000ff1e0ff */
[----:B-1----:R-:W-:Y:S02]  /*0f70*/  LEA.HI.X.SX32 R8, R15, UR10, 0x1, P0 ;  /* 0x0000000a0f087c11 */ /* 0x002fe400080f0eff */
[----:B------:R-:W-:-:S04]  /*0f80*/  LEA R4, P0, R5, UR12, 0x2 ;  /* 0x0000000c05047c11 */ /* 0x000fc8000f8010ff */
[----:B------:R-:W-:Y:S02]  /*0f90*/  LEA.HI.X R5, R5, UR13, R8, 0x2, P0 ;  /* 0x0000000d05057c11 */ /* 0x000fe400080f1408 */
[----:B--2---:R-:W-:Y:S02]  /*0fa0*/  I2FP.F32.U32 R27, R24 ;  /* 0x00000018001b7245 */ /* 0x004fe40000201000 */
[----:B---3--:R-:W-:-:S03]  /*0fb0*/  I2FP.F32.U32 R26, R25 ;  /* 0x00000019001a7245 */ /* 0x008fc60000201000 */
[----:B------:R-:W-:Y:S01]  /*0fc0*/  FMUL R28, R14, R27 ;  /* 0x0000001b0e1c7220 */ /* 0x000fe20000400000 */
[----:B------:R-:W-:Y:S01]  /*0fd0*/  VIADD R24, R15, UR4 ;  /* 0x000000040f187c36 */ /* 0x000fe20008000000 */
[----:B----4-:R-:W-:Y:S02]  /*0fe0*/  I2FP.F32.U32 R9, R0 ;  /* 0x0000000000097245 */ /* 0x010fe40000201000 */
[----:B------:R-:W-:Y:S01]  /*0ff0*/  FFMA R25, R13, R26, R28 ;  /* 0x0000001a0d197223 */ /* 0x000fe2000000001c */
[----:B-----5:R-:W-:-:S03]  /*1000*/  I2FP.F32.U32 R17, R17 ;  /* 0x0000001100117245 */ /* 0x020fc60000201000 */
[----:B------:R-:W-:Y:S01]  /*1010*/  FFMA R9, R12, R9, R25 ;  /* 0x000000090c097223 */ /* 0x000fe20000000019 */
[----:B------:R-:W-:Y:S02]  /*1020*/  IADD3 R27, P1, PT, R24, UR5, RZ ;  /* 0x00000005181b7c10 */ /* 0x000fe4000ff3e0ff */
[----:B------:R-:W-:Y:S01]  /*1030*/  I2FP.F32.U32 R3, R3 ;  /* 0x0000000300037245 */ /* 0x000fe20000201000 */
[----:B------:R-:W-:Y:S01]  /*1040*/  FMUL R8, R14, R17 ;  /* 0x000000110e087220 */ /* 0x000fe20000400000 */
[----:B------:R-:W-:-:S03]  /*1050*/  I2FP.F32.U32 R19, R19 ;  /* 0x0000001300137245 */ /* 0x000fc60000201000 */
[----:B------:R-:W-:Y:S01]  /*1060*/  FFMA R0, R2, R3, R9 ;  /* 0x0000000302007223 */ /* 0x000fe20000000009 */
[----:B------:R-:W-:Y:S01]  /*1070*/  I2FP.F32.U32 R16, R16 ;  /* 0x0000001000107245 */ /* 0x000fe20000201000 */
[----:B------:R-:W-:Y:S01]  /*1080*/  FMUL R14, R14, R19 ;  /* 0x000000130e0e7220 */ /* 0x000fe20000400000 */
[C---:B------:R-:W-:Y:S01]  /*1090*/  LEA.HI.X.SX32 R10, R24.reuse, UR10, 0x1, P1 ;  /* 0x0000000a180a7c11 */ /* 0x040fe200088f0eff */
[----:B------:R-:W-:Y:S01]  /*10a0*/  VIADD R24, R24, UR4 ;  /* 0x0000000418187c36 */ /* 0x000fe20008000000 */
[----:B------:R-:W-:Y:S01]  /*10b0*/  I2FP.F32.U32 R20, R20 ;  /* 0x0000001400147245 */ /* 0x000fe20000201000 */
[----:B------:R-:W-:Y:S01]  /*10c0*/  FFMA R9, R13, R16, R8 ;  /* 0x000000100d097223 */ /* 0x000fe20000000008 */
[----:B------:R-:W-:-:S03]  /*10d0*/  I2FP.F32.U32 R3, R18 ;  /* 0x0000001200037245 */ /* 0x000fc60000201000 */
[----:B------:R-:W-:Y:S01]  /*10e0*/  FFMA R13, R13, R20, R14 ;  /* 0x000000140d0d7223 */ /* 0x000fe2000000000e */
[----:B------:R-:W-:Y:S02]  /*10f0*/  IADD3 R11, P0, PT, R24, UR5, RZ ;  /* 0x00000005180b7c10 */ /* 0x000fe4000ff1e0ff */
[----:B------:R-:W-:Y:S01]  /*1100*/  I2FP.F32.U32 R21, R21 ;  /* 0x0000001500157245 */ /* 0x000fe20000201000 */
[C---:B------:R-:W-:Y:S01]  /*1110*/  FFMA R9, R12.reuse, R3, R9 ;  /* 0x000000030c097223 */ /* 0x040fe20000000009 */
[----:B------:R-:W-:Y:S02]  /*1120*/  LEA R6, P1, R27, UR12, 0x2 ;  /* 0x0000000c1b067c11 */ /* 0x000fe4000f8210ff */
[----:B------:R-:W-:Y:S01]  /*1130*/  I2FP.F32.U32 R3, R22 ;  /* 0x0000001600037245 */ /* 0x000fe20000201000 */
[----:B------:R-:W-:Y:S01]  /*1140*/  FFMA R12, R12, R21, R13 ;  /* 0x000000150c0c7223 */ /* 0x000fe2000000000d */
[----:B------:R-:W-:Y:S02]  /*1150*/  LEA.HI.X.SX32 R24, R24, UR10, 0x1, P0 ;  /* 0x0000000a18187c11 */ /* 0x000fe400080f0eff */
[----:B------:R-:W-:-:S02]  /*1160*/  I2FP.F32.U32 R23, R23 ;  /* 0x0000001700177245 */ /* 0x000fc40000201000 */
[----:B------:R-:W-:Y:S01]  /*1170*/  LEA.HI.X R7, R27, UR13, R10, 0x2, P1 ;  /* 0x0000000d1b077c11 */ /* 0x000fe200088f140a */
[C---:B------:R-:W-:Y:S01]  /*1180*/  FFMA R10, R2.reuse, R3, R9 ;  /* 0x00000003020a7223 */ /* 0x040fe20000000009 */
[C---:B------:R-:W-:Y:S01]  /*1190*/  LEA R8, P0, R11.reuse, UR12, 0x2 ;  /* 0x0000000c0b087c11 */ /* 0x040fe2000f8010ff */
[----:B------:R-:W-:Y:S01]  /*11a0*/  FFMA R12, R2, R23, R12 ;  /* 0x00000017020c7223 */ /* 0x000fe2000000000c */
[----:B------:R-:W-:Y:S02]  /*11b0*/  FMUL R3, R0, UR11 ;  /* 0x0000000b00037c20 */ /* 0x000fe40008400000 */
[----:B------:R-:W-:Y:S01]  /*11c0*/  LEA.HI.X R9, R11, UR13, R24, 0x2, P0 ;  /* 0x0000000d0b097c11 */ /* 0x000fe200080f1418 */
[----:B------:R-:W-:Y:S01]  /*11d0*/  FMUL R11, R10, UR11 ;  /* 0x0000000b0a0b7c20 */ /* 0x000fe20008400000 */
[----:B------:R-:W-:Y:S01]  /*11e0*/  FMUL R13, R12, UR11 ;  /* 0x0000000b0c0d7c20 */ /* 0x000fe20008400000 */
[----:B------:R-:W-:Y:S04]  /*11f0*/  STG.E desc[UR8][R4.64], R3 ;  /* 0x0000000304007986 */ /* 0x000fe8000c101908 */
[----:B------:R-:W-:Y:S04]  /*1200*/  STG.E desc[UR8][R6.64], R11 ;  /* 0x0000000b06007986 */ /* 0x000fe8000c101908 */
[----:B------:R-:W-:Y:S01]  /*1210*/  STG.E desc[UR8][R8.64], R13 ;  /* 0x0000000d08007986 */ /* 0x000fe2000c101908 */
[----:B------:R-:W-:Y:S05]  /*1220*/  EXIT ;  /* 0x000000000000794d */ /* 0x000fea0003800000 */
        .weak           $__internal_0_$__cuda_sm3x_div_rn_noftz_f32_slowpath
        .type           $__internal_0_$__cuda_sm3x_div_rn_noftz_f32_slowpath,@function
        .size           $__internal_0_$__cuda_sm3x_div_rn_noftz_f32_slowpath,(.L_x_445 - $__internal_0_$__cuda_sm3x_div_rn_noftz_f32_slowpath)
$__internal_0_$__cuda_sm3x_div_rn_noftz_f32_slowpath:
[----:B------:R-:W-:Y:S01]  /*1230*/  SHF.R.U32.HI R17, RZ, 0x17, R3 ;  /* 0x00000017ff117819 */ /* 0x000fe20000011603 */
[----:B------:R-:W-:Y:S01]  /*1240*/  BSSY.RECONVERGENT B1, `(.L_x_9) ;  /* 0x0000062000017945 */ /* 0x000fe20003800200 */
[----:B------:R-:W-:Y:S02]  /*1250*/  SHF.R.U32.HI R20, RZ, 0x17, R0 ;  /* 0x00000017ff147819 */ /* 0x000fe40000011600 */
[----:B------:R-:W-:Y:S02]  /*1260*/  LOP3.LUT R17, R17, 0xff, RZ, 0xc0, !PT ;  /* 0x000000ff11117812 */ /* 0x000fe400078ec0ff */
[----:B------:R-:W-:-:S03]  /*1270*/  LOP3.LUT R20, R20, 0xff, RZ, 0xc0, !PT ;  /* 0x000000ff14147812 */ /* 0x000fc600078ec0ff */
[----:B------:R-:W-:Y:S02]  /*1280*/  VIADD R21, R17, 0xffffffff ;  /* 0xffffffff11157836 */ /* 0x000fe40000000000 */
[----:B------:R-:W-:-:S03]  /*1290*/  VIADD R19, R20, 0xffffffff ;  /* 0xffffffff14137836 */ /* 0x000fc60000000000 */
[----:B------:R-:W-:-:S04]  /*12a0*/  ISETP.GT.U32.AND P0, PT, R21, 0xfd, PT ;  /* 0x000000fd1500780c */ /* 0x000fc80003f04070 */
[----:B------:R-:W-:-:S13]  /*12b0*/  ISETP.GT.U32.OR P0, PT, R19, 0xfd, P0 ;  /* 0x000000fd1300780c */ /* 0x000fda0000704470 */
[----:B------:R-:W-:Y:S01]  /*12c0*/  @!P0 IMAD.MOV.U32 R16, RZ, RZ, RZ ;  /* 0x000000ffff108224 */ /* 0x000fe200078e00ff */
[----:B------:R-:W-:Y:S06]  /*12d0*/  @!P0 BRA `(.L_x_10) ;  /* 0x00000000005c8947 */ /* 0x000fec0003800000 */
[----:B------:R-:W-:Y:S02]  /*12e0*/  FSETP.GTU.FTZ.AND P0, PT, |R0|, +INF , PT ;  /* 0x7f8000000000780b */ /* 0x000fe40003f1c200 */
[----:B------:R-:W-:-:S04]  /*12f0*/  FSETP.GTU.FTZ.AND P1, PT, |R3|, +INF , PT ;  /* 0x7f8000000300780b */ /* 0x000fc80003f3c200 */
[----:B------:R-:W-:-:S13]  /*1300*/  PLOP3.LUT P0, PT, P0, P1, PT, 0xf8, 0x8f ;  /* 0x00000000008f781c */ /* 0x000fda0000703f70 */
[----:B------:R-:W-:Y:S05]  /*1310*/  @P0 BRA `(.L_x_11) ;  /* 0x00000004004c0947 */ /* 0x000fea0003800000 */
[----:B------:R-:W-:-:S13]  /*1320*/  LOP3.LUT P0, RZ, R3, 0x7fffffff, R0, 0xc8, !PT ;  /* 0x7fffffff03ff7812 */ /* 0x000fda000780c800 */
[----:B------:R-:W-:Y:S05]  /*1330*/  @!P0 BRA `(.L_x_12) ;  /* 0x00000004003c8947 */ /* 0x000fea0003800000 */
[C---:B------:R-:W-:Y:S02]  /*1340*/  FSETP.NEU.FTZ.AND P2, PT, |R0|.reuse, +INF , PT ;  /* 0x7f8000000000780b */ /* 0x040fe40003f5d200 */
[----:B------:R-:W-:Y:S02]  /*1350*/  FSETP.NEU.FTZ.AND P1, PT, |R3|, +INF , PT ;  /* 0x7f8000000300780b */ /* 0x000fe40003f3d200 */
[----:B------:R-:W-:-:S11]  /*1360*/  FSETP.NEU.FTZ.AND P0, PT, |R0|, +INF , PT ;  /* 0x7f8000000000780b */ /* 0x000fd60003f1d200 */
[----:B------:R-:W-:Y:S05]  /*1370*/  @!P1 BRA !P2, `(.L_x_12) ;  /* 0x00000004002c9947 */ /* 0x000fea0005000000 */
[----:B------:R-:W-:-:S04]  /*1380*/  LOP3.LUT P2, RZ, R0, 0x7fffffff, RZ, 0xc0, !PT ;  /* 0x7fffffff00ff7812 */ /* 0x000fc8000784c0ff */
[----:B------:R-:W-:-:S13]  /*1390*/  PLOP3.LUT P1, PT, P1, P2, PT, 0x2f, 0xf2 ;  /* 0x0000000000f2781c */ /* 0x000fda0000f24577 */
[----:B------:R-:W-:Y:S05]  /*13a0*/  @P1 BRA `(.L_x_13) ;  /* 0x0000000400181947 */ /* 0x000fea0003800000 */
[----:B------:R-:W-:-:S04]  /*13b0*/  LOP3.LUT P1, RZ, R3, 0x7fffffff, RZ, 0xc0, !PT ;  /* 0x7fffffff03ff7812 */ /* 0x000fc8000782c0ff */
[----:B------:R-:W-:-:S13]  /*13c0*/  PLOP3.LUT P0, PT, P0, P1, PT, 0x2f, 0xf2 ;  /* 0x0000000000f2781c */ /* 0x000fda0000702577 */
[----:B------:R-:W-:Y:S05]  /*13d0*/  @P0 BRA `(.L_x_14) ;  /* 0x0000000400000947 */ /* 0x000fea0003800000 */
[----:B------:R-:W-:Y:S02]  /*13e0*/  ISETP.GE.AND P0, PT, R19, RZ, PT ;  /* 0x000000ff1300720c */ /* 0x000fe40003f06270 */
[----:B------:R-:W-:-:S11]  /*13f0*/  ISETP.GE.AND P1, PT, R21, RZ, PT ;  /* 0x000000ff1500720c */ /* 0x000fd60003f26270 */
[----:B------:R-:W-:Y:S02]  /*1400*/  @P0 IMAD.MOV.U32 R16, RZ, RZ, RZ ;  /* 0x000000ffff100224 */ /* 0x000fe400078e00ff */
[----:B------:R-:W-:Y:S01]  /*1410*/  @!P0 FFMA R0, R0, 1.84467440737095516160e+19, RZ ;  /* 0x5f80000000008823 */ /* 0x000fe200000000ff */
[----:B------:R-:W-:Y:S02]  /*1420*/  @!P0 IMAD.MOV.U32 R16, RZ, RZ, -0x40 ;  /* 0xffffffc0ff108424 */ /* 0x000fe400078e00ff */
[----:B------:R-:W-:Y:S02]  /*1430*/  @!P1 FFMA R3, R3, 1.84467440737095516160e+19, RZ ;  /* 0x5f80000003039823 */ /* 0x000fe400000000ff */
[----:B------:R-:W-:-:S07]  /*1440*/  @!P1 VIADD R16, R16, 0x40 ;  /* 0x0000004010109836 */ /* 0x000fce0000000000 */
.L_x_10:
[----:B------:R-:W-:Y:S01]  /*1450*/  LEA R22, R17, 0xc0800000, 0x17 ;  /* 0xc080000011167811 */ /* 0x000fe200078eb8ff */
[----:B------:R-:W-:Y:S01]  /*1460*/  VIADD R20, R20, 0xffffff81 ;  /* 0xffffff8114147836 */ /* 0x000fe20000000000 */
[----:B------:R-:W-:Y:S03]  /*1470*/  BSSY.RECONVERGENT B2, `(.L_x_15) ;  /* 0x0000035000027945 */ /* 0x000fe60003800200 */
[----:B------:R-:W-:Y:S02]  /*1480*/  IMAD.IADD R21, R3, 0x1, -R22 ;  /* 0x0000000103157824 */ /* 0x000fe400078e0a16 */
[C---:B------:R-:W-:Y:S02]  /*1490*/  IMAD R0, R20.reuse, -0x800000, R0 ;  /* 0xff80000014007824 */ /* 0x040fe400078e0200 */
[----:B------:R0:W1:Y:S01]  /*14a0*/  MUFU.RCP R22, R21 ;  /* 0x0000001500167308 */ /* 0x0000620000001000 */
[----:B------:R-:W-:Y:S01]  /*14b0*/  FADD.FTZ R19, -R21, -RZ ;  /* 0x800000ff15137221 */ /* 0x000fe20000010100 */
[----:B0-----:R-:W-:-:S05]  /*14c0*/  IADD3 R21, PT, PT, R20, 0x7f, -R17 ;  /* 0x0000007f14157810 */ /* 0x001fca0007ffe811 */
[----:B------:R-:W-:Y:S02]  /*14d0*/  IMAD.IADD R21, R21, 0x1, R16 ;  /* 0x0000000115157824 */ /* 0x000fe400078e0210 */
[----:B-1----:R-:W-:-:S04]  /*14e0*/  FFMA R3, R22, R19, 1 ;  /* 0x3f80000016037423 */ /* 0x002fc80000000013 */
[----:B------:R-:W-:-:S04]  /*14f0*/  FFMA R3, R22, R3, R22 ;  /* 0x0000000316037223 */ /* 0x000fc80000000016 */
[----:B------:R-:W-:-:S04]  /*1500*/  FFMA R22, R0, R3, RZ ;  /* 0x0000000300167223 */ /* 0x000fc800000000ff */
[----:B------:R-:W-:-:S04]  /*1510*/  FFMA R23, R19, R22, R0 ;  /* 0x0000001613177223 */ /* 0x000fc80000000000 */
[----:B------:R-:W-:-:S04]  /*1520*/  FFMA R22, R3, R23, R22 ;  /* 0x0000001703167223 */ /* 0x000fc80000000016 */
[----:B------:R-:W-:-:S04]  /*1530*/  FFMA R19, R19, R22, R0 ;  /* 0x0000001613137223 */ /* 0x000fc80000000000 */
[----:B------:R-:W-:-:S05]  /*1540*/  FFMA R0, R3, R19, R22 ;  /* 0x0000001303007223 */ /* 0x000fca0000000016 */
[----:B------:R-:W-:-:S04]  /*1550*/  SHF.R.U32.HI R17, RZ, 0x17, R0 ;  /* 0x00000017ff117819 */ /* 0x000fc80000011600 */
[----:B------:R-:W-:-:S05]  /*1560*/  LOP3.LUT R17, R17, 0xff, RZ, 0xc0, !PT ;  /* 0x000000ff11117812 */ /* 0x000fca00078ec0ff */
[----:B------:R-:W-:-:S04]  /*1570*/  IMAD.IADD R17, R17, 0x1, R21 ;  /* 0x0000000111117824 */ /* 0x000fc800078e0215 */
[----:B------:R-:W-:-:S05]  /*1580*/  VIADD R16, R17, 0xffffffff ;  /* 0xffffffff11107836 */ /* 0x000fca0000000000 */
[----:B------:R-:W-:-:S13]  /*1590*/  ISETP.GE.U32.AND P0, PT, R16, 0xfe, PT ;  /* 0x000000fe1000780c */ /* 0x000fda0003f06070 */
[----:B------:R-:W-:Y:S05]  /*15a0*/  @!P0 BRA `(.L_x_16) ;  /* 0x0000000000808947 */ /* 0x000fea0003800000 */
[----:B------:R-:W-:-:S13]  /*15b0*/  ISETP.GT.AND P0, PT, R17, 0xfe, PT ;  /* 0x000000fe1100780c */ /* 0x000fda0003f04270 */
[----:B------:R-:W-:Y:S05]  /*15c0*/  @P0 BRA `(.L_x_17) ;  /* 0x00000000006c0947 */ /* 0x000fea0003800000 */
[----:B------:R-:W-:-:S13]  /*15d0*/  ISETP.GE.AND P0, PT, R17, 0x1, PT ;  /* 0x000000011100780c */ /* 0x000fda0003f06270 */
[----:B------:R-:W-:Y:S05]  /*15e0*/  @P0 BRA `(.L_x_18) ;  /* 0x0000000000740947 */ /* 0x000fea0003800000 */
[----:B------:R-:W-:Y:S02]  /*15f0*/  ISETP.GE.AND P0, PT, R17, -0x18, PT ;  /* 0xffffffe81100780c */ /* 0x000fe40003f06270 */
[----:B------:R-:W-:-:S11]  /*1600*/  LOP3.LUT R0, R0, 0x80000000, RZ, 0xc0, !PT ;  /* 0x8000000000007812 */ /* 0x000fd600078ec0ff */
[----:B------:R-:W-:Y:S05]  /*1610*/  @!P0 BRA `(.L_x_18) ;  /* 0x0000000000688947 */ /* 0x000fea0003800000 */
[-CC-:B------:R-:W-:Y:S01]  /*1620*/  FFMA.RZ R16, R3, R19.reuse, R22.reuse ;  /* 0x0000001303107223 */ /* 0x180fe2000000c016 */
[C---:B------:R-:W-:Y:S02]  /*1630*/  ISETP.NE.AND P2, PT, R17.reuse, RZ, PT ;  /* 0x000000ff1100720c */ /* 0x040fe40003f45270 */
[----:B------:R-:W-:Y:S02]  /*1640*/  ISETP.NE.AND P1, PT, R17, RZ, PT ;  /* 0x000000ff1100720c */ /* 0x000fe40003f25270 */
[----:B------:R-:W-:Y:S01]  /*1650*/  LOP3.LUT R20, R16, 0x7fffff, RZ, 0xc0, !PT ;  /* 0x007fffff10147812 */ /* 0x000fe200078ec0ff */
[CCC-:B------:R-:W-:Y:S01]  /*1660*/  FFMA.RP R16, R3.reuse, R19.reuse, R22.reuse ;  /* 0x0000001303107223 */ /* 0x1c0fe20000008016 */
[----:B------:R-:W-:Y:S01]  /*1670*/  FFMA.RM R3, R3, R19, R22 ;  /* 0x0000001303037223 */ /* 0x000fe20000004016 */
[----:B------:R-:W-:Y:S01]  /*1680*/  VIADD R19, R17, 0x20 ;  /* 0x0000002011137836 */ /* 0x000fe20000000000 */
[----:B------:R-:W-:Y:S01]  /*1690*/  LOP3.LUT R20, R20, 0x800000, RZ, 0xfc, !PT ;  /* 0x0080000014147812 */ /* 0x000fe200078efcff */
[----:B------:R-:W-:-:S02]  /*16a0*/  IMAD.MOV R17, RZ, RZ, -R17 ;  /* 0x000000ffff117224 */ /* 0x000fc400078e0a11 */
[----:B------:R-:W-:Y:S02]  /*16b0*/  FSETP.NEU.FTZ.AND P0, PT, R16, R3, PT ;  /* 0x000000031000720b */ /* 0x000fe40003f1d000 */
[----:B------:R-:W-:Y:S02]  /*16c0*/  SHF.L.U32 R19, R20, R19, RZ ;  /* 0x0000001314137219 */ /* 0x000fe400000006ff */
[----:B------:R-:W-:Y:S02]  /*16d0*/  SEL R3, R17, RZ, P2 ;  /* 0x000000ff11037207 */ /* 0x000fe40001000000 */
[----:B------:R-:W-:Y:S02]  /*16e0*/  ISETP.NE.AND P1, PT, R19, RZ, P1 ;  /* 0x000000ff1300720c */ /* 0x000fe40000f25270 */
[----:B------:R-:W-:Y:S02]  /*16f0*/  SHF.R.U32.HI R3, RZ, R3, R20 ;  /* 0x00000003ff037219 */ /* 0x000fe40000011614 */
[----:B------:R-:W-:-:S02]  /*1700*/  PLOP3.LUT P0, PT, P0, P1, PT, 0xf8, 0x8f ;  /* 0x00000000008f781c */ /* 0x000fc40000703f70 */
[----:B------:R-:W-:Y:S02]  /*1710*/  SHF.R.U32.HI R17, RZ, 0x1, R3 ;  /* 0x00000001ff117819 */ /* 0x000fe40000011603 */
[----:B------:R-:W-:-:S04]  /*1720*/  SEL R16, RZ, 0x1, !P0 ;  /* 0x00000001ff107807 */ /* 0x000fc80004000000 */
[----:B------:R-:W-:-:S04]  /*1730*/  LOP3.LUT R16, R16, 0x1, R17, 0xf8, !PT ;  /* 0x0000000110107812 */ /* 0x000fc800078ef811 */
[----:B------:R-:W-:-:S05]  /*1740*/  LOP3.LUT R16, R16, R3, RZ, 0xc0, !PT ;  /* 0x0000000310107212 */ /* 0x000fca00078ec0ff */
[----:B------:R-:W-:-:S05]  /*1750*/  IMAD.IADD R17, R17, 0x1, R16 ;  /* 0x0000000111117824 */ /* 0x000fca00078e0210 */
[----:B------:R-:W-:Y:S01]  /*1760*/  LOP3.LUT R0, R17, R0, RZ, 0xfc, !PT ;  /* 0x0000000011007212 */ /* 0x000fe200078efcff */
[----:B------:R-:W-:Y:S06]  /*1770*/  BRA `(.L_x_18) ;  /* 0x0000000000107947 */ /* 0x000fec0003800000 */
.L_x_17:
[----:B------:R-:W-:-:S04]  /*1780*/  LOP3.LUT R0, R0, 0x80000000, RZ, 0xc0, !PT ;  /* 0x8000000000007812 */ /* 0x000fc800078ec0ff */
[----:B------:R-:W-:Y:S01]  /*1790*/  LOP3.LUT R0, R0, 0x7f800000, RZ, 0xfc, !PT ;  /* 0x7f80000000007812 */ /* 0x000fe200078efcff */
[----:B------:R-:W-:Y:S06]  /*17a0*/  BRA `(.L_x_18) ;  /* 0x0000000000047947 */ /* 0x000fec0003800000 */
.L_x_16:
[----:B------:R-:W-:-:S07]  /*17b0*/  IMAD R0, R21, 0x800000, R0 ;  /* 0x0080000015007824 */ /* 0x000fce00078e0200 */
.L_x_18:
[----:B------:R-:W-:Y:S05]  /*17c0*/  BSYNC.RECONVERGENT B2 ;  /* 0x0000000000027941 */ /* 0x000fea0003800200 */
.L_x_15:
[----:B------:R-:W-:Y:S05]  /*17d0*/  BRA `(.L_x_19) ;  /* 0x0000000000207947 */ /* 0x000fea0003800000 */
.L_x_14:
[----:B------:R-:W-:-:S04]  /*17e0*/  LOP3.LUT R0, R3, 0x80000000, R0, 0x48, !PT ;  /* 0x8000000003007812 */ /* 0x000fc800078e4800 */
[----:B------:R-:W-:Y:S01]  /*17f0*/  LOP3.LUT R0, R0, 0x7f800000, RZ, 0xfc, !PT ;  /* 0x7f80000000007812 */ /* 0x000fe200078efcff */
[----:B------:R-:W-:Y:S06]  /*1800*/  BRA `(.L_x_19) ;  /* 0x0000000000147947 */ /* 0x000fec0003800000 */
.L_x_13:
[----:B------:R-:W-:Y:S01]  /*1810*/  LOP3.LUT R0, R3, 0x80000000, R0, 0x48, !PT ;  /* 0x8000000003007812 */ /* 0x000fe200078e4800 */
[----:B------:R-:W-:Y:S06]  /*1820*/  BRA `(.L_x_19) ;  /* 0x00000000000c7947 */ /* 0x000fec0003800000 */
.L_x_12:
[----:B------:R-:W0:Y:S01]  /*1830*/  MUFU.RSQ R0, -QNAN ;  /* 0xffc0000000007908 */ /* 0x000e220000001400 */
[----:B------:R-:W-:Y:S05]  /*1840*/  BRA `(.L_x_19) ;  /* 0x0000000000047947 */ /* 0x000fea0003800000 */
.L_x_11:
[----:B------:R-:W-:-:S07]  /*1850*/  FADD.FTZ R0, R0, R3 ;  /* 0x0000000300007221 */ /* 0x000fce0000010000 */
.L_x_19:
[----:B------:R-:W-:Y:S05]  /*1860*/  BSYNC.RECONVERGENT B1 ;  /* 0x0000000000017941 */ /* 0x000fea0003800200 */
.L_x_9:
[----:B------:R-:W-:-:S04]  /*1870*/  IMAD.MOV.U32 R19, RZ, RZ, 0x0 ;  /* 0x00000000ff137424 */ /* 0x000fc800078e00ff */
[----:B0-----:R-:W-:Y:S05]  /*1880*/  RET.REL.NODEC R18 `(preprocess_batch_resize_nchw) ;  /* 0xffffffe412dc7950 */ /* 0x001fea0003c3ffff */
.L_x_20:
[----:B------:R-:W-:-:S00]  /*1890*/  BRA `(.L_x_20) ;  /* 0xfffffffc00fc7947 */ /* 0x000fc0000383ffff */
[----:B------:R-:W-:-:S00]  /*18a0*/  NOP ;  /* 0x0000000000007918 */ /* 0x000fc00000000000 */
        /* <DEDUP_REMOVED lines=13> */
.L_x_445:


//--------------------- .text.dynres_patches_to_nchw --------------------------
	.section	.text.dynres_patches_to_nchw,"ax",@progbits
	.align	128
        .global         dynres_patches_to_nchw
        .type           dynres_patches_to_nchw,@function
        .size           dynres_patches_to_nchw,(.L_x_446 - dynres_patches_to_nchw)
        .other          dynres_patches_to_nchw,@"STO_CUDA_ENTRY STV_DEFAULT"
dynres_patches_to_nchw:
.text.dynres_patches_to_nchw:
[----:B------:R-:W-:Y:S01]  /*0000*/  LDC R1, c[0x0][0x37c] ;  /* 0x0000df00ff017b82 */ /* 0x000fe20000000800 */
[----:B------:R-:W0:Y:S07]  /*0010*/  S2R R0, SR_TID.Y ;  /* 0x0000000000007919 */ /* 0x000e2e0000002200 */
[----:B------:R-:W1:Y:S01]  /*0020*/  LDC R4, c[0x0][0x360] ;  /* 0x0000d800ff047b82 */ /* 0x000e620000000800 */
[----:B------:R-:W2:Y:S01]  /*0030*/  LDCU UR6, c[0x0][0x3a8] ;  /* 0x00007500ff0677ac */ /* 0x000ea20008000800 */
[----:B------:R-:W1:Y:S01]  /*0040*/  S2R R5, SR_TID.X ;  /* 0x0000000000057919 */ /* 0x000e620000002100 */
[----:B------:R-:W3:Y:S01]  /*0050*/  LDCU.64 UR8, c[0x0][0x398] ;  /* 0x00007300ff0877ac */ /* 0x000ee20008000a00 */
[----:B------:R-:W4:Y:S04]  /*0060*/  S2R R20, SR_CTAID.Z ;  /* 0x0000000000147919 */ /* 0x000f280000002700 */
[----:B------:R-:W0:Y:S08]  /*0070*/  S2UR UR4, SR_CTAID.Y ;  /* 0x00000000000479c3 */ /* 0x000e300000002600 */
[----:B------:R-:W0:Y:S01]  /*0080*/  LDC R19, c[0x0][0x364] ;  /* 0x0000d900ff137b82 */ /* 0x000e220000000800 */
[----:B--2---:R-:W-:-:S07]  /*0090*/  UISETP.NE.AND UP0, UPT, UR6, URZ, UPT ;  /* 0x000000ff0600728c */ /* 0x004fce000bf05270 */
[----:B------:R-:W1:Y:S08]  /*00a0*/  S2UR UR5, SR_CTAID.X ;  /* 0x00000000000579c3 */ /* 0x000e700000002500 */
[----:B------:R-:W2:Y:S01]  /*00b0*/  LDC.64 R2, c[0x0][0x3a0] ;  /* 0x0000e800ff027b82 */ /* 0x000ea20000000a00 */
[----:B0-----:R-:W-:Y:S01]  /*00c0*/  IMAD R19, R19, UR4, R0 ;  /* 0x0000000413137c24 */ /* 0x001fe2000f8e0200 */
[----:B------:R-:W-:-:S04]  /*00d0*/  USEL UR4, URZ, 0x1, !UP0 ;  /* 0x00000001ff047887 */ /* 0x000fc8000c000000 */
[----:B---3--:R-:W-:Y:S01]  /*00e0*/  ISETP.GE.AND P0, PT, R19, UR8, PT ;  /* 0x0000000813007c0c */ /* 0x008fe2000bf06270 */
[----:B-1----:R-:W-:-:S05]  /*00f0*/  IMAD R4, R4, UR5, R5 ;  /* 0x0000000504047c24 */ /* 0x002fca000f8e0205 */
[----:B------:R-:W-:Y:S01]  /*0100*/  ISETP.GE.OR P0, PT, R4, UR9, P0 ;  /* 0x0000000904007c0c */ /* 0x000fe20008706670 */
[----:B--2---:R-:W-:-:S05]  /*0110*/  IMAD R5, R3, R2, UR4 ;  /* 0x0000000403057e24 */ /* 0x004fca000f8e0202 */
[----:B----4-:R-:W-:-:S13]  /*0120*/  ISETP.GE.OR P0, PT, R20, R5, P0 ;  /* 0x000000051400720c */ /* 0x010fda0000706670 */
[----:B------:R-:W-:Y:S05]  /*0130*/  @P0 EXIT ;  /* 0x000000000000094d */ /* 0x000fea0003800000 */
[----:B------:R-:W-:-:S05]  /*0140*/  VIADD R5, R5, 0xffffffff ;  /* 0xffffffff05057836 */ /* 0x000fca0000000000 */
[----:B------:R-:W-:-:S04]  /*0150*/  ISETP.NE.AND P0, PT, R20, R5, PT ;  /* 0x000000051400720c */ /* 0x000fc80003f05270 */
[----:B------:R-:W-:-:S13]  /*0160*/  ISETP.EQ.OR P0, PT, RZ, UR6, P0 ;  /* 0x00000006ff007c0c */ /* 0x000fda0008702670 */
[----:B------:R-:W-:Y:S05]  /*0170*/  @P0 BRA `(.L_x_21) ;  /* 0x0000000000900947 */ /* 0x000fea0003800000 */
[----:B------:R-:W0:Y:S01]  /*0180*/  LDCU UR4, c[0x0][0x394] ;  /* 0x00007280ff0477ac */ /* 0x000e220008000800 */
[----:B------:R-:W-:-:S04]  /*0190*/  I2FP.F32.S32 R0, UR9 ;  /* 0x0000000900007c45 */ /* 0x000fc80008201400 */
[----:B------:R-:W1:Y:S01]  /*01a0*/  MUFU.RCP R5, R0 ;  /* 0x0000000000057308 */ /* 0x000e620000001000 */
[----:B0-----:R-:W-:-:S07]  /*01b0*/  I2FP.F32.S32 R3, UR4 ;  /* 0x0000000400037c45 */ /* 0x001fce0008201400 */
[----:B------:R-:W0:Y:S01]  /*01c0*/  FCHK P0, R3, R0 ;  /* 0x0000000003007302 */ /* 0x000e220000000000 */
[----:B-1----:R-:W-:-:S04]  /*01d0*/  FFMA R2, -R0, R5, 1 ;  /* 0x3f80000000027423 */ /* 0x002fc80000000105 */
[----:B------:R-:W-:-:S04]  /*01e0*/  FFMA R2, R5, R2, R5 ;  /* 0x0000000205027223 */ /* 0x000fc80000000005 */
[----:B------:R-:W-:-:S04]  /*01f0*/  FFMA R5, R3, R2, RZ ;  /* 0x0000000203057223 */ /* 0x000fc800000000ff */
[----:B------:R-:W-:-:S04]  /*0200*/  FFMA R6, -R0, R5, R3 ;  /* 0x0000000500067223 */ /* 0x000fc80000000103 */
[----:B------:R-:W-:Y:S01]  /*0210*/  FFMA R5, R2, R6, R5 ;  /* 0x0000000602057223 */ /* 0x000fe20000000005 */
[----:B0-----:R-:W-:Y:S06]  /*0220*/  @!P0 BRA `(.L_x_22) ;  /* 0x00000000000c8947 */ /* 0x001fec0003800000 */
[----:B------:R-:W-:-:S07]  /*0230*/  MOV R2, 0x250 ;  /* 0x0000025000027802 */ /* 0x000fce0000000f00 */
[----:B------:R-:W-:Y:S05]  /*0240*/  CALL.REL.NOINC `($__internal_1_$__cuda_sm3x_div_rn_noftz_f32_slowpath) ;  /* 0x0000001400f87944 */ /* 0x000fea0003c00000 */
[----:B------:R-:W-:-:S07]  /*0250*/  IMAD.MOV.U32 R5, RZ, RZ, R0 ;  /* 0x000000ffff057224 */ /* 0x000fce00078e0000 */
.L_x_22:
        /* <DEDUP_REMOVED lines=13> */
[----:B------:R-:W-:Y:S05]  /*0330*/  CALL.REL.NOINC `($__internal_1_$__cuda_sm3x_div_rn_noftz_f32_slowpath) ;  /* 0x0000001400bc7944 */ /* 0x000fea0003c00000 */
[----:B------:R-:W-:-:S07]  /*0340*/  MOV R2, R0 ;  /* 0x0000000000027202 */ /* 0x000fce0000000f00 */
.L_x_23:
[----:B------:R-:W-:Y:S02]  /*0350*/  I2FP.F32.S32 R0, R4 ;  /* 0x0000000400007245 */ /* 0x000fe40000201400 */
[----:B------:R-:W-:-:S03]  /*0360*/  I2FP.F32.U32 R3, R19 ;  /* 0x0000001300037245 */ /* 0x000fc60000201000 */
[----:B------:R-:W-:Y:S02]  /*0370*/  FADD R0, R0, 0.5 ;  /* 0x3f00000000007421 */ /* 0x000fe40000000000 */
[----:B------:R-:W-:Y:S02]  /*0380*/  FADD R3, R3, 0.5 ;  /* 0x3f00000003037421 */ /* 0x000fe40000000000 */
[----:B------:R-:W-:Y:S02]  /*0390*/  FFMA R0, R0, R5, -0.5 ;  /* 0xbf00000000007423 */ /* 0x000fe40000000005 */
[----:B------:R-:W-:Y:S01]  /*03a0*/  FFMA R5, R3, R2, -0.5 ;  /* 0xbf00000003057423 */ /* 0x000fe20000000002 */
[----:B------:R-:W-:Y:S06]  /*03b0*/  BRA `(.L_x_24) ;  /* 0x0000000400b87947 */ /* 0x000fec0003800000 */
.L_x_21:
[----:B------:R-:W-:Y:S01]  /*03c0*/  IABS R5, R3 ;  /* 0x0000000300057213 */ /* 0x000fe20000000000 */
[----:B------:R-:W0:Y:S01]  /*03d0*/  LDC R10, c[0x0][0x394] ;  /* 0x0000e500ff0a7b82 */ /* 0x000e220000000800 */
[----:B------:R-:W-:Y:S02]  /*03e0*/  IABS R0, R2 ;  /* 0x0000000200007213 */ /* 0x000fe40000000000 */
[----:B------:R-:W1:Y:S01]  /*03f0*/  I2F.RP R8, R5 ;  /* 0x0000000500087306 */ /* 0x000e620000209400 */
[----:B------:R-:W-:-:S04]  /*0400*/  IABS R16, R20 ;  /* 0x0000001400107213 */ /* 0x000fc80000000000 */
[----:B------:R-:W2:Y:S03]  /*0410*/  LDC R9, c[0x0][0x390] ;  /* 0x0000e400ff097b82 */ /* 0x000ea60000000800 */
[----:B------:R-:W3:Y:S08]  /*0420*/  I2F.RP R11, R0 ;  /* 0x00000000000b7306 */ /* 0x000ef00000209400 */
[----:B-1----:R-:W1:Y:S08]  /*0430*/  MUFU.RCP R8, R8 ;  /* 0x0000000800087308 */ /* 0x002e700000001000 */
[----:B---3--:R-:W3:Y:S01]  /*0440*/  MUFU.RCP R11, R11 ;  /* 0x0000000b000b7308 */ /* 0x008ee20000001000 */
[----:B-1----:R-:W-:-:S07]  /*0450*/  VIADD R12, R8, 0xffffffe ;  /* 0x0ffffffe080c7836 */ /* 0x002fce0000000000 */
[----:B------:R1:W4:Y:S01]  /*0460*/  F2I.FTZ.U32.TRUNC.NTZ R13, R12 ;  /* 0x0000000c000d7305 */ /* 0x000322000021f000 */
[----:B---3--:R-:W-:-:S07]  /*0470*/  VIADD R6, R11, 0xffffffe ;  /* 0x0ffffffe0b067836 */ /* 0x008fce0000000000 */
[----:B------:R3:W5:Y:S01]  /*0480*/  F2I.FTZ.U32.TRUNC.NTZ R7, R6 ;  /* 0x0000000600077305 */ /* 0x000762000021f000 */
[----:B-1----:R-:W-:Y:S01]  /*0490*/  IMAD.MOV.U32 R12, RZ, RZ, RZ ;  /* 0x000000ffff0c7224 */ /* 0x002fe200078e00ff */
[----:B----4-:R-:W-:Y:S01]  /*04a0*/  IADD3 R14, PT, PT, RZ, -R13, RZ ;  /* 0x8000000dff0e7210 */ /* 0x010fe20007ffe0ff */
[----:B---3--:R-:W-:-:S04]  /*04b0*/  IMAD.MOV.U32 R6, RZ, RZ, RZ ;  /* 0x000000ffff067224 */ /* 0x008fc800078e00ff */
[----:B------:R-:W-:Y:S01]  /*04c0*/  IMAD R15, R14, R5, RZ ;  /* 0x000000050e0f7224 */ /* 0x000fe200078e02ff */
[----:B0-----:R-:W-:Y:S01]  /*04d0*/  IABS R14, R10 ;  /* 0x0000000a000e7213 */ /* 0x001fe20000000000 */
[----:B-----5:R-:W-:Y:S02]  /*04e0*/  IMAD.MOV R8, RZ, RZ, -R7 ;  /* 0x000000ffff087224 */ /* 0x020fe400078e0a07 */
[----:B------:R-:W-:-:S03]  /*04f0*/  IMAD.HI.U32 R11, R13, R15, R12 ;  /* 0x0000000f0d0b7227 */ /* 0x000fc600078e000c */
[----:B------:R-:W-:Y:S01]  /*0500*/  MOV R13, R8 ;  /* 0x00000008000d7202 */ /* 0x000fe20000000f00 */
[----:B------:R-:W-:Y:S01]  /*0510*/  IMAD.MOV.U32 R12, RZ, RZ, R16 ;  /* 0x000000ffff0c7224 */ /* 0x000fe200078e0010 */
[----:B--2---:R-:W-:Y:S02]  /*0520*/  IABS R16, R9 ;  /* 0x0000000900107213 */ /* 0x004fe40000000000 */
[----:B------:R-:W-:Y:S01]  /*0530*/  LOP3.LUT R9, R9, R2, RZ, 0x3c, !PT ;  /* 0x0000000209097212 */ /* 0x000fe200078e3cff */
[----:B------:R-:W-:Y:S02]  /*0540*/  IMAD R13, R13, R0, RZ ;  /* 0x000000000d0d7224 */ /* 0x000fe400078e02ff */
[----:B------:R-:W-:-:S04]  /*0550*/  IMAD.HI.U32 R8, R11, R12, RZ ;  /* 0x0000000c0b087227 */ /* 0x000fc800078e00ff */
[----:B------:R-:W-:-:S04]  /*0560*/  IMAD.HI.U32 R11, R11, R14, RZ ;  /* 0x0000000e0b0b7227 */ /* 0x000fc800078e00ff */
[----:B------:R-:W-:Y:S01]  /*0570*/  IMAD.HI.U32 R7, R7, R13, R6 ;  /* 0x0000000d07077227 */ /* 0x000fe200078e0006 */
[----:B------:R-:W-:-:S03]  /*0580*/  IADD3 R6, PT, PT, -R8, RZ, RZ ;  /* 0x000000ff08067210 */ /* 0x000fc60007ffe1ff */
[----:B------:R-:W-:Y:S02]  /*0590*/  IMAD.MOV R15, RZ, RZ, -R11 ;  /* 0x000000ffff0f7224 */ /* 0x000fe400078e0a0b */
[C---:B------:R-:W-:Y:S02]  /*05a0*/  IMAD R6, R5.reuse, R6, R12 ;  /* 0x0000000605067224 */ /* 0x040fe400078e020c */
[C---:B------:R-:W-:Y:S02]  /*05b0*/  IMAD R12, R5.reuse, R15, R14 ;  /* 0x0000000f050c7224 */ /* 0x040fe400078e020e */
[----:B------:R-:W-:Y:S01]  /*05c0*/  IMAD.MOV.U32 R13, RZ, RZ, R16 ;  /* 0x000000ffff0d7224 */ /* 0x000fe200078e0010 */
[C---:B------:R-:W-:Y:S02]  /*05d0*/  ISETP.GT.U32.AND P1, PT, R5.reuse, R6, PT ;  /* 0x000000060500720c */ /* 0x040fe40003f24070 */
[----:B------:R-:W-:Y:S01]  /*05e0*/  ISETP.GT.U32.AND P6, PT, R5, R12, PT ;  /* 0x0000000c0500720c */ /* 0x000fe20003fc4070 */
[----:B------:R-:W-:-:S05]  /*05f0*/  IMAD.HI.U32 R7, R7, R13, RZ ;  /* 0x0000000d07077227 */ /* 0x000fca00078e00ff */
[----:B------:R-:W-:-:S05]  /*0600*/  IADD3 R14, PT, PT, -R7, RZ, RZ ;  /* 0x000000ff070e7210 */ /* 0x000fca0007ffe1ff */
[--C-:B------:R-:W-:Y:S02]  /*0610*/  @!P1 IMAD.IADD R6, R6, 0x1, -R5.reuse ;  /* 0x0000000106069824 */ /* 0x100fe400078e0a05 */
[----:B------:R-:W-:Y:S02]  /*0620*/  @!P6 IMAD.IADD R12, R12, 0x1, -R5 ;  /* 0x000000010c0ce824 */ /* 0x000fe400078e0a05 */
[----:B------:R-:W-:Y:S01]  /*0630*/  IMAD R13, R0, R14, R13 ;  /* 0x0000000e000d7224 */ /* 0x000fe200078e020d */
[-C--:B------:R-:W-:Y:S01]  /*0640*/  ISETP.GE.U32.AND P5, PT, R6, R5.reuse, PT ;  /* 0x000000050600720c */ /* 0x080fe20003fa6070 */
[----:B------:R-:W-:Y:S01]  /*0650*/  @!P6 VIADD R11, R11, 0x1 ;  /* 0x000000010b0be836 */ /* 0x000fe20000000000 */
[----:B------:R-:W-:Y:S01]  /*0660*/  ISETP.GE.U32.AND P4, PT, R12, R5, PT ;  /* 0x000000050c00720c */ /* 0x000fe20003f86070 */
[----:B------:R-:W-:Y:S01]  /*0670*/  @!P1 VIADD R8, R8, 0x1 ;  /* 0x0000000108089836 */ /* 0x000fe20000000000 */
[----:B------:R-:W-:Y:S02]  /*0680*/  ISETP.GT.U32.AND P3, PT, R0, R13, PT ;  /* 0x0000000d0000720c */ /* 0x000fe40003f64070 */
[----:B------:R-:W-:-:S02]  /*0690*/  LOP3.LUT R5, R10, R3, RZ, 0x3c, !PT ;  /* 0x000000030a057212 */ /* 0x000fc400078e3cff */
[----:B------:R-:W-:Y:S02]  /*06a0*/  I2FP.F32.S32 R10, UR9 ;  /* 0x00000009000a7c45 */ /* 0x000fe40008201400 */
[----:B------:R-:W-:Y:S02]  /*06b0*/  ISETP.GE.AND P2, PT, R5, RZ, PT ;  /* 0x000000ff0500720c */ /* 0x000fe40003f46270 */
[----:B------:R-:W-:Y:S01]  /*06c0*/  LOP3.LUT R6, R20, R3, RZ, 0x3c, !PT ;  /* 0x0000000314067212 */ /* 0x000fe200078e3cff */
[----:B------:R-:W0:Y:S01]  /*06d0*/  MUFU.RCP R15, R10 ;  /* 0x0000000a000f7308 */ /* 0x000e220000001000 */
[----:B------:R-:W-:Y:S01]  /*06e0*/  @P5 VIADD R8, R8, 0x1 ;  /* 0x0000000108085836 */ /* 0x000fe20000000000 */
[----:B------:R-:W-:Y:S02]  /*06f0*/  @P4 IADD3 R11, PT, PT, R11, 0x1, RZ ;  /* 0x000000010b0b4810 */ /* 0x000fe40007ffe0ff */
[----:B------:R-:W-:Y:S01]  /*0700*/  ISETP.GE.AND P0, PT, R6, RZ, PT ;  /* 0x000000ff0600720c */ /* 0x000fe20003f06270 */
[----:B------:R-:W-:Y:S01]  /*0710*/  @!P3 VIADD R7, R7, 0x1 ;  /* 0x000000010707b836 */ /* 0x000fe20000000000 */
[----:B------:R-:W-:-:S02]  /*0720*/  @!P3 IADD3 R13, PT, PT, R13, -R0, RZ ;  /* 0x800000000d0db210 */ /* 0x000fc40007ffe0ff */
[----:B------:R-:W-:Y:S02]  /*0730*/  ISETP.NE.AND P5, PT, R3, RZ, PT ;  /* 0x000000ff0300720c */ /* 0x000fe40003fa5270 */
[----:B------:R-:W-:Y:S02]  /*0740*/  ISETP.GE.U32.AND P1, PT, R13, R0, PT ;  /* 0x000000000d00720c */ /* 0x000fe40003f26070 */
[----:B------:R-:W-:Y:S02]  /*0750*/  LOP3.LUT R5, RZ, R3, RZ, 0x33, !PT ;  /* 0x00000003ff057212 */ /* 0x000fe400078e33ff */
[----:B------:R-:W-:Y:S02]  /*0760*/  @!P2 IADD3 R11, PT, PT, -R11, RZ, RZ ;  /* 0x000000ff0b0ba210 */ /* 0x000fe40007ffe1ff */
[----:B------:R-:W-:Y:S01]  /*0770*/  ISETP.GE.AND P4, PT, R9, RZ, PT ;  /* 0x000000ff0900720c */ /* 0x000fe20003f86270 */
[----:B------:R-:W-:Y:S01]  /*0780*/  @!P0 IMAD.MOV R8, RZ, RZ, -R8 ;  /* 0x000000ffff088224 */ /* 0x000fe200078e0a08 */
[----:B------:R-:W-:Y:S01]  /*0790*/  SEL R11, R5, R11, !P5 ;  /* 0x0000000b050b7207 */ /* 0x000fe20006800000 */
[----:B0-----:R-:W-:Y:S01]  /*07a0*/  FFMA R6, -R10, R15, 1 ;  /* 0x3f8000000a067423 */ /* 0x001fe2000000010f */
[----:B------:R-:W-:-:S02]  /*07b0*/  ISETP.NE.AND P2, PT, R2, RZ, PT ;  /* 0x000000ff0200720c */ /* 0x000fc40003f45270 */
[----:B------:R-:W-:Y:S01]  /*07c0*/  I2FP.F32.S32 R13, R11 ;  /* 0x0000000b000d7245 */ /* 0x000fe20000201400 */
[----:B------:R-:W-:Y:S01]  /*07d0*/  @P1 VIADD R7, R7, 0x1 ;  /* 0x0000000107071836 */ /* 0x000fe20000000000 */
[----:B------:R-:W-:Y:S01]  /*07e0*/  SEL R9, R5, R8, !P5 ;  /* 0x0000000805097207 */ /* 0x000fe20006800000 */
[----:B------:R-:W-:Y:S01]  /*07f0*/  FFMA R6, R15, R6, R15 ;  /* 0x000000060f067223 */ /* 0x000fe2000000000f */
[----:B------:R-:W0:Y:S02]  /*0800*/  FCHK P0, R13, R10 ;  /* 0x0000000a0d007302 */ /* 0x000e240000000000 */
[----:B------:R-:W-:Y:S01]  /*0810*/  MOV R8, R7 ;  /* 0x0000000700087202 */ /* 0x000fe20000000f00 */
[----:B------:R-:W-:Y:S02]  /*0820*/  IMAD.MOV R0, RZ, RZ, -R9 ;  /* 0x000000ffff007224 */ /* 0x000fe400078e0a09 */
[----:B------:R-:W-:Y:S02]  /*0830*/  FFMA R5, R6, R13, RZ ;  /* 0x0000000d06057223 */ /* 0x000fe400000000ff */
[----:B------:R-:W-:Y:S01]  /*0840*/  @!P4 IMAD.MOV R8, RZ, RZ, -R8 ;  /* 0x000000ffff08c224 */ /* 0x000fe200078e0a08 */
[----:B------:R-:W-:Y:S01]  /*0850*/  @!P2 LOP3.LUT R8, RZ, R2, RZ, 0x33, !PT ;  /* 0x00000002ff08a212 */ /* 0x000fe200078e33ff */
[----:B------:R-:W-:-:S02]  /*0860*/  IMAD R12, R3, R0, R20 ;  /* 0x00000000030c7224 */ /* 0x000fc400078e0214 */
[----:B------:R-:W-:Y:S02]  /*0870*/  FFMA R0, -R10, R5, R13 ;  /* 0x000000050a007223 */ /* 0x000fe4000000010d */
[----:B------:R-:W-:Y:S02]  /*0880*/  IMAD R7, R12, R11, RZ ;  /* 0x0000000b0c077224 */ /* 0x000fe400078e02ff */
[----:B------:R-:W-:Y:S01]  /*0890*/  FFMA R6, R6, R0, R5 ;  /* 0x0000000006067223 */ /* 0x000fe20000000005 */
[----:B------:R-:W-:Y:S01]  /*08a0*/  IMAD R5, R9, R8, RZ ;  /* 0x0000000809057224 */ /* 0x000fe200078e02ff */
[----:B0-----:R-:W-:Y:S06]  /*08b0*/  @!P0 BRA `(.L_x_25) ;  /* 0x0000000000148947 */ /* 0x001fec0003800000 */
[----:B------:R-:W-:Y:S01]  /*08c0*/  MOV R3, R13 ;  /* 0x0000000d00037202 */ /* 0x000fe20000000f00 */
[----:B------:R-:W-:Y:S01]  /*08d0*/  IMAD.MOV.U32 R0, RZ, RZ, R10 ;  /* 0x000000ffff007224 */ /* 0x000fe200078e000a */
[----:B------:R-:W-:-:S07]  /*08e0*/  MOV R2, 0x900 ;  /* 0x0000090000027802 */ /* 0x000fce0000000f00 */
[----:B------:R-:W-:Y:S05]  /*08f0*/  CALL.REL.NOINC `($__internal_1_$__cuda_sm3x_div_rn_noftz_f32_slowpath) ;  /* 0x00000010004c7944 */ /* 0x000fea0003c00000 */
[----:B------:R-:W-:-:S07]  /*0900*/  IMAD.MOV.U32 R6, RZ, RZ, R0 ;  /* 0x000000ffff067224 */ /* 0x000fce00078e0000 */
.L_x_25:
[----:B------:R-:W0:Y:S01]  /*0910*/  LDCU UR4, c[0x0][0x398] ;  /* 0x00007300ff0477ac */ /* 0x000e220008000800 */
[----:B------:R-:W-:Y:S02]  /*0920*/  I2FP.F32.S32 R8, R8 ;  /* 0x0000000800087245 */ /* 0x000fe40000201400 */
[----:B0-----:R-:W-:-:S04]  /*0930*/  I2FP.F32.U32 R9, UR4 ;  /* 0x0000000400097c45 */ /* 0x001fc80008201000 */
[----:B------:R-:W0:Y:S08]  /*0940*/  MUFU.RCP R0, R9 ;  /* 0x0000000900007308 */ /* 0x000e300000001000 */
[----:B------:R-:W1:Y:S01]  /*0950*/  FCHK P0, R8, R9 ;  /* 0x0000000908007302 */ /* 0x000e620000000000 */
[----:B0-----:R-:W-:-:S04]  /*0960*/  FFMA R3, -R9, R0, 1 ;  /* 0x3f80000009037423 */ /* 0x001fc80000000100 */
[----:B------:R-:W-:-:S04]  /*0970*/  FFMA R0, R0, R3, R0 ;  /* 0x0000000300007223 */ /* 0x000fc80000000000 */
[----:B------:R-:W-:-:S04]  /*0980*/  FFMA R3, R0, R8, RZ ;  /* 0x0000000800037223 */ /* 0x000fc800000000ff */
[----:B------:R-:W-:-:S04]  /*0990*/  FFMA R2, -R9, R3, R8 ;  /* 0x0000000309027223 */ /* 0x000fc80000000108 */
[----:B------:R-:W-:Y:S01]  /*09a0*/  FFMA R0, R0, R2, R3 ;  /* 0x0000000200007223 */ /* 0x000fe20000000003 */
[----:B-1----:R-:W-:Y:S06]  /*09b0*/  @!P0 BRA `(.L_x_26) ;  /* 0x0000000000108947 */ /* 0x002fec0003800000 */
[----:B------:R-:W-:Y:S01]  /*09c0*/  MOV R3, R8 ;  /* 0x0000000800037202 */ /* 0x000fe20000000f00 */
[----:B------:R-:W-:Y:S01]  /*09d0*/  IMAD.MOV.U32 R0, RZ, RZ, R9 ;  /* 0x000000ffff007224 */ /* 0x000fe200078e0009 */
[----:B------:R-:W-:-:S07]  /*09e0*/  MOV R2, 0xa00 ;  /* 0x00000a0000027802 */ /* 0x000fce0000000f00 */
[----:B------:R-:W-:Y:S05]  /*09f0*/  CALL.REL.NOINC `($__internal_1_$__cuda_sm3x_div_rn_noftz_f32_slowpath) ;  /* 0x00000010000c7944 */ /* 0x000fea0003c00000 */
.L_x_26:
[----:B------:R-:W-:Y:S02]  /*0a00*/  I2FP.F32.S32 R2, R4 ;  /* 0x0000000400027245 */ /* 0x000fe40000201400 */
[----:B------:R-:W-:Y:S02]  /*0a10*/  I2FP.F32.U32 R8, R19 ;  /* 0x0000001300087245 */ /* 0x000fe40000201000 */
[----:B------:R-:W-:Y:S01]  /*0a20*/  I2FP.F32.S32 R7, R7 ;  /* 0x0000000700077245 */ /* 0x000fe20000201400 */
[----:B------:R-:W-:Y:S01]  /*0a30*/  FADD R3, R2, 0.5 ;  /* 0x3f00000002037421 */ /* 0x000fe20000000000 */
[----:B------:R-:W-:Y:S01]  /*0a40*/  I2FP.F32.S32 R2, R5 ;  /* 0x0000000500027245 */ /* 0x000fe20000201400 */
[----:B------:R-:W-:Y:S02]  /*0a50*/  FADD R9, R8, 0.5 ;  /* 0x3f00000008097421 */ /* 0x000fe40000000000 */
[----:B------:R-:W-:Y:S02]  /*0a60*/  FFMA R6, R3, R6, -0.5 ;  /* 0xbf00000003067423 */ /* 0x000fe40000000006 */
[----:B------:R-:W-:-:S02]  /*0a70*/  FFMA R5, R9, R0, -0.5 ;  /* 0xbf00000009057423 */ /* 0x000fc40000000000 */
[----:B------:R-:W-:Y:S02]  /*0a80*/  FADD R0, R6, R7 ;  /* 0x0000000706007221 */ /* 0x000fe40000000000 */
[----:B------:R-:W-:-:S07]  /*0a90*/  FADD R5, R5, R2 ;  /* 0x0000000205057221 */ /* 0x000fce0000000000 */
.L_x_24:
[----:B------:R-:W0:Y:S01]  /*0aa0*/  LDC.64 R2, c[0x0][0x390] ;  /* 0x0000e400ff027b82 */ /* 0x000e220000000a00 */
[----:B------:R-:W1:Y:S01]  /*0ab0*/  LDCU.128 UR8, c[0x0][0x3b0] ;  /* 0x00007600ff0877ac */ /* 0x000e620008000c00 */
[----:B------:R-:W2:Y:S01]  /*0ac0*/  FRND.FLOOR R8, R5 ;  /* 0x0000000500087307 */ /* 0x000ea20000205000 */
[----:B------:R-:W-:Y:S01]  /*0ad0*/  IMAD R20, R20, 0x3, RZ ;  /* 0x0000000314147824 */ /* 0x000fe200078e02ff */
[----:B------:R-:W3:Y:S06]  /*0ae0*/  LDCU.64 UR4, c[0x0][0x358] ;  /* 0x00006b00ff0477ac */ /* 0x000eec0008000a00 */
[----:B------:R-:W4:Y:S01]  /*0af0*/  FRND.FLOOR R7, R0 ;  /* 0x0000000000077307 */ /* 0x000f220000205000 */
[----:B--2---:R-:W-:-:S07]  /*0b00*/  FADD R12, -R8, R5 ;  /* 0x00000005080c7221 */ /* 0x004fce0000000100 */
[----:B------:R2:W5:Y:S01]  /*0b10*/  F2I.FLOOR.NTZ R9, R5 ;  /* 0x0000000500097305 */ /* 0x0005620000207100 */
[----:B-1----:R-:W-:Y:S02]  /*0b20*/  UISETP.NE.U32.AND UP1, UPT, UR10, URZ, UPT ;  /* 0x000000ff0a00728c */ /* 0x002fe4000bf25070 */
[----:B------:R-:W-:Y:S02]  /*0b30*/  UISETP.EQ.U32.AND UP0, UPT, UR8, URZ, UPT ;  /* 0x000000ff0800728c */ /* 0x000fe4000bf02070 */
[----:B------:R-:W-:Y:S01]  /*0b40*/  UISETP.NE.AND.EX UP1, UPT, UR11, URZ, UPT, UP1 ;  /* 0x000000ff0b00728c */ /* 0x000fe2000bf25310 */
[----:B0-----:R-:W-:Y:S01]  /*0b50*/  IADD3 R8, PT, PT, R2, -0x1, RZ ;  /* 0xffffffff02087810 */ /* 0x001fe20007ffe0ff */
[----:B----4-:R-:W-:Y:S01]  /*0b60*/  FADD R11, -R7, R0 ;  /* 0x00000000070b7221 */ /* 0x010fe20000000100 */
[----:B------:R5:W0:Y:S01]  /*0b70*/  F2I.FLOOR.NTZ R6, R0 ;  /* 0x0000000000067305 */ /* 0x000a220000207100 */
[----:B------:R-:W-:Y:S01]  /*0b80*/  VIADD R7, R3, 0xffffffff ;  /* 0xffffffff03077836 */ /* 0x000fe20000000000 */
[----:B------:R-:W-:Y:S01]  /*0b90*/  UISETP.EQ.OR.EX UP0, UPT, UR9, URZ, !UP1, UP0 ;  /* 0x000000ff0900728c */ /* 0x000fe2000cf02700 */
[C---:B------:R-:W-:Y:S01]  /*0ba0*/  FADD R13, -R11.reuse, 1 ;  /* 0x3f8000000b0d7421 */ /* 0x040fe20000000100 */
[----:B--2---:R-:W-:Y:S01]  /*0bb0*/  FMUL R5, R11, R12 ;  /* 0x0000000c0b057220 */ /* 0x004fe20000400000 */
[----:B-----5:R-:W-:-:S02]  /*0bc0*/  VIMNMX.RELU R0, PT, PT, R9, R8, PT ;  /* 0x0000000809007248 */ /* 0x020fc40003fe1100 */
[----:B------:R-:W-:Y:S01]  /*0bd0*/  VIADDMNMX.RELU R9, R9, 0x1, R8, PT ;  /* 0x0000000109097846 */ /* 0x000fe20003801108 */
[----:B------:R-:W-:Y:S01]  /*0be0*/  FADD R8, -R12, 1 ;  /* 0x3f8000000c087421 */ /* 0x000fe20000000100 */
[C---:B0-----:R-:W-:Y:S02]  /*0bf0*/  VIMNMX.RELU R2, PT, PT, R6.reuse, R7, PT ;  /* 0x0000000706027248 */ /* 0x041fe40003fe1100 */
[----:B------:R-:W-:Y:S01]  /*0c00*/  VIADDMNMX.RELU R10, R6, 0x1, R7, PT ;  /* 0x00000001060a7846 */ /* 0x000fe20003801107 */
[-C--:B------:R-:W-:Y:S01]  /*0c10*/  FMUL R6, R11, R8.reuse ;  /* 0x000000080b067220 */ /* 0x080fe20000400000 */
[----:B------:R-:W-:Y:S01]  /*0c20*/  FMUL R7, R13, R8 ;  /* 0x000000080d077220 */ /* 0x000fe20000400000 */
[----:B------:R-:W-:Y:S02]  /*0c30*/  IMAD R11, R0, R3, R2 ;  /* 0x00000003000b7224 */ /* 0x000fe400078e0202 */
[----:B------:R-:W-:Y:S01]  /*0c40*/  FMUL R8, R12, R13 ;  /* 0x0000000d0c087220 */ /* 0x000fe20000400000 */
[----:B------:R-:W-:-:S02]  /*0c50*/  IMAD R0, R0, R3, R10 ;  /* 0x0000000300007224 */ /* 0x000fc400078e020a */
[CC--:B------:R-:W-:Y:S02]  /*0c60*/  IMAD R2, R9.reuse, R3.reuse, R2 ;  /* 0x0000000309027224 */ /* 0x0c0fe400078e0202 */
[----:B------:R-:W-:Y:S02]  /*0c70*/  IMAD R3, R9, R3, R10 ;  /* 0x0000000309037224 */ /* 0x000fe400078e020a */
[----:B------:R-:W-:Y:S02]  /*0c80*/  IMAD R9, R0, 0x3, RZ ;  /* 0x0000000300097824 */ /* 0x000fe400078e02ff */
[----:B------:R-:W-:Y:S02]  /*0c90*/  IMAD R11, R11, 0x3, RZ ;  /* 0x000000030b0b7824 */ /* 0x000fe400078e02ff */
[----:B------:R-:W-:Y:S02]  /*0ca0*/  IMAD R2, R2, 0x3, RZ ;  /* 0x0000000302027824 */ /* 0x000fe400078e02ff */
[----:B------:R-:W-:Y:S01]  /*0cb0*/  IMAD R0, R3, 0x3, RZ ;  /* 0x0000000303007824 */ /* 0x000fe200078e02ff */
[----:B---3--:R-:W-:Y:S06]  /*0cc0*/  BRA.U UP0, `(.L_x_27) ;  /* 0x0000000900207547 */ /* 0x008fec000b800000 */
[----:B------:R-:W0:Y:S01]  /*0cd0*/  LDCU.64 UR6, c[0x0][0x380] ;  /* 0x00007000ff0677ac */ /* 0x000e220008000a00 */
[----:B------:R-:W1:Y:S01]  /*0ce0*/  LDC.64 R22, c[0x0][0x3b8] ;  /* 0x0000ee00ff167b82 */ /* 0x000e620000000a00 */
[----:B0-----:R-:W-:Y:S02]  /*0cf0*/  IADD3 R16, P1, PT, R9, UR6, RZ ;  /* 0x0000000609107c10 */ /* 0x001fe4000ff3e0ff */
[----:B------:R-:W-:Y:S02]  /*0d00*/  IADD3 R14, P0, PT, R11, UR6, RZ ;  /* 0x000000060b0e7c10 */ /* 0x000fe4000ff1e0ff */
[----:B------:R-:W-:Y:S02]  /*0d10*/  LEA.HI.X.SX32 R17, R9, UR7, 0x1, P1 ;  /* 0x0000000709117c11 */ /* 0x000fe400088f0eff */
[----:B------:R-:W-:Y:S02]  /*0d20*/  IADD3 R12, P1, PT, R2, UR6, RZ ;  /* 0x00000006020c7c10 */ /* 0x000fe4000ff3e0ff */
[----:B------:R-:W-:Y:S01]  /*0d30*/  LEA.HI.X.SX32 R15, R11, UR7, 0x1, P0 ;  /* 0x000000070b0f7c11 */ /* 0x000fe200080f0eff */
[----:B------:R-:W2:Y:S01]  /*0d40*/  LDG.E.U8.CONSTANT R21, desc[UR4][R16.64] ;  /* 0x0000000410157981 */ /* 0x000ea2000c1e9100 */
[----:B------:R-:W-:Y:S01]  /*0d50*/  IADD3 R10, P0, PT, R0, UR6, RZ ;  /* 0x00000006000a7c10 */ /* 0x000fe2000ff1e0ff */
[----:B------:R-:W0:Y:S01]  /*0d60*/  LDCU UR6, c[0x0][0x3c0] ;  /* 0x00007800ff0677ac */ /* 0x000e220008000800 */
[----:B------:R-:W-:Y:S01]  /*0d70*/  LEA.HI.X.SX32 R13, R2, UR7, 0x1, P1 ;  /* 0x00000007020d7c11 */ /* 0x000fe200088f0eff */
[----:B------:R-:W3:Y:S01]  /*0d80*/  LDG.E.U8.CONSTANT R18, desc[UR4][R14.64] ;  /* 0x000000040e127981 */ /* 0x000ee2000c1e9100 */
[----:B------:R-:W-:Y:S01]  /*0d90*/  LEA.HI.X.SX32 R11, R0, UR7, 0x1, P0 ;  /* 0x00000007000b7c11 */ /* 0x000fe200080f0eff */
[----:B------:R-:W4:Y:S01]  /*0da0*/  LDC.64 R2, c[0x0][0x3b0] ;  /* 0x0000ec00ff027b82 */ /* 0x000f220000000a00 */
[----:B------:R-:W5:Y:S01]  /*0db0*/  LDCU UR7, c[0x0][0x3ac] ;  /* 0x00007580ff0777ac */ /* 0x000f620008000800 */
[----:B------:R-:W5:Y:S04]  /*0dc0*/  LDG.E.U8.CONSTANT R24, desc[UR4][R12.64] ;  /* 0x000000040c187981 */ /* 0x000f68000c1e9100 */
[----:B------:R-:W5:Y:S04]  /*0dd0*/  LDG.E.U8.CONSTANT R9, desc[UR4][R10.64] ;  /* 0x000000040a097981 */ /* 0x000f68000c1e9100 */
[----:B-1----:R-:W5:Y:S04]  /*0de0*/  LDG.E.CONSTANT R0, desc[UR4][R22.64] ;  /* 0x0000000416007981 */ /* 0x002f68000c1e9900 */
[----:B----4-:R1:W4:Y:S01]  /*0df0*/  LDG.E.CONSTANT R3, desc[UR4][R2.64] ;  /* 0x0000000402037981 */ /* 0x010322000c1e9900 */
[----:B0-----:R-:W-:Y:S01]  /*0e00*/  ISETP.NE.AND P2, PT, RZ, UR6, PT ;  /* 0x00000006ff007c0c */ /* 0x001fe2000bf45270 */
[----:B------:R-:W-:Y:S01]  /*0e10*/  BSSY.RECONVERGENT B0, `(.L_x_28) ;  /* 0x0000018000007945 */ /* 0x000fe20003800200 */
[----:B--2---:R-:W-:-:S02]  /*0e20*/  I2FP.F32.U32 R21, R21 ;  /* 0x0000001500157245 */ /* 0x004fc40000201000 */
[----:B---3--:R-:W-:-:S03]  /*0e30*/  I2FP.F32.U32 R18, R18 ;  /* 0x0000001200127245 */ /* 0x008fc60000201000 */
[----:B------:R-:W-:Y:S01]  /*0e40*/  FMUL R26, R6, R21 ;  /* 0x00000015061a7220 */ /* 0x000fe20000400000 */
[----:B-----5:R-:W-:-:S03]  /*0e50*/  I2FP.F32.U32 R21, R24 ;  /* 0x0000001800157245 */ /* 0x020fc60000201000 */
[----:B------:R-:W-:Y:S01]  /*0e60*/  FFMA R25, R7, R18, R26 ;  /* 0x0000001207197223 */ /* 0x000fe2000000001a */
[----:B------:R-:W-:-:S03]  /*0e70*/  I2FP.F32.U32 R18, R9 ;  /* 0x0000000900127245 */ /* 0x000fc60000201000 */
[----:B------:R-:W-:Y:S01]  /*0e80*/  FFMA R24, R8, R21, R25 ;  /* 0x0000001508187223 */ /* 0x000fe20000000019 */
[----:B------:R-:W1:Y:S03]  /*0e90*/  MUFU.RCP R9, R0 ;  /* 0x0000000000097308 */ /* 0x000e660000001000 */
[----:B------:R-:W-:-:S04]  /*0ea0*/  FFMA R18, R5, R18, R24 ;  /* 0x0000001205127223 */ /* 0x000fc80000000018 */
[----:B------:R-:W-:-:S05]  /*0eb0*/  FADD R18, R18, 0.5 ;  /* 0x3f00000012127421 */ /* 0x000fca0000000000 */
[----:B------:R-:W-:-:S04]  /*0ec0*/  FMNMX R18, RZ, R18, !PT ;  /* 0x00000012ff127209 */ /* 0x000fc80007800000 */
[----:B------:R-:W-:Y:S01]  /*0ed0*/  FMNMX R18, R18, 255, PT ;  /* 0x437f000012127809 */ /* 0x000fe20003800000 */
[----:B-1----:R-:W-:-:S04]  /*0ee0*/  FFMA R2, -R0, R9, 1 ;  /* 0x3f80000000027423 */ /* 0x002fc80000000109 */
[----:B----4-:R-:W-:Y:S01]  /*0ef0*/  FFMA R3, R18, UR7, -R3 ;  /* 0x0000000712037c23 */ /* 0x010fe20008000803 */
[----:B------:R-:W-:-:S03]  /*0f00*/  FFMA R2, R9, R2, R9 ;  /* 0x0000000209027223 */ /* 0x000fc60000000009 */
[----:B------:R-:W0:Y:S01]  /*0f10*/  FCHK P0, R3, R0 ;  /* 0x0000000003007302 */ /* 0x000e220000000000 */
[----:B------:R-:W-:-:S04]  /*0f20*/  FFMA R9, R3, R2, RZ ;  /* 0x0000000203097223 */ /* 0x000fc800000000ff */
[----:B------:R-:W-:-:S04]  /*0f30*/  FFMA R18, -R0, R9, R3 ;  /* 0x0000000900127223 */ /* 0x000fc80000000103 */
[----:B------:R-:W-:Y:S01]  /*0f40*/  FFMA R9, R2, R18, R9 ;  /* 0x0000001202097223 */ /* 0x000fe20000000009 */
[----:B0-----:R-:W-:Y:S06]  /*0f50*/  @!P0 BRA `(.L_x_29) ;  /* 0x00000000000c8947 */ /* 0x001fec0003800000 */
[----:B------:R-:W-:-:S07]  /*0f60*/  MOV R2, 0xf80 ;  /* 0x00000f8000027802 */ /* 0x000fce0000000f00 */
[----:B------:R-:W-:Y:S05]  /*0f70*/  CALL.REL.NOINC `($__internal_1_$__cuda_sm3x_div_rn_noftz_f32_slowpath) ;  /* 0x0000000800ac7944 */ /* 0x000fea0003c00000 */
[----:B------:R-:W-:-:S07]  /*0f80*/  IMAD.MOV.U32 R9, RZ, RZ, R0 ;  /* 0x000000ffff097224 */ /* 0x000fce00078e0000 */
.L_x_29:
[----:B------:R-:W-:Y:S05]  /*0f90*/  BSYNC.RECONVERGENT B0 ;  /* 0x0000000000007941 */ /* 0x000fea0003800200 */
.L_x_28:
[----:B------:R-:W0:Y:S01]  /*0fa0*/  LDC.64 R24, c[0x0][0x3b8] ;  /* 0x0000ee00ff187b82 */ /* 0x000e220000000a00 */
[----:B------:R-:W2:Y:S01]  /*0fb0*/  LDG.E.U8.CONSTANT R22, desc[UR4][R16.64+0x1] ;  /* 0x0000010410167981 */ /* 0x000ea2000c1e9100 */
[----:B------:R-:W1:Y:S03]  /*0fc0*/  LDCU.64 UR6, c[0x0][0x398] ;  /* 0x00007300ff0677ac */ /* 0x000e660008000a00 */
[----:B------:R-:W3:Y:S04]  /*0fd0*/  LDG.E.U8.CONSTANT R26, desc[UR4][R14.64+0x1] ;  /* 0x000001040e1a7981 */ /* 0x000ee8000c1e9100 */
[----:B------:R-:W4:Y:S01]  /*0fe0*/  LDG.E.U8.CONSTANT R21, desc[UR4][R12.64+0x1] ;  /* 0x000001040c157981 */ /* 0x000f22000c1e9100 */
[----:B------:R-:W5:Y:S03]  /*0ff0*/  LDC.64 R2, c[0x0][0x3b0] ;  /* 0x0000ec00ff027b82 */ /* 0x000f660000000a00 */
[----:B------:R-:W4:Y:S04]  /*1000*/  LDG.E.U8.CONSTANT R18, desc[UR4][R10.64+0x1] ;  /* 0x000001040a127981 */ /* 0x000f28000c1e9100 */
[----:B0-----:R0:W4:Y:S04]  /*1010*/  LDG.E.CONSTANT R0, desc[UR4][R24.64+0x4] ;  /* 0x0000040418007981 */ /* 0x001128000c1e9900 */
[----:B-----5:R-:W5:Y:S01]  /*1020*/  LDG.E.CONSTANT R3, desc[UR4][R2.64+0x4] ;  /* 0x0000040402037981 */ /* 0x020f62000c1e9900 */
[----:B-1----:R-:W-:Y:S01]  /*1030*/  IMAD R19, R20, UR6, R19 ;  /* 0x0000000614137c24 */ /* 0x002fe2000f8e0213 */
[----:B------:R-:W5:Y:S01]  /*1040*/  LDCU UR6, c[0x0][0x3ac] ;  /* 0x00007580ff0677ac */ /* 0x000f620008000800 */
[----:B------:R-:W-:Y:S02]  /*1050*/  BSSY.RECONVERGENT B0, `(.L_x_30) ;  /* 0x000001e000007945 */ /* 0x000fe40003800200 */
[----:B0-----:R-:W-:Y:S01]  /*1060*/  IMAD R25, R19, UR7, R4 ;  /* 0x0000000713197c24 */ /* 0x001fe2000f8e0204 */
[----:B--2---:R-:W-:-:S02]  /*1070*/  I2FP.F32.U32 R27, R22 ;  /* 0x00000016001b7245 */ /* 0x004fc40000201000 */
[----:B------:R-:W0:Y:S01]  /*1080*/  LDC.64 R22, c[0x0][0x388] ;  /* 0x0000e200ff167b82 */ /* 0x000e220000000a00 */
[----:B---3--:R-:W-:Y:S02]  /*1090*/  I2FP.F32.U32 R26, R26 ;  /* 0x0000001a001a7245 */ /* 0x008fe40000201000 */
[----:B------:R-:W-:Y:S01]  /*10a0*/  FMUL R28, R6, R27 ;  /* 0x0000001b061c7220 */ /* 0x000fe20000400000 */
[----:B----4-:R-:W-:-:S03]  /*10b0*/  I2FP.F32.U32 R21, R21 ;  /* 0x0000001500157245 */ /* 0x010fc60000201000 */
[----:B------:R-:W-:Y:S01]  /*10c0*/  FFMA R27, R7, R26, R28 ;  /* 0x0000001a071b7223 */ /* 0x000fe2000000001c */
[----:B------:R-:W-:-:S03]  /*10d0*/  I2FP.F32.U32 R18, R18 ;  /* 0x0000001200127245 */ /* 0x000fc60000201000 */
[----:B------:R-:W-:Y:S01]  /*10e0*/  FFMA R26, R8, R21, R27 ;  /* 0x00000015081a7223 */ /* 0x000fe2000000001b */
[----:B------:R-:W-:-:S03]  /*10f0*/  IMAD.MOV.U32 R27, RZ, RZ, R9 ;  /* 0x000000ffff1b7224 */ /* 0x000fc600078e0009 */
[----:B------:R-:W-:Y:S02]  /*1100*/  FFMA R18, R5, R18, R26 ;  /* 0x0000001205127223 */ /* 0x000fe4000000001a */
[----:B------:R-:W-:Y:S02]  /*1110*/  @P2 FMNMX R27, RZ, R27, !PT ;  /* 0x0000001bff1b2209 */ /* 0x000fe40007800000 */
[----:B------:R-:W-:Y:S01]  /*1120*/  FADD R18, R18, 0.5 ;  /* 0x3f00000012127421 */ /* 0x000fe20000000000 */
[----:B------:R-:W1:Y:S04]  /*1130*/  MUFU.RCP R21, R0 ;  /* 0x0000000000157308 */ /* 0x000e680000001000 */
[----:B------:R-:W-:Y:S01]  /*1140*/  FMNMX R18, RZ, R18, !PT ;  /* 0x00000012ff127209 */ /* 0x000fe20007800000 */
[----:B0-----:R-:W-:-:S03]  /*1150*/  IMAD.WIDE R22, R25, 0x4, R22 ;  /* 0x0000000419167825 */ /* 0x001fc600078e0216 */
[----:B------:R-:W-:Y:S02]  /*1160*/  FMNMX R18, R18, 255, PT ;  /* 0x437f000012127809 */ /* 0x000fe40003800000 */
[----:B------:R0:W-:Y:S03]  /*1170*/  STG.E desc[UR4][R22.64], R27 ;  /* 0x0000001b16007986 */ /* 0x0001e6000c101904 */
[----:B-----5:R-:W-:-:S04]  /*1180*/  FFMA R3, R18, UR6, -R3 ;  /* 0x0000000612037c23 */ /* 0x020fc80008000803 */
[----:B------:R-:W2:Y:S01]  /*1190*/  FCHK P0, R3, R0 ;  /* 0x0000000003007302 */ /* 0x000ea20000000000 */
[----:B-1----:R-:W-:-:S04]  /*11a0*/  FFMA R2, -R0, R21, 1 ;  /* 0x3f80000000027423 */ /* 0x002fc80000000115 */
[----:B------:R-:W-:-:S04]  /*11b0*/  FFMA R2, R21, R2, R21 ;  /* 0x0000000215027223 */ /* 0x000fc80000000015 */
[----:B------:R-:W-:-:S04]  /*11c0*/  FFMA R9, R3, R2, RZ ;  /* 0x0000000203097223 */ /* 0x000fc800000000ff */
[----:B------:R-:W-:-:S04]  /*11d0*/  FFMA R18, -R0, R9, R3 ;  /* 0x0000000900127223 */ /* 0x000fc80000000103 */
[----:B------:R-:W-:Y:S01]  /*11e0*/  FFMA R9, R2, R18, R9 ;  /* 0x0000001202097223 */ /* 0x000fe20000000009 */
[----:B0-2---:R-:W-:Y:S06]  /*11f0*/  @!P0 BRA `(.L_x_31) ;  /* 0x00000000000c8947 */ /* 0x005fec0003800000 */
[----:B------:R-:W-:-:S07]  /*1200*/  MOV R2, 0x1220 ;  /* 0x0000122000027802 */ /* 0x000fce0000000f00 */
[----:B------:R-:W-:Y:S05]  /*1210*/  CALL.REL.NOINC `($__internal_1_$__cuda_sm3x_div_rn_noftz_f32_slowpath) ;  /* 0x0000000800047944 */ /* 0x000fea0003c00000 */
[----:B------:R-:W-:-:S07]  /*1220*/  MOV R9, R0 ;  /* 0x0000000000097202 */ /* 0x000fce0000000f00 */
.L_x_31:
[----:B------:R-:W-:Y:S05]  /*1230*/  BSYNC.RECONVERGENT B0 ;  /* 0x0000000000007941 */ /* 0x000fea0003800200 */
.L_x_30:
[----:B------:R-:W0:Y:S01]  /*1240*/  LDC.64 R2, c[0x0][0x3b8] ;  /* 0x0000ee00ff027b82 */ /* 0x000e220000000a00 */
[----:B------:R-:W2:Y:S01]  /*1250*/  LDG.E.U8.CONSTANT R16, desc[UR4][R16.64+0x2] ;  /* 0x0000020410107981 */ /* 0x000ea2000c1e9100 */
[----:B------:R-:W1:Y:S03]  /*1260*/  LDCU.64 UR6, c[0x0][0x398] ;  /* 0x00007300ff0677ac */ /* 0x000e660008000a00 */
[----:B------:R-:W3:Y:S04]  /*1270*/  LDG.E.U8.CONSTANT R14, desc[UR4][R14.64+0x2] ;  /* 0x000002040e0e7981 */ /* 0x000ee8000c1e9100 */
[----:B------:R-:W4:Y:S01]  /*1280*/  LDG.E.U8.CONSTANT R12, desc[UR4][R12.64+0x2] ;  /* 0x000002040c0c7981 */ /* 0x000f22000c1e9100 */
[----:B------:R-:W5:Y:S03]  /*1290*/  LDC.64 R22, c[0x0][0x3b0] ;  /* 0x0000ec00ff167b82 */ /* 0x000f660000000a00 */
[----:B------:R-:W4:Y:S05]  /*12a0*/  LDG.E.U8.CONSTANT R10, desc[UR4][R10.64+0x2] ;  /* 0x000002040a0a7981 */ /* 0x000f2a000c1e9100 */
[----:B------:R-:W1:Y:S01]  /*12b0*/  LDC.64 R20, c[0x0][0x388] ;  /* 0x0000e200ff147b82 */ /* 0x000e620000000a00 */
[----:B0-----:R0:W4:Y:S04]  /*12c0*/  LDG.E.CONSTANT R0, desc[UR4][R2.64+0x8] ;  /* 0x0000080402007981 */ /* 0x001128000c1e9900 */
[----:B-----5:R-:W5:Y:S01]  /*12d0*/  LDG.E.CONSTANT R18, desc[UR4][R22.64+0x8] ;  /* 0x0000080416127981 */ /* 0x020f62000c1e9900 */
[----:B-1----:R-:W-:Y:S01]  /*12e0*/  VIADD R19, R19, UR6 ;  /* 0x0000000613137c36 */ /* 0x002fe20008000000 */
[----:B------:R-:W5:Y:S01]  /*12f0*/  LDCU UR6, c[0x0][0x3ac] ;  /* 0x00007580ff0677ac */ /* 0x000f620008000800 */
[----:B------:R-:W-:Y:S01]  /*1300*/  @P2 FMNMX R9, RZ, R9, !PT ;  /* 0x00000009ff092209 */ /* 0x000fe20007800000 */
[----:B------:R-:W-:Y:S01]  /*1310*/  BSSY.RECONVERGENT B0, `(.L_x_32) ;  /* 0x000001b000007945 */ /* 0x000fe20003800200 */
[----:B0-----:R-:W-:-:S04]  /*1320*/  IMAD R3, R19, UR7, R4 ;  /* 0x0000000713037c24 */ /* 0x001fc8000f8e0204 */
[----:B------:R-:W-:-:S05]  /*1330*/  IMAD.WIDE R20, R3, 0x4, R20 ;  /* 0x0000000403147825 */ /* 0x000fca00078e0214 */
[----:B------:R0:W-:Y:S01]  /*1340*/  STG.E desc[UR4][R20.64], R9 ;  /* 0x0000000914007986 */ /* 0x0001e2000c101904 */
[----:B--2---:R-:W-:Y:S02]  /*1350*/  I2FP.F32.U32 R25, R16 ;  /* 0x0000001000197245 */ /* 0x004fe40000201000 */
[----:B---3--:R-:W-:-:S03]  /*1360*/  I2FP.F32.U32 R24, R14 ;  /* 0x0000000e00187245 */ /* 0x008fc60000201000 */
[----:B------:R-:W-:Y:S01]  /*1370*/  FMUL R6, R6, R25 ;  /* 0x0000001906067220 */ /* 0x000fe20000400000 */
[----:B----4-:R-:W-:-:S03]  /*1380*/  I2FP.F32.U32 R15, R12 ;  /* 0x0000000c000f7245 */ /* 0x010fc60000201000 */
[----:B------:R-:W-:Y:S01]  /*1390*/  FFMA R7, R7, R24, R6 ;  /* 0x0000001807077223 */ /* 0x000fe20000000006 */
[----:B------:R-:W-:-:S03]  /*13a0*/  I2FP.F32.U32 R10, R10 ;  /* 0x0000000a000a7245 */ /* 0x000fc60000201000 */
[----:B------:R-:W-:-:S04]  /*13b0*/  FFMA R8, R8, R15, R7 ;  /* 0x0000000f08087223 */ /* 0x000fc80000000007 */
[----:B------:R-:W-:-:S04]  /*13c0*/  FFMA R8, R5, R10, R8 ;  /* 0x0000000a05087223 */ /* 0x000fc80000000008 */
[----:B------:R-:W-:Y:S01]  /*13d0*/  FADD R8, R8, 0.5 ;  /* 0x3f00000008087421 */ /* 0x000fe20000000000 */
[----:B------:R-:W1:Y:S04]  /*13e0*/  MUFU.RCP R7, R0 ;  /* 0x0000000000077308 */ /* 0x000e680000001000 */
[----:B------:R-:W-:-:S04]  /*13f0*/  FMNMX R8, RZ, R8, !PT ;  /* 0x00000008ff087209 */ /* 0x000fc80007800000 */
[----:B------:R-:W-:-:S05]  /*1400*/  FMNMX R3, R8, 255, PT ;  /* 0x437f000008037809 */ /* 0x000fca0003800000 */
        /* <DEDUP_REMOVED lines=10> */
[----:B------:R-:W-:-:S07]  /*14b0*/  IMAD.MOV.U32 R5, RZ, RZ, R0 ;  /* 0x000000ffff057224 */ /* 0x000fce00078e0000 */
.L_x_33:
[----:B------:R-:W-:Y:S05]  /*14c0*/  BSYNC.RECONVERGENT B0 ;  /* 0x0000000000007941 */ /* 0x000fea0003800200 */
.L_x_32:
[----:B------:R-:W0:Y:S01]  /*14d0*/  LDCU.64 UR6, c[0x0][0x398] ;  /* 0x00007300ff0677ac */ /* 0x000e220008000a00 */
[----:B------:R-:W1:Y:S01]  /*14e0*/  LDC.64 R2, c[0x0][0x388] ;  /* 0x0000e200ff027b82 */ /* 0x000e620000000a00 */
[----:B------:R-:W-:Y:S02]  /*14f0*/  @P2 FMNMX R5, RZ, R5, !PT ;  /* 0x00000005ff052209 */ /* 0x000fe40007800000 */
[----:B0-----:R-:W-:-:S05]  /*1500*/  IADD3 R19, PT, PT, R19, UR6, RZ ;  /* 0x0000000613137c10 */ /* 0x001fca000fffe0ff */
[----:B------:R-:W-:-:S04]  /*1510*/  IMAD R19, R19, UR7, R4 ;  /* 0x0000000713137c24 */ /* 0x000fc8000f8e0204 */
[----:B-1----:R-:W-:-:S05]  /*1520*/  IMAD.WIDE R2, R19, 0x4, R2 ;  /* 0x0000000413027825 */ /* 0x002fca00078e0202 */
[----:B------:R-:W-:Y:S01]  /*1530*/  STG.E desc[UR4][R2.64], R5 ;  /* 0x0000000502007986 */ /* 0x000fe2000c101904 */
[----:B------:R-:W-:Y:S05]  /*1540*/  EXIT ;  /* 0x000000000000794d */ /* 0x000fea0003800000 */
.L_x_27:
[----:B------:R-:W0:Y:S01]  /*1550*/  LDCU.64 UR6, c[0x0][0x380] ;  /* 0x00007000ff0677ac */ /* 0x000e220008000a00 */
[----:B------:R-:W1:Y:S01]  /*1560*/  LDCU.64 UR8, c[0x0][0x398] ;  /* 0x00007300ff0877ac */ /* 0x000e620008000a00 */
[----:B0-----:R-:W-:Y:S02]  /*1570*/  IADD3 R24, P1, PT, R9, UR6, RZ ;  /* 0x0000000609187c10 */ /* 0x001fe4000ff3e0ff */
[----:B------:R-:W-:Y:S02]  /*1580*/  IADD3 R12, P0, PT, R11, UR6, RZ ;  /* 0x000000060b0c7c10 */ /* 0x000fe4000ff1e0ff */
[----:B------:R-:W-:Y:S02]  /*1590*/  LEA.HI.X.SX32 R25, R9, UR7, 0x1, P1 ;  /* 0x0000000709197c11 */ /* 0x000fe400088f0eff */
[C---:B------:R-:W-:Y:S02]  /*15a0*/  IADD3 R10, P1, PT, R2.reuse, UR6, RZ ;  /* 0x00000006020a7c10 */ /* 0x040fe4000ff3e0ff */
[----:B------:R-:W-:Y:S01]  /*15b0*/  LEA.HI.X.SX32 R13, R11, UR7, 0x1, P0 ;  /* 0x000000070b0d7c11 */ /* 0x000fe200080f0eff */
[----:B------:R-:W2:Y:S04]  /*15c0*/  LDG.E.U8.CONSTANT R26, desc[UR4][R24.64] ;  /* 0x00000004181a7981 */ /* 0x000ea8000c1e9100 */
[----:B------:R-:W3:Y:S04]  /*15d0*/  LDG.E.U8.CONSTANT R21, desc[UR4][R24.64+0x1] ;  /* 0x0000010418157981 */ /* 0x000ee8000c1e9100 */
[----:B------:R2:W4:Y:S01]  /*15e0*/  LDG.E.U8.CONSTANT R27, desc[UR4][R24.64+0x2] ;  /* 0x00000204181b7981 */ /* 0x000522000c1e9100 */
[----:B------:R-:W-:-:S02]  /*15f0*/  LEA.HI.X.SX32 R11, R2, UR7, 0x1, P1 ;  /* 0x00000007020b7c11 */ /* 0x000fc400088f0eff */
[C---:B------:R-:W-:Y:S01]  /*1600*/  IADD3 R2, P0, PT, R0.reuse, UR6, RZ ;  /* 0x0000000600027c10 */ /* 0x040fe2000ff1e0ff */
[----:B------:R-:W5:Y:S01]  /*1610*/  LDG.E.U8.CONSTANT R22, desc[UR4][R12.64] ;  /* 0x000000040c167981 */ /* 0x000f62000c1e9100 */
[----:B------:R-:W0:Y:S03]  /*1620*/  LDCU UR6, c[0x0][0x3c0] ;  /* 0x00007800ff0677ac */ /* 0x000e260008000800 */
[----:B------:R-:W5:Y:S01]  /*1630*/  LDG.E.U8.CONSTANT R17, desc[UR4][R12.64+0x1] ;  /* 0x000001040c117981 */ /* 0x000f62000c1e9100 */
[----:B------:R-:W-:Y:S01]  /*1640*/  LEA.HI.X.SX32 R3, R0, UR7, 0x1, P0 ;  /* 0x0000000700037c11 */ /* 0x000fe200080f0eff */
[----:B------:R-:W5:Y:S02]  /*1650*/  LDCU UR7, c[0x0][0x3ac] ;  /* 0x00007580ff0777ac */ /* 0x000f640008000800 */
[----:B------:R3:W5:Y:S04]  /*1660*/  LDG.E.U8.CONSTANT R23, desc[UR4][R12.64+0x2] ;  /* 0x000002040c177981 */ /* 0x000768000c1e9100 */
[----:B------:R-:W5:Y:S04]  /*1670*/  LDG.E.U8.CONSTANT R18, desc[UR4][R10.64] ;  /* 0x000000040a127981 */ /* 0x000f68000c1e9100 */
[----:B------:R-:W5:Y:S04]  /*1680*/  LDG.E.U8.CONSTANT R9, desc[UR4][R10.64+0x1] ;  /* 0x000001040a097981 */ /* 0x000f68000c1e9100 */
[----:B------:R5:W5:Y:S04]  /*1690*/  LDG.E.U8.CONSTANT R14, desc[UR4][R10.64+0x2] ;  /* 0x000002040a0e7981 */ /* 0x000b68000c1e9100 */
[----:B------:R-:W5:Y:S04]  /*16a0*/  LDG.E.U8.CONSTANT R15, desc[UR4][R2.64] ;  /* 0x00000004020f7981 */ /* 0x000f68000c1e9100 */
[----:B------:R-:W5:Y:S04]  /*16b0*/  LDG.E.U8.CONSTANT R0, desc[UR4][R2.64+0x1] ;  /* 0x0000010402007981 */ /* 0x000f68000c1e9100 */
[----:B------:R5:W5:Y:S01]  /*16c0*/  LDG.E.U8.CONSTANT R16, desc[UR4][R2.64+0x2] ;  /* 0x0000020402107981 */ /* 0x000b62000c1e9100 */
[----:B-1----:R-:W-:Y:S01]  /*16d0*/  IMAD R19, R20, UR8, R19 ;  /* 0x0000000814137c24 */ /* 0x002fe2000f8e0213 */
[----:B0-----:R-:W-:-:S02]  /*16e0*/  ISETP.NE.AND P0, PT, RZ, UR6, PT ;  /* 0x00000006ff007c0c */ /* 0x001fc4000bf05270 */
[----:B--2---:R-:W-:Y:S02]  /*16f0*/  I2FP.F32.U32 R25, R26 ;  /* 0x0000001a00197245 */ /* 0x004fe40000201000 */
[----:B---3--:R-:W-:-:S03]  /*1700*/  I2FP.F32.U32 R21, R21 ;  /* 0x0000001500157245 */ /* 0x008fc60000201000 */
[C---:B------:R-:W-:Y:S01]  /*1710*/  FMUL R12, R6.reuse, R25 ;  /* 0x00000019060c7220 */ /* 0x040fe20000400000 */
[----:B----4-:R-:W-:Y:S01]  /*1720*/  I2FP.F32.U32 R27, R27 ;  /* 0x0000001b001b7245 */ /* 0x010fe20000201000 */
[----:B------:R-:W-:Y:S01]  /*1730*/  FMUL R21, R6, R21 ;  /* 0x0000001506157220 */ /* 0x000fe20000400000 */
[----:B-----5:R-:W-:-:S03]  /*1740*/  I2FP.F32.U32 R22, R22 ;  /* 0x0000001600167245 */ /* 0x020fc60000201000 */
[----:B------:R-:W-:Y:S01]  /*1750*/  FMUL R27, R6, R27 ;  /* 0x0000001b061b7220 */ /* 0x000fe20000400000 */
[----:B------:R-:W-:Y:S01]  /*1760*/  I2FP.F32.U32 R6, R17 ;  /* 0x0000001100067245 */ /* 0x000fe20000201000 */
[----:B------:R-:W-:Y:S01]  /*1770*/  FFMA R11, R7, R22, R12 ;  /* 0x00000016070b7223 */ /* 0x000fe2000000000c */
[----:B------:R-:W-:-:S03]  /*1780*/  I2FP.F32.U32 R2, R23 ;  /* 0x0000001700027245 */ /* 0x000fc60000201000 */
[C---:B------:R-:W-:Y:S01]  /*1790*/  FFMA R21, R7.reuse, R6, R21 ;  /* 0x0000000607157223 */ /* 0x040fe20000000015 */
[----:B------:R-:W-:Y:S01]  /*17a0*/  I2FP.F32.U32 R3, R18 ;  /* 0x0000001200037245 */ /* 0x000fe20000201000 */
[----:B------:R-:W-:Y:S01]  /*17b0*/  FFMA R12, R7, R2, R27 ;  /* 0x00000002070c7223 */ /* 0x000fe2000000001b */
[----:B------:R-:W-:-:S03]  /*17c0*/  I2FP.F32.U32 R9, R9 ;  /* 0x0000000900097245 */ /* 0x000fc60000201000 */
[C---:B------:R-:W-:Y:S02]  /*17d0*/  FFMA R10, R8.reuse, R3, R11 ;  /* 0x00000003080a7223 */ /* 0x040fe4000000000b */
[----:B------:R-:W0:Y:S01]  /*17e0*/  LDC.64 R2, c[0x0][0x388] ;  /* 0x0000e200ff027b82 */ /* 0x000e220000000a00 */
[----:B------:R-:W-:Y:S01]  /*17f0*/  I2FP.F32.U32 R7, R14 ;  /* 0x0000000e00077245 */ /* 0x000fe20000201000 */
[----:B------:R-:W-:Y:S01]  /*1800*/  FFMA R9, R8, R9, R21 ;  /* 0x0000000908097223 */ /* 0x000fe20000000015 */
[----:B------:R-:W-:-:S03]  /*1810*/  I2FP.F32.U32 R6, R15 ;  /* 0x0000000f00067245 */ /* 0x000fc60000201000 */
[----:B------:R-:W-:Y:S01]  /*1820*/  FFMA R7, R8, R7, R12 ;  /* 0x0000000708077223 */ /* 0x000fe2000000000c */
[----:B------:R-:W-:Y:S01]  /*1830*/  I2FP.F32.U32 R0, R0 ;  /* 0x0000000000007245 */ /* 0x000fe20000201000 */
[----:B------:R-:W-:Y:S01]  /*1840*/  FFMA R6, R5, R6, R10 ;  /* 0x0000000605067223 */ /* 0x000fe2000000000a */
[----:B------:R-:W-:-:S03]  /*1850*/  I2FP.F32.U32 R16, R16 ;  /* 0x0000001000107245 */ /* 0x000fc60000201000 */
[----:B------:R-:W-:Y:S01]  /*1860*/  FFMA R0, R5, R0, R9 ;  /* 0x0000000005007223 */ /* 0x000fe20000000009 */
[----:B------:R-:W-:Y:S01]  /*1870*/  FADD R6, R6, 0.5 ;  /* 0x3f00000006067421 */ /* 0x000fe20000000000 */
[----:B------:R-:W-:Y:S02]  /*1880*/  VIADD R9, R19, UR8 ;  /* 0x0000000813097c36 */ /* 0x000fe40008000000 */
[----:B------:R-:W-:Y:S01]  /*1890*/  FFMA R7, R5, R16, R7 ;  /* 0x0000001005077223 */ /* 0x000fe20000000007 */
[----:B------:R-:W-:Y:S01]  /*18a0*/  FADD R0, R0, 0.5 ;  /* 0x3f00000000007421 */ /* 0x000fe20000000000 */
[----:B------:R-:W-:Y:S01]  /*18b0*/  FMNMX R6, RZ, R6, !PT ;  /* 0x00000006ff067209 */ /* 0x000fe20007800000 */
[----:B------:R-:W-:Y:S02]  /*18c0*/  VIADD R11, R9, UR8 ;  /* 0x00000008090b7c36 */ /* 0x000fe40008000000 */
[----:B------:R-:W-:Y:S01]  /*18d0*/  FADD R7, R7, 0.5 ;  /* 0x3f00000007077421 */ /* 0x000fe20000000000 */
[--C-:B------:R-:W-:Y:S01]  /*18e0*/  IMAD R15, R9, UR9, R4.reuse ;  /* 0x00000009090f7c24 */ /* 0x100fe2000f8e0204 */
[----:B------:R-:W-:Y:S01]  /*18f0*/  FMNMX R0, RZ, R0, !PT ;  /* 0x00000000ff007209 */ /* 0x000fe20007800000 */
[--C-:B------:R-:W-:Y:S01]  /*1900*/  IMAD R17, R11, UR9, R4.reuse ;  /* 0x000000090b117c24 */ /* 0x100fe2000f8e0204 */
[----:B------:R-:W-:Y:S01]  /*1910*/  FMNMX R6, R6, 255, PT ;  /* 0x437f000006067809 */ /* 0x000fe20003800000 */
[----:B------:R-:W-:Y:S01]  /*1920*/  IMAD R5, R19, UR9, R4 ;  /* 0x0000000913057c24 */ /* 0x000fe2000f8e0204 */
[----:B------:R-:W-:-:S02]  /*1930*/  FMNMX R7, RZ, R7, !PT ;  /* 0x00000007ff077209 */ /* 0x000fc40007800000 */
[----:B------:R-:W-:Y:S01]  /*1940*/  FMNMX R0, R0, 255, PT ;  /* 0x437f000000007809 */ /* 0x000fe20003800000 */
[----:B------:R-:W-:Y:S01]  /*1950*/  FMUL R9, R6, UR7 ;  /* 0x0000000706097c20 */ /* 0x000fe20008400000 */
[----:B------:R-:W-:Y:S01]  /*1960*/  FMNMX R7, R7, 255, PT ;  /* 0x437f000007077809 */ /* 0x000fe20003800000 */
[----:B0-----:R-:W-:-:S04]  /*1970*/  IMAD.WIDE R4, R5, 0x4, R2 ;  /* 0x0000000405047825 */ /* 0x001fc800078e0202 */
[----:B------:R-:W-:Y:S01]  /*1980*/  FMUL R11, R0, UR7 ;  /* 0x00000007000b7c20 */ /* 0x000fe20008400000 */
[----:B------:R-:W-:Y:S01]  /*1990*/  @P0 FMNMX R9, RZ, R9, !PT ;  /* 0x00000009ff090209 */ /* 0x000fe20007800000 */
[----:B------:R-:W-:Y:S01]  /*19a0*/  FMUL R13, R7, UR7 ;  /* 0x00000007070d7c20 */ /* 0x000fe20008400000 */
[--C-:B------:R-:W-:Y:S02]  /*19b0*/  IMAD.WIDE R6, R15, 0x4, R2.reuse ;  /* 0x000000040f067825 */ /* 0x100fe400078e0202 */
[----:B------:R-:W-:Y:S01]  /*19c0*/  @P0 FMNMX R11, RZ, R11, !PT ;  /* 0x0000000bff0b0209 */ /* 0x000fe20007800000 */
[----:B------:R-:W-:Y:S01]  /*19d0*/  STG.E desc[UR4][R4.64], R9 ;  /* 0x0000000904007986 */ /* 0x000fe2000c101904 */
[----:B------:R-:W-:Y:S01]  /*19e0*/  IMAD.WIDE R2, R17, 0x4, R2 ;  /* 0x0000000411027825 */ /* 0x000fe200078e0202 */
[----:B------:R-:W-:Y:S02]  /*19f0*/  @P0 FMNMX R13, RZ, R13, !PT ;  /* 0x0000000dff0d0209 */ /* 0x000fe40007800000 */
[----:B------:R-:W-:Y:S04]  /*1a00*/  STG.E desc[UR4][R6.64], R11 ;  /* 0x0000000b06007986 */ /* 0x000fe8000c101904 */
[----:B------:R-:W-:Y:S01]  /*1a10*/  STG.E desc[UR4][R2.64], R13 ;  /* 0x0000000d02007986 */ /* 0x000fe2000c101904 */
[----:B------:R-:W-:Y:S05]  /*1a20*/  EXIT ;  /* 0x000000000000794d */ /* 0x000fea0003800000 */
        .weak           $__internal_1_$__cuda_sm3x_div_rn_noftz_f32_slowpath
        .type           $__internal_1_$__cuda_sm3x_div_rn_noftz_f32_slowpath,@function
        .size           $__internal_1_$__cuda_sm3x_div_rn_noftz_f32_slowpath,(.L_x_446 - $__internal_1_$__cuda_sm3x_div_rn_noftz_f32_slowpath)
$__internal_1_$__cuda_sm3x_div_rn_noftz_f32_slowpath:
[----:B------:R-:W-:Y:S01]  /*1a30*/  SHF.R.U32.HI R9, RZ, 0x17, R0 ;  /* 0x00000017ff097819 */ /* 0x000fe20000011600 */
[----:B------:R-:W-:Y:S01]  /*1a40*/  BSSY.RECONVERGENT B1, `(.L_x_34) ;  /* 0x0000065000017945 */ /* 0x000fe20003800200 */
[----:B------:R-:W-:Y:S02]  /*1a50*/  SHF.R.U32.HI R21, RZ, 0x17, R3 ;  /* 0x00000017ff157819 */ /* 0x000fe40000011603 */
[----:B------:R-:W-:Y:S02]  /*1a60*/  LOP3.LUT R9, R9, 0xff, RZ, 0xc0, !PT ;  /* 0x000000ff09097812 */ /* 0x000fe400078ec0ff */
[----:B------:R-:W-:Y:S02]  /*1a70*/  LOP3.LUT R21, R21, 0xff, RZ, 0xc0, !PT ;  /* 0x000000ff15157812 */ /* 0x000fe400078ec0ff */
[----:B------:R-:W-:-:S03]  /*1a80*/  IADD3 R18, PT, PT, R9, -0x1, RZ ;  /* 0xffffffff09127810 */ /* 0x000fc60007ffe0ff */
[----:B------:R-:W-:Y:S01]  /*1a90*/  VIADD R22, R21, 0xffffffff ;  /* 0xffffffff15167836 */ /* 0x000fe20000000000 */
[----:B------:R-:W-:-:S04]  /*1aa0*/  ISETP.GT.U32.AND P0, PT, R18, 0xfd, PT ;  /* 0x000000fd1200780c */ /* 0x000fc80003f04070 */
[----:B------:R-:W-:Y:S02]  /*1ab0*/  ISETP.GT.U32.OR P0, PT, R22, 0xfd, P0 ;  /* 0x000000fd1600780c */ /* 0x000fe40000704470 */
[----:B------:R-:W-:-:S11]  /*1ac0*/  MOV R22, R3 ;  /* 0x0000000300167202 */ /* 0x000fd60000000f00 */
        /* <DEDUP_REMOVED lines=18> */
[----:B------:R-:W-:-:S04]  /*1bf0*/  IADD3 R18, PT, PT, R21, -0x1, RZ ;  /* 0xffffffff15127810 */ /* 0x000fc80007ffe0ff */
[----:B------:R-:W-:Y:S01]  /*1c00*/  ISETP.GE.AND P0, PT, R18, RZ, PT ;  /* 0x000000ff1200720c */ /* 0x000fe20003f06270 */
[----:B------:R-:W-:-:S05]  /*1c10*/  VIADD R18, R9, 0xffffffff ;  /* 0xffffffff09127836 */ /* 0x000fca0000000000 */
[----:B------:R-:W-:-:S07]  /*1c20*/  ISETP.GE.AND P1, PT, R18, RZ, PT ;  /* 0x000000ff1200720c */ /* 0x000fce0003f26270 */
[----:B------:R-:W-:Y:S01]  /*1c30*/  @P0 MOV R18, RZ ;  /* 0x000000ff00120202 */ /* 0x000fe20000000f00 */
[----:B------:R-:W-:Y:S02]  /*1c40*/  @!P0 IMAD.MOV.U32 R18, RZ, RZ, -0x40 ;  /* 0xffffffc0ff128424 */ /* 0x000fe400078e00ff */
[----:B------:R-:W-:-:S03]  /*1c50*/  @!P0 FFMA R22, R3, 1.84467440737095516160e+19, RZ ;  /* 0x5f80000003168823 */ /* 0x000fc600000000ff */
[----:B------:R-:W-:Y:S01]  /*1c60*/  @!P1 FFMA R0, R0, 1.84467440737095516160e+19, RZ ;  /* 0x5f80000000009823 */ /* 0x000fe200000000ff */
[----:B------:R-:W-:-:S07]  /*1c70*/  @!P1 IADD3 R18, PT, PT, R18, 0x40, RZ ;  /* 0x0000004012129810 */ /* 0x000fce0007ffe0ff */
.L_x_35:
[----:B------:R-:W-:Y:S01]  /*1c80*/  LEA R25, R9, 0xc0800000, 0x17 ;  /* 0xc080000009197811 */ /* 0x000fe200078eb8ff */
[----:B------:R-:W-:Y:S01]  /*1c90*/  BSSY.RECONVERGENT B2, `(.L_x_40) ;  /* 0x0000036000027945 */ /* 0x000fe20003800200 */
[----:B------:R-:W-:-:S03]  /*1ca0*/  IADD3 R21, PT, PT, R21, -0x7f, RZ ;  /* 0xffffff8115157810 */ /* 0x000fc60007ffe0ff */
[----:B------:R-:W-:Y:S02]  /*1cb0*/  IMAD.IADD R25, R0, 0x1, -R25 ;  /* 0x0000000100197824 */ /* 0x000fe400078e0a19 */
[C---:B------:R-:W-:Y:S01]  /*1cc0*/  IMAD R0, R21.reuse, -0x800000, R22 ;  /* 0xff80000015007824 */ /* 0x040fe200078e0216 */
[----:B------:R-:W-:Y:S01]  /*1cd0*/  IADD3 R21, PT, PT, R21, 0x7f, -R9 ;  /* 0x0000007f15157810 */ /* 0x000fe20007ffe809 */
[----:B------:R-:W0:Y:S01]  /*1ce0*/  MUFU.RCP R24, R25 ;  /* 0x0000001900187308 */ /* 0x000e220000001000 */
[----:B------:R-:W-:-:S03]  /*1cf0*/  FADD.FTZ R3, -R25, -RZ ;  /* 0x800000ff19037221 */ /* 0x000fc60000010100 */
[----:B------:R-:W-:Y:S02]  /*1d00*/  IMAD.IADD R21, R21, 0x1, R18 ;  /* 0x0000000115157824 */ /* 0x000fe400078e0212 */
[----:B0-----:R-:W-:-:S04]  /*1d10*/  FFMA R23, R24, R3, 1 ;  /* 0x3f80000018177423 */ /* 0x001fc80000000003 */
[----:B------:R-:W-:-:S04]  /*1d20*/  FFMA R23, R24, R23, R24 ;  /* 0x0000001718177223 */ /* 0x000fc80000000018 */
[----:B------:R-:W-:-:S04]  /*1d30*/  FFMA R22, R0, R23, RZ ;  /* 0x0000001700167223 */ /* 0x000fc800000000ff */
[----:B------:R-:W-:-:S04]  /*1d40*/  FFMA R24, R3, R22, R0 ;  /* 0x0000001603187223 */ /* 0x000fc80000000000 */
[----:B------:R-:W-:-:S04]  /*1d50*/  FFMA R24, R23, R24, R22 ;  /* 0x0000001817187223 */ /* 0x000fc80000000016 */
[----:B------:R-:W-:-:S04]  /*1d60*/  FFMA R3, R3, R24, R0 ;  /* 0x0000001803037223 */ /* 0x000fc80000000000 */
[----:B------:R-:W-:-:S05]  /*1d70*/  FFMA R0, R23, R3, R24 ;  /* 0x0000000317007223 */ /* 0x000fca0000000018 */
[----:B------:R-:W-:-:S04]  /*1d80*/  SHF.R.U32.HI R9, RZ, 0x17, R0 ;  /* 0x00000017ff097819 */ /* 0x000fc80000011600 */
[----:B------:R-:W-:-:S04]  /*1d90*/  LOP3.LUT R18, R9, 0xff, RZ, 0xc0, !PT ;  /* 0x000000ff09127812 */ /* 0x000fc800078ec0ff */
[----:B------:R-:W-:-:S05]  /*1da0*/  IADD3 R9, PT, PT, R18, R21, RZ ;  /* 0x0000001512097210 */ /* 0x000fca0007ffe0ff */
        /* <DEDUP_REMOVED lines=10> */
[CCC-:B------:R-:W-:Y:S01]  /*1e50*/  FFMA.RZ R18, R23.reuse, R3.reuse, R24.reuse ;  /* 0x0000000317127223 */ /* 0x1c0fe2000000c018 */
[CCC-:B------:R-:W-:Y:S01]  /*1e60*/  FFMA.RP R21, R23.reuse, R3.reuse, R24.reuse ;  /* 0x0000000317157223 */ /* 0x1c0fe20000008018 */
[----:B------:R-:W-:Y:S01]  /*1e70*/  FFMA.RM R24, R23, R3, R24 ;  /* 0x0000000317187223 */ /* 0x000fe20000004018 */
[C---:B------:R-:W-:Y:S02]  /*1e80*/  IADD3 R3, PT, PT, R9.reuse, 0x20, RZ ;  /* 0x0000002009037810 */ /* 0x040fe40007ffe0ff */
[----:B------:R-:W-:Y:S02]  /*1e90*/  LOP3.LUT R18, R18, 0x7fffff, RZ, 0xc0, !PT ;  /* 0x007fffff12127812 */ /* 0x000fe400078ec0ff */
[C---:B------:R-:W-:Y:S02]  /*1ea0*/  ISETP.NE.AND P3, PT, R9.reuse, RZ, PT ;  /* 0x000000ff0900720c */ /* 0x040fe40003f65270 */
[----:B------:R-:W-:Y:S02]  /*1eb0*/  LOP3.LUT R18, R18, 0x800000, RZ, 0xfc, !PT ;  /* 0x0080000012127812 */ /* 0x000fe400078efcff */
[----:B------:R-:W-:Y:S01]  /*1ec0*/  ISETP.NE.AND P1, PT, R9, RZ, PT ;  /* 0x000000ff0900720c */ /* 0x000fe20003f25270 */
[----:B------:R-:W-:Y:S01]  /*1ed0*/  IMAD.MOV R9, RZ, RZ, -R9 ;  /* 0x000000ffff097224 */ /* 0x000fe200078e0a09 */
[----:B------:R-:W-:-:S02]  /*1ee0*/  SHF.L.U32 R3, R18, R3, RZ ;  /* 0x0000000312037219 */ /* 0x000fc400000006ff */
[----:B------:R-:W-:Y:S02]  /*1ef0*/  FSETP.NEU.FTZ.AND P0, PT, R21, R24, PT ;  /* 0x000000181500720b */ /* 0x000fe40003f1d000 */
[----:B------:R-:W-:Y:S02]  /*1f00*/  SEL R9, R9, RZ, P3 ;  /* 0x000000ff09097207 */ /* 0x000fe40001800000 */
[----:B------:R-:W-:Y:S02]  /*1f10*/  ISETP.NE.AND P1, PT, R3, RZ, P1 ;  /* 0x000000ff0300720c */ /* 0x000fe40000f25270 */
[----:B------:R-:W-:Y:S02]  /*1f20*/  SHF.R.U32.HI R9, RZ, R9, R18 ;  /* 0x00000009ff097219 */ /* 0x000fe40000011612 */
[----:B------:R-:W-:Y:S02]  /*1f30*/  PLOP3.LUT P0, PT, P0, P1, PT, 0xf8, 0x8f ;  /* 0x00000000008f781c */ /* 0x000fe40000703f70 */
[----:B------:R-:W-:-:S02]  /*1f40*/  SHF.R.U32.HI R3, RZ, 0x1, R9 ;  /* 0x00000001ff037819 */ /* 0x000fc40000011609 */
[----:B------:R-:W-:-:S04]  /*1f50*/  SEL R18, RZ, 0x1, !P0 ;  /* 0x00000001ff127807 */ /* 0x000fc80004000000 */
[----:B------:R-:W-:-:S04]  /*1f60*/  LOP3.LUT R18, R18, 0x1, R3, 0xf8, !PT ;  /* 0x0000000112127812 */ /* 0x000fc800078ef803 */
[----:B------:R-:W-:-:S04]  /*1f70*/  LOP3.LUT R18, R18, R9, RZ, 0xc0, !PT ;  /* 0x0000000912127212 */ /* 0x000fc800078ec0ff */
[----:B------:R-:W-:-:S04]  /*1f80*/  IADD3 R3, PT, PT, R3, R18, RZ ;  /* 0x0000001203037210 */ /* 0x000fc80007ffe0ff */
[----:B------:R-:W-:Y:S01]  /*1f90*/  LOP3.LUT R0, R3, R0, RZ, 0xfc, !PT ;  /* 0x0000000003007212 */ /* 0x000fe200078efcff */
[----:B------:R-:W-:Y:S06]  /*1fa0*/  BRA `(.L_x_43) ;  /* 0x0000000000107947 */ /* 0x000fec0003800000 */
.L_x_42:
[----:B------:R-:W-:-:S04]  /*1fb0*/  LOP3.LUT R0, R0, 0x80000000, RZ, 0xc0, !PT ;  /* 0x8000000000007812 */ /* 0x000fc800078ec0ff */
[----:B------:R-:W-:Y:S01]  /*1fc0*/  LOP3.LUT R0, R0, 0x7f800000, RZ, 0xfc, !PT ;  /* 0x7f80000000007812 */ /* 0x000fe200078efcff */
[----:B------:R-:W-:Y:S06]  /*1fd0*/  BRA `(.L_x_43) ;  /* 0x0000000000047947 */ /* 0x000fec0003800000 */
.L_x_41:
[----:B------:R-:W-:-:S07]  /*1fe0*/  IMAD R0, R21, 0x800000, R0 ;  /* 0x0080000015007824 */ /* 0x000fce00078e0200 */
.L_x_43:
[----:B------:R-:W-:Y:S05]  /*1ff0*/  BSYNC.RECONVERGENT B2 ;  /* 0x0000000000027941 */ /* 0x000fea0003800200 */
.L_x_40:
[----:B------:R-:W-:Y:S05]  /*2000*/  BRA `(.L_x_44) ;  /* 0x0000000000207947 */ /* 0x000fea0003800000 */
.L_x_39:
[----:B------:R-:W-:-:S04]  /*2010*/  LOP3.LUT R0, R0, 0x80000000, R22, 0x48, !PT ;  /* 0x8000000000007812 */ /* 0x000fc800078e4816 */
[----:B------:R-:W-:Y:S01]  /*2020*/  LOP3.LUT R0, R0, 0x7f800000, RZ, 0xfc, !PT ;  /* 0x7f80000000007812 */ /* 0x000fe200078efcff */
[----:B------:R-:W-:Y:S06]  /*2030*/  BRA `(.L_x_44) ;  /* 0x0000000000147947 */ /* 0x000fec0003800000 */
.L_x_38:
[----:B------:R-:W-:Y:S01]  /*2040*/  LOP3.LUT R0, R0, 0x80000000, R22, 0x48, !PT ;  /* 0x8000000000007812 */ /* 0x000fe200078e4816 */
[----:B------:R-:W-:Y:S06]  /*2050*/  BRA `(.L_x_44) ;  /* 0x00000000000c7947 */ /* 0x000fec0003800000 */
.L_x_37:
[----:B------:R-:W0:Y:S01]  /*2060*/  MUFU.RSQ R0, -QNAN ;  /* 0xffc0000000007908 */ /* 0x000e220000001400 */
[----:B------:R-:W-:Y:S05]  /*2070*/  BRA `(.L_x_44) ;  /* 0x0000000000047947 */ /* 0x000fea0003800000 */
.L_x_36:
[----:B------:R-:W-:-:S07]  /*2080*/  FADD.FTZ R0, R3, R0 ;  /* 0x0000000003007221 */ /* 0x000fce0000010000 */
.L_x_44:
[----:B------:R-:W-:Y:S05]  /*2090*/  BSYNC.RECONVERGENT B1 ;  /* 0x0000000000017941 */ /* 0x000fea0003800200 */
.L_x_34:
[----:B------:R-:W-:-:S04]  /*20a0*/  HFMA2 R3, -RZ, RZ, 0, 0 ;  /* 0x00000000ff037431 */ /* 0x000fc800000001ff */
[----:B0-----:R-:W-:Y:S05]  /*20b0*/  RET.REL.NODEC R2 `(dynres_patches_to_nchw) ;  /* 0xffffffdc02d07950 */ /* 0x001fea0003c3ffff */
.L_x_45:
        /* <DEDUP_REMOVED lines=12> */
.L_x_446:


//--------------------- .text.extract_patches_grid --------------------------
	.section	.text.extract_patches_grid,"ax",@progbits
	.align	128
        .global         extract_patches_grid
        .type           extract_patches_grid,@function
        .size           extract_patches_grid,(.L_x_447 - extract_patches_grid)
        .other          extract_patches_grid,@"STO_CUDA_ENTRY STV_DEFAULT"
extract_patches_grid:
.text.extract_patches_grid:
        /* <DEDUP_REMOVED lines=20> */
[----:B------:R-:W-:Y:S01]  /*0140*/  VIADD R3, R3, 0xffffffff ;  /* 0xffffffff03037836 */ /* 0x000fe20000000000 */
[----:B------:R-:W0:Y:S04]  /*0150*/  LDCU UR4, c[0x0][0x3a8] ;  /* 0x00007500ff0477ac */ /* 0x000e280008000800 */
[C---:B------:R-:W-:Y:S01]  /*0160*/  ISETP.NE.AND P0, PT, R8.reuse, R3, PT ;  /* 0x000000030800720c */ /* 0x040fe20003f05270 */
[----:B------:R-:W-:Y:S01]  /*0170*/  IMAD R3, R8, UR8, R5 ;  /* 0x0000000808037c24 */ /* 0x000fe2000f8e0205 */
[----:B------:R-:W1:Y:S02]  /*0180*/  LDCU.64 UR10, c[0x0][0x358] ;  /* 0x00006b00ff0a77ac */ /* 0x000e640008000a00 */
[----:B------:R-:W-:Y:S01]  /*0190*/  ISETP.EQ.OR P0, PT, RZ, UR6, P0 ;  /* 0x00000006ff007c0c */ /* 0x000fe20008702670 */
[----:B------:R-:W-:-:S04]  /*01a0*/  IMAD R2, R3, UR9, R4 ;  /* 0x0000000903027c24 */ /* 0x000fc8000f8e0204 */
[----:B0-----:R-:W-:-:S08]  /*01b0*/  IMAD R2, R2, UR4, RZ ;  /* 0x0000000402027c24 */ /* 0x001fd0000f8e02ff */
[----:B------:R-:W-:Y:S05]  /*01c0*/  @P0 BRA `(.L_x_46) ;  /* 0x0000001000100947 */ /* 0x000fea0003800000 */
[----:B------:R-:W0:Y:S01]  /*01d0*/  LDCU UR4, c[0x0][0x394] ;  /* 0x00007280ff0477ac */ /* 0x000e220008000800 */
[----:B------:R-:W-:-:S04]  /*01e0*/  I2FP.F32.S32 R3, UR9 ;  /* 0x0000000900037c45 */ /* 0x000fc80008201400 */
[----:B------:R-:W2:Y:S01]  /*01f0*/  MUFU.RCP R6, R3 ;  /* 0x0000000300067308 */ /* 0x000ea20000001000 */
[----:B0-----:R-:W-:-:S07]  /*0200*/  I2FP.F32.S32 R0, UR4 ;  /* 0x0000000400007c45 */ /* 0x001fce0008201400 */
[----:B------:R-:W0:Y:S01]  /*0210*/  FCHK P0, R0, R3 ;  /* 0x0000000300007302 */ /* 0x000e220000000000 */
[----:B--2---:R-:W-:-:S04]  /*0220*/  FFMA R7, -R3, R6, 1 ;  /* 0x3f80000003077423 */ /* 0x004fc80000000106 */
[----:B------:R-:W-:-:S04]  /*0230*/  FFMA R7, R6, R7, R6 ;  /* 0x0000000706077223 */ /* 0x000fc80000000006 */
[----:B------:R-:W-:-:S04]  /*0240*/  FFMA R6, R0, R7, RZ ;  /* 0x0000000700067223 */ /* 0x000fc800000000ff */
[----:B------:R-:W-:-:S04]  /*0250*/  FFMA R8, -R3, R6, R0 ;  /* 0x0000000603087223 */ /* 0x000fc80000000100 */
[----:B------:R-:W-:Y:S01]  /*0260*/  FFMA R6, R7, R8, R6 ;  /* 0x0000000807067223 */ /* 0x000fe20000000006 */
[----:B0-----:R-:W-:Y:S06]  /*0270*/  @!P0 BRA `(.L_x_47) ;  /* 0x00000000000c8947 */ /* 0x001fec0003800000 */
[----:B------:R-:W-:-:S07]  /*0280*/  MOV R10, 0x2a0 ;  /* 0x000002a0000a7802 */ /* 0x000fce0000000f00 */
[----:B-1----:R-:W-:Y:S05]  /*0290*/  CALL.REL.NOINC `($__internal_2_$__cuda_sm3x_div_rn_noftz_f32_slowpath) ;  /* 0x0000002400207944 */ /* 0x002fea0003c00000 */
[----:B------:R-:W-:-:S07]  /*02a0*/  IMAD.MOV.U32 R6, RZ, RZ, R0 ;  /* 0x000000ffff067224 */ /* 0x000fce00078e0000 */
.L_x_47:
[----:B------:R-:W0:Y:S02]  /*02b0*/  LDCU UR4, c[0x0][0x398] ;  /* 0x00007300ff0477ac */ /* 0x000e240008000800 */
[----:B0-----:R-:W-:Y:S01]  /*02c0*/  I2FP.F32.U32 R3, UR4 ;  /* 0x0000000400037c45 */ /* 0x001fe20008201000 */
[----:B------:R-:W0:Y:S03]  /*02d0*/  LDCU UR4, c[0x0][0x390] ;  /* 0x00007200ff0477ac */ /* 0x000e260008000800 */
[----:B------:R-:W2:Y:S01]  /*02e0*/  MUFU.RCP R8, R3 ;  /* 0x0000000300087308 */ /* 0x000ea20000001000 */
[----:B0-----:R-:W-:Y:S01]  /*02f0*/  I2FP.F32.S32 R0, UR4 ;  /* 0x0000000400007c45 */ /* 0x001fe20008201400 */
[----:B--2---:R-:W-:-:S06]  /*0300*/  FFMA R7, -R3, R8, 1 ;  /* 0x3f80000003077423 */ /* 0x004fcc0000000108 */
[----:B------:R-:W0:Y:S01]  /*0310*/  FCHK P0, R0, R3 ;  /* 0x0000000300007302 */ /* 0x000e220000000000 */
        /* <DEDUP_REMOVED lines=8> */
.L_x_48:
[----:B------:R-:W0:Y:S01]  /*03a0*/  LDCU UR5, c[0x0][0x3a8] ;  /* 0x00007500ff0577ac */ /* 0x000e220008000800 */
[----:B------:R-:W-:Y:S02]  /*03b0*/  I2FP.F32.U32 R5, R5 ;  /* 0x0000000500057245 */ /* 0x000fe40000201000 */
[----:B------:R-:W-:-:S03]  /*03c0*/  I2FP.F32.S32 R0, R4 ;  /* 0x0000000400007245 */ /* 0x000fc60000201400 */
[----:B------:R-:W-:Y:S01]  /*03d0*/  FADD R8, R5, 0.5 ;  /* 0x3f00000005087421 */ /* 0x000fe20000000000 */
[----:B0-----:R-:W-:-:S06]  /*03e0*/  UISETP.GE.AND UP0, UPT, UR5, 0x1, UPT ;  /* 0x000000010500788c */ /* 0x001fcc000bf06270 */
[----:B------:R-:W-:-:S13]  /*03f0*/  PLOP3.LUT P0, PT, PT, PT, UP0, 0x80, 0x8 ;  /* 0x000000000008781c */ /* 0x000fda0003f0f008 */
[----:B-1----:R-:W-:Y:S05]  /*0400*/  @!P0 EXIT ;  /* 0x000000000000894d */ /* 0x002fea0003800000 */
[----:B------:R-:W0:Y:S01]  /*0410*/  LDC.64 R4, c[0x0][0x390] ;  /* 0x0000e400ff047b82 */ /* 0x000e220000000a00 */
[----:B------:R-:W-:Y:S01]  /*0420*/  FADD R3, R0, 0.5 ;  /* 0x3f00000000037421 */ /* 0x000fe20000000000 */
[----:B------:R-:W-:Y:S01]  /*0430*/  FFMA R9, R8, R7, -0.5 ;  /* 0xbf00000008097423 */ /* 0x000fe20000000007 */
[----:B------:R-:W-:Y:S02]  /*0440*/  UISETP.GE.U32.AND UP0, UPT, UR5, 0x4, UPT ;  /* 0x000000040500788c */ /* 0x000fe4000bf06070 */
[----:B------:R-:W-:Y:S01]  /*0450*/  FFMA R10, R3, R6, -0.5 ;  /* 0xbf000000030a7423 */ /* 0x000fe20000000006 */
[----:B------:R-:W-:Y:S01]  /*0460*/  F2I.FLOOR.NTZ R0, R9 ;  /* 0x0000000900007305 */ /* 0x000fe20000207100 */
[----:B------:R-:W-:Y:S01]  /*0470*/  ULOP3.LUT UR8, UR5, 0x3, URZ, 0xc0, !UPT ;  /* 0x0000000305087892 */ /* 0x000fe2000f8ec0ff */
[----:B------:R-:W-:-:S06]  /*0480*/  UMOV UR4, URZ ;  /* 0x000000ff00047c82 */ /* 0x000fcc0008000000 */
[----:B------:R-:W1:Y:S08]  /*0490*/  FRND.FLOOR R3, R10 ;  /* 0x0000000a00037307 */ /* 0x000e700000205000 */
[----:B------:R-:W2:Y:S01]  /*04a0*/  FRND.FLOOR R6, R9 ;  /* 0x0000000900067307 */ /* 0x000ea20000205000 */
[----:B0-----:R-:W-:Y:S02]  /*04b0*/  VIADD R7, R4, 0xffffffff ;  /* 0xffffffff04077836 */ /* 0x001fe40000000000 */
[----:B-1----:R-:W-:-:S05]  /*04c0*/  FADD R4, R10, -R3 ;  /* 0x800000030a047221 */ /* 0x002fca0000000000 */
[----:B------:R-:W0:Y:S01]  /*04d0*/  F2I.FLOOR.NTZ R14, R10 ;  /* 0x0000000a000e7305 */ /* 0x000e220000207100 */
[----:B------:R-:W-:Y:S01]  /*04e0*/  VIADD R3, R5, 0xffffffff ;  /* 0xffffffff05037836 */ /* 0x000fe20000000000 */
[----:B------:R-:W-:Y:S01]  /*04f0*/  VIMNMX.RELU R8, PT, PT, R0, R7, PT ;  /* 0x0000000700087248 */ /* 0x000fe20003fe1100 */
[----:B------:R-:W-:Y:S01]  /*0500*/  FADD R12, -R4, 1 ;  /* 0x3f800000040c7421 */ /* 0x000fe20000000100 */
[----:B--2---:R-:W-:Y:S01]  /*0510*/  FADD R11, R9, -R6 ;  /* 0x80000006090b7221 */ /* 0x004fe20000000000 */
[----:B------:R-:W-:-:S03]  /*0520*/  VIADDMNMX.RELU R6, R0, 0x1, R7, PT ;  /* 0x0000000100067846 */ /* 0x000fc60003801107 */
[C---:B------:R-:W-:Y:S01]  /*0530*/  FADD R13, -R11.reuse, 1 ;  /* 0x3f8000000b0d7421 */ /* 0x040fe20000000100 */
[----:B------:R-:W-:Y:S01]  /*0540*/  FMUL R0, R4, R11 ;  /* 0x0000000b04007220 */ /* 0x000fe20000400000 */
[----:B------:R-:W-:Y:S01]  /*0550*/  FMUL R11, R11, R12 ;  /* 0x0000000c0b0b7220 */ /* 0x000fe20000400000 */
[----:B0-----:R-:W-:Y:S01]  /*0560*/  VIADDMNMX.RELU R7, R14, 0x1, R3, PT ;  /* 0x000000010e077846 */ /* 0x001fe20003801103 */
[----:B------:R-:W-:Y:S01]  /*0570*/  FMUL R10, R12, R13 ;  /* 0x0000000d0c0a7220 */ /* 0x000fe20000400000 */
[----:B------:R-:W-:Y:S01]  /*0580*/  VIMNMX.RELU R9, PT, PT, R14, R3, PT ;  /* 0x000000030e097248 */ /* 0x000fe20003fe1100 */
[----:B------:R-:W-:Y:S02]  /*0590*/  FMUL R3, R4, R13 ;  /* 0x0000000d04037220 */ /* 0x000fe40000400000 */
[CC--:B------:R-:W-:Y:S02]  /*05a0*/  IMAD R13, R8.reuse, R5.reuse, R7 ;  /* 0x00000005080d7224 */ /* 0x0c0fe400078e0207 */
[----:B------:R-:W-:-:S02]  /*05b0*/  IMAD R12, R8, R5, R9 ;  /* 0x00000005080c7224 */ /* 0x000fc400078e0209 */
[CC--:B------:R-:W-:Y:S02]  /*05c0*/  IMAD R14, R6.reuse, R5.reuse, R9 ;  /* 0x00000005060e7224 */ /* 0x0c0fe400078e0209 */
[----:B------:R-:W-:Y:S02]  /*05d0*/  IMAD R15, R6, R5, R7 ;  /* 0x00000005060f7224 */ /* 0x000fe400078e0207 */
[----:B------:R-:W-:Y:S02]  /*05e0*/  IMAD R12, R12, UR5, RZ ;  /* 0x000000050c0c7c24 */ /* 0x000fe4000f8e02ff */
[----:B------:R-:W-:Y:S02]  /*05f0*/  IMAD R13, R13, UR5, RZ ;  /* 0x000000050d0d7c24 */ /* 0x000fe4000f8e02ff */
[----:B------:R-:W-:Y:S02]  /*0600*/  IMAD R14, R14, UR5, RZ ;  /* 0x000000050e0e7c24 */ /* 0x000fe4000f8e02ff */
[----:B------:R-:W-:Y:S01]  /*0610*/  IMAD R15, R15, UR5, RZ ;  /* 0x000000050f0f7c24 */ /* 0x000fe2000f8e02ff */
[----:B------:R-:W-:Y:S06]  /*0620*/  BRA.U !UP0, `(.L_x_49) ;  /* 0x0000000508847547 */ /* 0x000fec000b800000 */
[----:B------:R-:W0:Y:S01]  /*0630*/  LDCU.64 UR6, c[0x0][0x380] ;  /* 0x00007000ff0677ac */ /* 0x000e220008000a00 */
[----:B------:R-:W-:Y:S02]  /*0640*/  IMAD.MOV.U32 R17, RZ, RZ, R15 ;  /* 0x000000ffff117224 */ /* 0x000fe400078e000f */
[----:B------:R-:W-:Y:S01]  /*0650*/  IMAD.MOV.U32 R18, RZ, RZ, R2 ;  /* 0x000000ffff127224 */ /* 0x000fe200078e0002 */
[----:B------:R-:W-:Y:S01]  /*0660*/  ULOP3.LUT UR4, UR5, 0x7ffffffc, URZ, 0xc0, !UPT ;  /* 0x7ffffffc05047892 */ /* 0x000fe2000f8ec0ff */
[----:B------:R-:W-:Y:S01]  /*0670*/  IMAD.MOV.U32 R19, RZ, RZ, R14 ;  /* 0x000000ffff137224 */ /* 0x000fe200078e000e */
[----:B------:R-:W1:Y:S01]  /*0680*/  LDCU.128 UR12, c[0x0][0x380] ;  /* 0x00007000ff0c77ac */ /* 0x000e620008000c00 */
[----:B------:R-:W-:Y:S02]  /*0690*/  IMAD.MOV.U32 R16, RZ, RZ, R13 ;  /* 0x000000ffff107224 */ /* 0x000fe400078e000d */
[----:B------:R-:W-:Y:S01]  /*06a0*/  IMAD.MOV.U32 R20, RZ, RZ, R12 ;  /* 0x000000ffff147224 */ /* 0x000fe200078e000c */
[----:B------:R-:W-:-:S02]  /*06b0*/  UIADD3 UR9, UPT, UPT, -UR4, URZ, URZ ;  /* 0x000000ff04097290 */ /* 0x000fc4000fffe1ff */
[----:B0-----:R-:W-:-:S04]  /*06c0*/  UIADD3 UR5, UP0, UPT, UR6, 0x1, URZ ;  /* 0x0000000106057890 */ /* 0x001fc8000ff1e0ff */
[----:B------:R-:W-:-:S12]  /*06d0*/  UIADD3.X UR6, UPT, UPT, URZ, UR7, URZ, UP0, !UPT ;  /* 0x00000007ff067290 */ /* 0x000fd800087fe4ff */
.L_x_50:
[----:B0-----:R-:W-:Y:S02]  /*06e0*/  IADD3 R4, P1, PT, R16, UR5, RZ ;  /* 0x0000000510047c10 */ /* 0x001fe4000ff3e0ff */
[----:B------:R-:W-:Y:S02]  /*06f0*/  IADD3 R6, P0, PT, R20, UR5, RZ ;  /* 0x0000000514067c10 */ /* 0x000fe4000ff1e0ff */
[----:B------:R-:W-:Y:S02]  /*0700*/  LEA.HI.X.SX32 R5, R16, UR6, 0x1, P1 ;  /* 0x0000000610057c11 */ /* 0x000fe400088f0eff */
[----:B------:R-:W-:-:S03]  /*0710*/  LEA.HI.X.SX32 R7, R20, UR6, 0x1, P0 ;  /* 0x0000000614077c11 */ /* 0x000fc600080f0eff */
[----:B------:R-:W2:Y:S04]  /*0720*/  LDG.E.U8.CONSTANT R25, desc[UR10][R4.64] ;  /* 0x0000000a04197981 */ /* 0x000ea8000c1e9100 */
[----:B------:R-:W3:Y:S04]  /*0730*/  LDG.E.U8.CONSTANT R24, desc[UR10][R6.64] ;  /* 0x0000000a06187981 */ /* 0x000ee8000c1e9100 */
[----:B------:R-:W4:Y:S04]  /*0740*/  LDG.E.U8.CONSTANT R21, desc[UR10][R4.64+0x1] ;  /* 0x0000010a04157981 */ /* 0x000f28000c1e9100 */
[----:B------:R-:W5:Y:S01]  /*0750*/  LDG.E.U8.CONSTANT R28, desc[UR10][R4.64+-0x1] ;  /* 0xffffff0a041c7981 */ /* 0x000f62000c1e9100 */
[----:B------:R-:W-:-:S03]  /*0760*/  IADD3 R8, P0, PT, R19, UR5, RZ ;  /* 0x0000000513087c10 */ /* 0x000fc6000ff1e0ff */
[----:B------:R-:W5:Y:S04]  /*0770*/  LDG.E.U8.CONSTANT R23, desc[UR10][R6.64+0x1] ;  /* 0x0000010a06177981 */ /* 0x000f68000c1e9100 */
[----:B------:R-:W5:Y:S01]  /*0780*/  LDG.E.U8.CONSTANT R26, desc[UR10][R6.64+-0x1] ;  /* 0xffffff0a061a7981 */ /* 0x000f62000c1e9100 */
[----:B------:R-:W-:-:S03]  /*0790*/  LEA.HI.X.SX32 R9, R19, UR6, 0x1, P0 ;  /* 0x0000000613097c11 */ /* 0x000fc600080f0eff */
[----:B------:R2:W5:Y:S04]  /*07a0*/  LDG.E.U8.CONSTANT R22, desc[UR10][R4.64+0x2] ;  /* 0x0000020a04167981 */ /* 0x000568000c1e9100 */
[----:B------:R-:W5:Y:S04]  /*07b0*/  LDG.E.U8.CONSTANT R27, desc[UR10][R8.64+-0x1] ;  /* 0xffffff0a081b7981 */ /* 0x000f68000c1e9100 */
[----:B------:R0:W5:Y:S04]  /*07c0*/  LDG.E.U8.CONSTANT R29, desc[UR10][R6.64+0x2] ;  /* 0x0000020a061d7981 */ /* 0x000168000c1e9100 */
[----:B------:R-:W5:Y:S01]  /*07d0*/  LDG.E.U8.CONSTANT R6, desc[UR10][R8.64+0x2] ;  /* 0x0000020a08067981 */ /* 0x000f62000c1e9100 */
[----:B--2---:R-:W-:-:S03]  /*07e0*/  I2FP.F32.U32 R4, R25 ;  /* 0x0000001900047245 */ /* 0x004fc60000201000 */
[----:B------:R-:W2:Y:S01]  /*07f0*/  LDG.E.U8.CONSTANT R25, desc[UR10][R8.64+0x1] ;  /* 0x0000010a08197981 */ /* 0x000ea2000c1e9100 */
[----:B---3--:R-:W-:Y:S01]  /*0800*/  I2FP.F32.U32 R5, R24 ;  /* 0x0000001800057245 */ /* 0x008fe20000201000 */
[----:B0-----:R-:W-:Y:S01]  /*0810*/  FMUL R7, R3, R4 ;  /* 0x0000000403077220 */ /* 0x001fe20000400000 */
[----:B----4-:R-:W-:-:S03]  /*0820*/  I2FP.F32.U32 R4, R21 ;  /* 0x0000001500047245 */ /* 0x010fc60000201000 */
[----:B------:R-:W-:Y:S01]  /*0830*/  FFMA R24, R10, R5, R7 ;  /* 0x000000050a187223 */ /* 0x000fe20000000007 */
[----:B-----5:R-:W-:Y:S01]  /*0840*/  I2FP.F32.U32 R28, R28 ;  /* 0x0000001c001c7245 */ /* 0x020fe20000201000 */
[----:B------:R-:W-:Y:S01]  /*0850*/  FMUL R5, R3, R4 ;  /* 0x0000000403057220 */ /* 0x000fe20000400000 */
[----:B-1----:R-:W-:Y:S02]  /*0860*/  IADD3 R4, P0, PT, R17, UR12, RZ ;  /* 0x0000000c11047c10 */ /* 0x002fe4000ff1e0ff */
[----:B------:R-:W-:Y:S01]  /*0870*/  I2FP.F32.U32 R7, R23 ;  /* 0x0000001700077245 */ /* 0x000fe20000201000 */
[----:B------:R-:W-:Y:S01]  /*0880*/  FMUL R28, R3, R28 ;  /* 0x0000001c031c7220 */ /* 0x000fe20000400000 */
[----:B------:R-:W-:-:S03]  /*0890*/  I2FP.F32.U32 R26, R26 ;  /* 0x0000001a001a7245 */ /* 0x000fc60000201000 */
[C---:B------:R-:W-:Y:S01]  /*08a0*/  FFMA R7, R10.reuse, R7, R5 ;  /* 0x000000070a077223 */ /* 0x040fe20000000005 */
[----:B------:R-:W-:Y:S02]  /*08b0*/  LEA.HI.X.SX32 R5, R17, UR13, 0x1, P0 ;  /* 0x0000000d11057c11 */ /* 0x000fe400080f0eff */
[----:B------:R-:W-:Y:S01]  /*08c0*/  I2FP.F32.U32 R22, R22 ;  /* 0x0000001600167245 */ /* 0x000fe20000201000 */
[----:B------:R-:W-:Y:S02]  /*08d0*/  FFMA R28, R10, R26, R28 ;  /* 0x0000001a0a1c7223 */ /* 0x000fe4000000001c */
[----:B------:R0:W3:Y:S01]  /*08e0*/  LDG.E.U8.CONSTANT R26, desc[UR10][R8.64] ;  /* 0x0000000a081a7981 */ /* 0x0000e2000c1e9100 */
[----:B------:R-:W-:-:S03]  /*08f0*/  I2FP.F32.U32 R23, R27 ;  /* 0x0000001b00177245 */ /* 0x000fc60000201000 */
[----:B------:R-:W4:Y:S01]  /*0900*/  LDG.E.U8.CONSTANT R27, desc[UR10][R4.64] ;  /* 0x0000000a041b7981 */ /* 0x000f22000c1e9100 */
[----:B------:R-:W-:-:S03]  /*0910*/  I2FP.F32.U32 R29, R29 ;  /* 0x0000001d001d7245 */ /* 0x000fc60000201000 */
[----:B------:R-:W5:Y:S01]  /*0920*/  LDG.E.U8.CONSTANT R21, desc[UR10][R4.64+0x1] ;  /* 0x0000010a04157981 */ /* 0x000f62000c1e9100 */
[----:B0-----:R-:W-:-:S03]  /*0930*/  FMUL R9, R3, R22 ;  /* 0x0000001603097220 */ /* 0x001fc60000400000 */
[----:B------:R-:W5:Y:S01]  /*0940*/  LDG.E.U8.CONSTANT R22, desc[UR10][R4.64+0x3] ;  /* 0x0000030a04167981 */ /* 0x000f62000c1e9100 */
[----:B------:R-:W-:-:S03]  /*0950*/  FFMA R8, R10, R29, R9 ;  /* 0x0000001d0a087223 */ /* 0x000fc60000000009 */
[----:B------:R0:W5:Y:S01]  /*0960*/  LDG.E.U8.CONSTANT R9, desc[UR10][R4.64+0x2] ;  /* 0x0000020a04097981 */ /* 0x000162000c1e9100 */
[----:B------:R-:W-:Y:S01]  /*0970*/  FFMA R23, R11, R23, R28 ;  /* 0x000000170b177223 */ /* 0x000fe2000000001c */
[----:B0-----:R-:W-:Y:S01]  /*0980*/  IADD3 R4, P0, PT, R18, UR14, RZ ;  /* 0x0000000e12047c10 */ /* 0x001fe2000ff1e0ff */
[----:B------:R-:W-:-:S04]  /*0990*/  UIADD3 UR9, UPT, UPT, UR9, 0x4, URZ ;  /* 0x0000000409097890 */ /* 0x000fc8000fffe0ff */
[----:B------:R-:W-:Y:S01]  /*09a0*/  UISETP.NE.AND UP0, UPT, UR9, URZ, UPT ;  /* 0x000000ff0900728c */ /* 0x000fe2000bf05270 */
[----:B------:R-:W-:Y:S02]  /*09b0*/  VIADD R20, R20, 0x4 ;  /* 0x0000000414147836 */ /* 0x000fe40000000000 */
[----:B------:R-:W-:Y:S02]  /*09c0*/  VIADD R16, R16, 0x4 ;  /* 0x0000000410107836 */ /* 0x000fe40000000000 */
[----:B------:R-:W-:Y:S02]  /*09d0*/  VIADD R19, R19, 0x4 ;  /* 0x0000000413137836 */ /* 0x000fe40000000000 */
[----:B------:R-:W-:Y:S01]  /*09e0*/  VIADD R17, R17, 0x4 ;  /* 0x0000000411117836 */ /* 0x000fe20000000000 */
[----:B---3--:R-:W-:Y:S02]  /*09f0*/  I2FP.F32.U32 R28, R26 ;  /* 0x0000001a001c7245 */ /* 0x008fe40000201000 */
[----:B----4-:R-:W-:-:S03]  /*0a00*/  I2FP.F32.U32 R26, R27 ;  /* 0x0000001b001a7245 */ /* 0x010fc60000201000 */
[C---:B------:R-:W-:Y:S01]  /*0a10*/  FFMA R27, R11.reuse, R28, R24 ;  /* 0x0000001c0b1b7223 */ /* 0x040fe20000000018 */
[----:B--2---:R-:W-:Y:S02]  /*0a20*/  I2FP.F32.U32 R24, R25 ;  /* 0x0000001900187245 */ /* 0x004fe40000201000 */
[----:B------:R-:W-:Y:S02]  /*0a30*/  I2FP.F32.U32 R25, R6 ;  /* 0x0000000600197245 */ /* 0x000fe40000201000 */
[----:B-----5:R-:W-:Y:S01]  /*0a40*/  I2FP.F32.U32 R21, R21 ;  /* 0x0000001500157245 */ /* 0x020fe20000201000 */
[C---:B------:R-:W-:Y:S01]  /*0a50*/  FFMA R24, R11.reuse, R24, R7 ;  /* 0x000000180b187223 */ /* 0x040fe20000000007 */
[----:B------:R-:W-:Y:S01]  /*0a60*/  I2FP.F32.U32 R5, R22 ;  /* 0x0000001600057245 */ /* 0x000fe20000201000 */
[----:B------:R-:W-:Y:S01]  /*0a70*/  FFMA R8, R11, R25, R8 ;  /* 0x000000190b087223 */ /* 0x000fe20000000008 */
[----:B------:R-:W-:Y:S01]  /*0a80*/  I2FP.F32.U32 R9, R9 ;  /* 0x0000000900097245 */ /* 0x000fe20000201000 */
[C---:B------:R-:W-:Y:S01]  /*0a90*/  FFMA R23, R0.reuse, R26, R23 ;  /* 0x0000001a00177223 */ /* 0x040fe20000000017 */
[C---:B------:R-:W-:Y:S01]  /*0aa0*/  FFMA R21, R0.reuse, R21, R27 ;  /* 0x0000001500157223 */ /* 0x040fe2000000001b */
[----:B------:R-:W-:-:S02]  /*0ab0*/  FFMA R5, R0, R5, R8 ;  /* 0x0000000500057223 */ /* 0x000fc40000000008 */
[----:B------:R-:W-:Y:S01]  /*0ac0*/  FFMA R9, R0, R9, R24 ;  /* 0x0000000900097223 */ /* 0x000fe20000000018 */
[----:B------:R-:W-:Y:S01]  /*0ad0*/  FADD R23, R23, 0.5 ;  /* 0x3f00000017177421 */ /* 0x000fe20000000000 */
[----:B------:R-:W-:Y:S02]  /*0ae0*/  FADD R21, R21, 0.5 ;  /* 0x3f00000015157421 */ /* 0x000fe40000000000 */
[----:B------:R-:W-:Y:S01]  /*0af0*/  FADD R9, R9, 0.5 ;  /* 0x3f00000009097421 */ /* 0x000fe20000000000 */
[----:B------:R-:W-:Y:S01]  /*0b00*/  FADD R5, R5, 0.5 ;  /* 0x3f00000005057421 */ /* 0x000fe20000000000 */
[----:B------:R-:W-:Y:S02]  /*0b10*/  FMNMX R23, RZ, R23, !PT ;  /* 0x00000017ff177209 */ /* 0x000fe40007800000 */
[----:B------:R-:W-:Y:S02]  /*0b20*/  FMNMX R21, RZ, R21, !PT ;  /* 0x00000015ff157209 */ /* 0x000fe40007800000 */
[----:B------:R-:W-:-:S02]  /*0b30*/  FMNMX R9, RZ, R9, !PT ;  /* 0x00000009ff097209 */ /* 0x000fc40007800000 */
[----:B------:R-:W-:Y:S02]  /*0b40*/  FMNMX R5, RZ, R5, !PT ;  /* 0x00000005ff057209 */ /* 0x000fe40007800000 */
[----:B------:R-:W-:Y:S02]  /*0b50*/  FMNMX R23, R23, 255, PT ;  /* 0x437f000017177809 */ /* 0x000fe40003800000 */
[----:B------:R-:W-:Y:S02]  /*0b60*/  FMNMX R21, R21, 255, PT ;  /* 0x437f000015157809 */ /* 0x000fe40003800000 */
[----:B------:R-:W-:Y:S02]  /*0b70*/  FMNMX R9, R9, 255, PT ;  /* 0x437f000009097809 */ /* 0x000fe40003800000 */
[----:B------:R-:W-:Y:S01]  /*0b80*/  FMNMX R6, R5, 255, PT ;  /* 0x437f000005067809 */ /* 0x000fe20003800000 */
[----:B------:R-:W0:Y:S08]  /*0b90*/  F2I.U32.TRUNC.NTZ R23, R23 ;  /* 0x0000001700177305 */ /* 0x000e30000020f000 */
[----:B------:R-:W1:Y:S08]  /*0ba0*/  F2I.U32.TRUNC.NTZ R21, R21 ;  /* 0x0000001500157305 */ /* 0x000e70000020f000 */
[----:B------:R-:W2:Y:S08]  /*0bb0*/  F2I.U32.TRUNC.NTZ R9, R9 ;  /* 0x0000000900097305 */ /* 0x000eb0000020f000 */
[----:B------:R-:W3:Y:S01]  /*0bc0*/  F2I.U32.TRUNC.NTZ R7, R6 ;  /* 0x0000000600077305 */ /* 0x000ee2000020f000 */
[----:B------:R-:W-:-:S05]  /*0bd0*/  LEA.HI.X.SX32 R5, R18, UR15, 0x1, P0 ;  /* 0x0000000f12057c11 */ /* 0x000fca00080f0eff */
[----:B0-----:R0:W-:Y:S04]  /*0be0*/  STG.E.U8 desc[UR10][R4.64], R23 ;  /* 0x0000001704007986 */ /* 0x0011e8000c10110a */
[----:B-1----:R0:W-:Y:S04]  /*0bf0*/  STG.E.U8 desc[UR10][R4.64+0x1], R21 ;  /* 0x0000011504007986 */ /* 0x0021e8000c10110a */
[----:B--2---:R0:W-:Y:S04]  /*0c00*/  STG.E.U8 desc[UR10][R4.64+0x2], R9 ;  /* 0x0000020904007986 */ /* 0x0041e8000c10110a */
[----:B---3--:R0:W-:Y:S01]  /*0c10*/  STG.E.U8 desc[UR10][R4.64+0x3], R7 ;  /* 0x0000030704007986 */ /* 0x0081e2000c10110a */
[----:B------:R-:W-:Y:S01]  /*0c20*/  VIADD R18, R18, 0x4 ;  /* 0x0000000412127836 */ /* 0x000fe20000000000 */
[----:B------:R-:W-:Y:S06]  /*0c30*/  BRA.U UP0, `(.L_x_50) ;  /* 0xfffffff900a87547 */ /* 0x000fec000b83ffff */
.L_x_49:
[----:B------:R-:W-:-:S13]  /*0c40*/  ISETP.NE.AND P0, PT, RZ, UR8, PT ;  /* 0x00000008ff007c0c */ /* 0x000fda000bf05270 */
[----:B------:R-:W-:Y:S05]  /*0c50*/  @!P0 EXIT ;  /* 0x000000000000894d */ /* 0x000fea0003800000 */
[----:B0-----:R-:W0:Y:S01]  /*0c60*/  LDC R4, c[0x0][0x3a8] ;  /* 0x0000ea00ff047b82 */ /* 0x001e220000000800 */
[----:B------:R-:W-:Y:S01]  /*0c70*/  UISETP.NE.AND UP0, UPT, UR8, 0x1, UPT ;  /* 0x000000010800788c */ /* 0x000fe2000bf05270 */
[----:B0-----:R-:W-:-:S04]  /*0c80*/  LOP3.LUT R4, R4, 0x1, RZ, 0xc0, !PT ;  /* 0x0000000104047812 */ /* 0x001fc800078ec0ff */
[----:B------:R-:W-:-:S04]  /*0c90*/  ISETP.NE.U32.AND P0, PT, R4, 0x1, PT ;  /* 0x000000010400780c */ /* 0x000fc80003f05070 */
[----:B------:R-:W-:Y:S09]  /*0ca0*/  BRA.U !UP0, `(.L_x_51) ;  /* 0x0000000108cc7547 */ /* 0x000ff2000b800000 */
[----:B------:R-:W0:Y:S01]  /*0cb0*/  LDCU.128 UR12, c[0x0][0x380] ;  /* 0x00007000ff0c77ac */ /* 0x000e220008000c00 */
[----:B------:R-:W-:Y:S02]  /*0cc0*/  VIADD R4, R13, UR4 ;  /* 0x000000040d047c36 */ /* 0x000fe40008000000 */
[----:B------:R-:W-:Y:S02]  /*0cd0*/  VIADD R5, R12, UR4 ;  /* 0x000000040c057c36 */ /* 0x000fe40008000000 */
[----:B------:R-:W-:Y:S02]  /*0ce0*/  VIADD R9, R14, UR4 ;  /* 0x000000040e097c36 */ /* 0x000fe40008000000 */
[----:B------:R-:W-:Y:S01]  /*0cf0*/  VIADD R20, R15, UR4 ;  /* 0x000000040f147c36 */ /* 0x000fe20008000000 */
[----:B0-----:R-:W-:Y:S02]  /*0d00*/  IADD3 R16, P2, PT, R4, UR12, RZ ;  /* 0x0000000c04107c10 */ /* 0x001fe4000ff5e0ff */
[----:B------:R-:W-:-:S02]  /*0d10*/  IADD3 R6, P1, PT, R5, UR12, RZ ;  /* 0x0000000c05067c10 */ /* 0x000fc4000ff3e0ff */
[----:B------:R-:W-:Y:S02]  /*0d20*/  LEA.HI.X.SX32 R17, R4, UR13, 0x1, P2 ;  /* 0x0000000d04117c11 */ /* 0x000fe400090f0eff */
[----:B------:R-:W-:Y:S02]  /*0d30*/  IADD3 R4, P2, PT, R9, UR12, RZ ;  /* 0x0000000c09047c10 */ /* 0x000fe4000ff5e0ff */
[----:B------:R-:W-:Y:S01]  /*0d40*/  LEA.HI.X.SX32 R7, R5, UR13, 0x1, P1 ;  /* 0x0000000d05077c11 */ /* 0x000fe200088f0eff */
[----:B------:R-:W2:Y:S01]  /*0d50*/  LDG.E.U8.CONSTANT R19, desc[UR10][R16.64] ;  /* 0x0000000a10137981 */ /* 0x000ea2000c1e9100 */
[----:B------:R-:W-:-:S03]  /*0d60*/  IADD3 R8, P1, PT, R20, UR12, RZ ;  /* 0x0000000c14087c10 */ /* 0x000fc6000ff3e0ff */
[----:B------:R-:W3:Y:S01]  /*0d70*/  LDG.E.U8.CONSTANT R24, desc[UR10][R16.64+0x1] ;  /* 0x0000010a10187981 */ /* 0x000ee2000c1e9100 */
[----:B------:R-:W-:-:S03]  /*0d80*/  LEA.HI.X.SX32 R5, R9, UR13, 0x1, P2 ;  /* 0x0000000d09057c11 */ /* 0x000fc600090f0eff */
[----:B------:R-:W4:Y:S01]  /*0d90*/  LDG.E.U8.CONSTANT R18, desc[UR10][R6.64] ;  /* 0x0000000a06127981 */ /* 0x000f22000c1e9100 */
[----:B------:R-:W-:-:S03]  /*0da0*/  LEA.HI.X.SX32 R9, R20, UR13, 0x1, P1 ;  /* 0x0000000d14097c11 */ /* 0x000fc600088f0eff */
[----:B------:R-:W5:Y:S04]  /*0db0*/  LDG.E.U8.CONSTANT R23, desc[UR10][R6.64+0x1] ;  /* 0x0000010a06177981 */ /* 0x000f68000c1e9100 */
[----:B------:R-:W5:Y:S04]  /*0dc0*/  LDG.E.U8.CONSTANT R21, desc[UR10][R4.64] ;  /* 0x0000000a04157981 */ /* 0x000f68000c1e9100 */
[----:B------:R-:W5:Y:S04]  /*0dd0*/  LDG.E.U8.CONSTANT R25, desc[UR10][R4.64+0x1] ;  /* 0x0000010a04197981 */ /* 0x000f68000c1e9100 */
[----:B------:R-:W5:Y:S04]  /*0de0*/  LDG.E.U8.CONSTANT R22, desc[UR10][R8.64] ;  /* 0x0000000a08167981 */ /* 0x000f68000c1e9100 */
[----:B------:R-:W5:Y:S01]  /*0df0*/  LDG.E.U8.CONSTANT R26, desc[UR10][R8.64+0x1] ;  /* 0x0000010a081a7981 */ /* 0x000f62000c1e9100 */
[----:B--2---:R-:W-:-:S02]  /*0e00*/  I2FP.F32.U32 R20, R19 ;  /* 0x0000001300147245 */ /* 0x004fc40000201000 */
[----:B---3--:R-:W-:-:S03]  /*0e10*/  I2FP.F32.U32 R24, R24 ;  /* 0x0000001800187245 */ /* 0x008fc60000201000 */
[C---:B------:R-:W-:Y:S01]  /*0e20*/  FMUL R19, R3.reuse, R20 ;  /* 0x0000001403137220 */ /* 0x040fe20000400000 */
[----:B----4-:R-:W-:Y:S01]  /*0e30*/  I2FP.F32.U32 R17, R18 ;  /* 0x0000001200117245 */ /* 0x010fe20000201000 */
[----:B------:R-:W-:Y:S01]  /*0e40*/  FMUL R24, R3, R24 ;  /* 0x0000001803187220 */ /* 0x000fe20000400000 */
[----:B-----5:R-:W-:-:S03]  /*0e50*/  I2FP.F32.U32 R23, R23 ;  /* 0x0000001700177245 */ /* 0x020fc60000201000 */
[C---:B------:R-:W-:Y:S01]  /*0e60*/  FFMA R16, R10.reuse, R17, R19 ;  /* 0x000000110a107223 */ /* 0x040fe20000000013 */
        /* <DEDUP_REMOVED lines=8> */
[----:B------:R-:W-:Y:S02]  /*0ef0*/  FFMA R4, R0, R9, R4 ;  /* 0x0000000900047223 */ /* 0x000fe40000000004 */
[----:B------:R-:W-:Y:S02]  /*0f00*/  FADD R5, R5, 0.5 ;  /* 0x3f00000005057421 */ /* 0x000fe40000000000 */
[----:B------:R-:W-:-:S03]  /*0f10*/  FADD R4, R4, 0.5 ;  /* 0x3f00000004047421 */ /* 0x000fc60000000000 */
[----:B------:R-:W-:Y:S02]  /*0f20*/  FMNMX R5, RZ, R5, !PT ;  /* 0x00000005ff057209 */ /* 0x000fe40007800000 */
[----:B------:R-:W-:Y:S02]  /*0f30*/  FMNMX R4, RZ, R4, !PT ;  /* 0x00000004ff047209 */ /* 0x000fe40007800000 */
[----:B------:R-:W-:Y:S01]  /*0f40*/  FMNMX R6, R5, 255, PT ;  /* 0x437f000005067809 */ /* 0x000fe20003800000 */
[----:B------:R-:W-:Y:S01]  /*0f50*/  VIADD R5, R2, UR4 ;  /* 0x0000000402057c36 */ /* 0x000fe20008000000 */
[----:B------:R-:W-:Y:S01]  /*0f60*/  FMNMX R8, R4, 255, PT ;  /* 0x437f000004087809 */ /* 0x000fe20003800000 */
[----:B------:R-:W-:Y:S01]  /*0f70*/  UIADD3 UR4, UPT, UPT, UR4, 0x2, URZ ;  /* 0x0000000204047890 */ /* 0x000fe2000fffe0ff */
[----:B------:R-:W0:Y:S02]  /*0f80*/  F2I.U32.TRUNC.NTZ R7, R6 ;  /* 0x0000000600077305 */ /* 0x000e24000020f000 */
[----:B------:R-:W-:-:S04]  /*0f90*/  IADD3 R4, P1, PT, R5, UR14, RZ ;  /* 0x0000000e05047c10 */ /* 0x000fc8000ff3e0ff */
[----:B------:R-:W-:Y:S02]  /*0fa0*/  LEA.HI.X.SX32 R5, R5, UR15, 0x1, P1 ;  /* 0x0000000f05057c11 */ /* 0x000fe400088f0eff */
[----:B------:R-:W1:Y:S03]  /*0fb0*/  F2I.U32.TRUNC.NTZ R9, R8 ;  /* 0x0000000800097305 */ /* 0x000e66000020f000 */
[----:B0-----:R0:W-:Y:S04]  /*0fc0*/  STG.E.U8 desc[UR10][R4.64], R7 ;  /* 0x0000000704007986 */ /* 0x0011e8000c10110a */
[----:B-1----:R0:W-:Y:S02]  /*0fd0*/  STG.E.U8 desc[UR10][R4.64+0x1], R9 ;  /* 0x0000010904007986 */ /* 0x0021e4000c10110a */
.L_x_51:
[----:B------:R-:W-:Y:S05]  /*0fe0*/  @P0 EXIT ;  /* 0x000000000000094d */ /* 0x000fea0003800000 */
[----:B------:R-:W1:Y:S01]  /*0ff0*/  LDCU.128 UR12, c[0x0][0x380] ;  /* 0x00007000ff0c77ac */ /* 0x000e620008000c00 */
[----:B------:R-:W-:Y:S01]  /*1000*/  VIADD R13, R13, UR4 ;  /* 0x000000040d0d7c36 */ /* 0x000fe20008000000 */
[----:B------:R-:W-:Y:S01]  /*1010*/  IADD3 R15, PT, PT, R15, UR4, RZ ;  /* 0x000000040f0f7c10 */ /* 0x000fe2000fffe0ff */
[----:B------:R-:W-:Y:S02]  /*1020*/  VIADD R12, R12, UR4 ;  /* 0x000000040c0c7c36 */ /* 0x000fe40008000000 */
[----:B------:R-:W-:Y:S01]  /*1030*/  VIADD R14, R14, UR4 ;  /* 0x000000040e0e7c36 */ /* 0x000fe20008000000 */
[C---:B-1----:R-:W-:Y:S02]  /*1040*/  IADD3 R6, P1, PT, R13.reuse, UR12, RZ ;  /* 0x0000000c0d067c10 */ /* 0x042fe4000ff3e0ff */
[----:B0-----:R-:W-:Y:S02]  /*1050*/  IADD3 R4, P0, PT, R12, UR12, RZ ;  /* 0x0000000c0c047c10 */ /* 0x001fe4000ff1e0ff */
[----:B------:R-:W-:-:S02]  /*1060*/  LEA.HI.X.SX32 R7, R13, UR13, 0x1, P1 ;  /* 0x0000000d0d077c11 */ /* 0x000fc400088f0eff */
[----:B------:R-:W-:Y:S02]  /*1070*/  IADD3 R8, P1, PT, R14, UR12, RZ ;  /* 0x0000000c0e087c10 */ /* 0x000fe4000ff3e0ff */
[----:B------:R-:W-:Y:S01]  /*1080*/  LEA.HI.X.SX32 R5, R12, UR13, 0x1, P0 ;  /* 0x0000000d0c057c11 */ /* 0x000fe200080f0eff */
[----:B------:R-:W2:Y:S01]  /*1090*/  LDG.E.U8.CONSTANT R6, desc[UR10][R6.64] ;  /* 0x0000000a06067981 */ /* 0x000ea2000c1e9100 */
[C---:B------:R-:W-:Y:S02]  /*10a0*/  IADD3 R12, P0, PT, R15.reuse, UR12, RZ ;  /* 0x0000000c0f0c7c10 */ /* 0x040fe4000ff1e0ff */
[----:B------:R-:W-:Y:S01]  /*10b0*/  LEA.HI.X.SX32 R9, R14, UR13, 0x1, P1 ;  /* 0x0000000d0e097c11 */ /* 0x000fe200088f0eff */
[----:B------:R-:W3:Y:S01]  /*10c0*/  LDG.E.U8.CONSTANT R4, desc[UR10][R4.64] ;  /* 0x0000000a04047981 */ /* 0x000ee2000c1e9100 */
[----:B------:R-:W-:-:S03]  /*10d0*/  LEA.HI.X.SX32 R13, R15, UR13, 0x1, P0 ;  /* 0x0000000d0f0d7c11 */ /* 0x000fc600080f0eff */
[----:B------:R-:W4:Y:S04]  /*10e0*/  LDG.E.U8.CONSTANT R8, desc[UR10][R8.64] ;  /* 0x0000000a08087981 */ /* 0x000f28000c1e9100 */
[----:B------:R-:W5:Y:S01]  /*10f0*/  LDG.E.U8.CONSTANT R12, desc[UR10][R12.64] ;  /* 0x0000000a0c0c7981 */ /* 0x000f62000c1e9100 */
[----:B--2---:R-:W-:Y:S02]  /*1100*/  I2FP.F32.U32 R14, R6 ;  /* 0x00000006000e7245 */ /* 0x004fe40000201000 */
[----:B---3--:R-:W-:-:S03]  /*1110*/  I2FP.F32.U32 R15, R4 ;  /* 0x00000004000f7245 */ /* 0x008fc60000201000 */
[----:B------:R-:W-:Y:S01]  /*1120*/  FMUL R3, R3, R14 ;  /* 0x0000000e03037220 */ /* 0x000fe20000400000 */
[----:B----4-:R-:W-:-:S03]  /*1130*/  I2FP.F32.U32 R14, R8 ;  /* 0x00000008000e7245 */ /* 0x010fc60000201000 */
[----:B------:R-:W-:Y:S01]  /*1140*/  FFMA R10, R10, R15, R3 ;  /* 0x0000000f0a0a7223 */ /* 0x000fe20000000003 */
[----:B-----5:R-:W-:-:S03]  /*1150*/  I2FP.F32.U32 R3, R12 ;  /* 0x0000000c00037245 */ /* 0x020fc60000201000 */
[----:B------:R-:W-:-:S04]  /*1160*/  FFMA R11, R11, R14, R10 ;  /* 0x0000000e0b0b7223 */ /* 0x000fc8000000000a */
[----:B------:R-:W-:-:S04]  /*1170*/  FFMA R3, R0, R3, R11 ;  /* 0x0000000300037223 */ /* 0x000fc8000000000b */
[----:B------:R-:W-:-:S05]  /*1180*/  FADD R3, R3, 0.5 ;  /* 0x3f00000003037421 */ /* 0x000fca0000000000 */
[----:B------:R-:W-:-:S04]  /*1190*/  FMNMX R3, RZ, R3, !PT ;  /* 0x00000003ff037209 */ /* 0x000fc80007800000 */
[----:B------:R-:W-:Y:S01]  /*11a0*/  FMNMX R0, R3, 255, PT ;  /* 0x437f000003007809 */ /* 0x000fe20003800000 */
[----:B------:R-:W-:-:S03]  /*11b0*/  VIADD R3, R2, UR4 ;  /* 0x0000000402037c36 */ /* 0x000fc60008000000 */
[----:B------:R-:W0:Y:S02]  /*11c0*/  F2I.U32.TRUNC.NTZ R5, R0 ;  /* 0x0000000000057305 */ /* 0x000e24000020f000 */
[----:B------:R-:W-:-:S04]  /*11d0*/  IADD3 R2, P0, PT, R3, UR14, RZ ;  /* 0x0000000e03027c10 */ /* 0x000fc8000ff1e0ff */
[----:B------:R-:W-:-:S05]  /*11e0*/  LEA.HI.X.SX32 R3, R3, UR15, 0x1, P0 ;  /* 0x0000000f03037c11 */ /* 0x000fca00080f0eff */
[----:B0-----:R-:W-:Y:S01]  /*11f0*/  STG.E.U8 desc[UR10][R2.64], R5 ;  /* 0x0000000502007986 */ /* 0x001fe2000c10110a */
[----:B------:R-:W-:Y:S05]  /*1200*/  EXIT ;  /* 0x000000000000794d */ /* 0x000fea0003800000 */
.L_x_46:
[----:B------:R-:W-:Y:S01]  /*1210*/  IABS R3, R7 ;  /* 0x0000000700037213 */ /* 0x000fe20000000000 */
[----:B------:R-:W0:Y:S01]  /*1220*/  LDC R12, c[0x0][0x394] ;  /* 0x0000e500ff0c7b82 */ /* 0x000e220000000800 */
[----:B------:R-:W-:Y:S02]  /*1230*/  IABS R0, R6 ;  /* 0x0000000600007213 */ /* 0x000fe40000000000 */
[----:B------:R-:W2:Y:S01]  /*1240*/  I2F.RP R13, R3 ;  /* 0x00000003000d7306 */ /* 0x000ea20000209400 */
[----:B------:R-:W-:-:S04]  /*1250*/  IABS R17, R8 ;  /* 0x0000000800117213 */ /* 0x000fc80000000000 */
[----:B------:R-:W3:Y:S03]  /*1260*/  LDC R9, c[0x0][0x390] ;  /* 0x0000e400ff097b82 */ /* 0x000ee60000000800 */
[----:B------:R-:W4:Y:S08]  /*1270*/  I2F.RP R16, R0 ;  /* 0x0000000000107306 */ /* 0x000f300000209400 */
[----:B--2---:R-:W2:Y:S08]  /*1280*/  MUFU.RCP R13, R13 ;  /* 0x0000000d000d7308 */ /* 0x004eb00000001000 */
[----:B----4-:R-:W4:Y:S01]  /*1290*/  MUFU.RCP R16, R16 ;  /* 0x0000001000107308 */ /* 0x010f220000001000 */
[----:B---3--:R-:W-:-:S02]  /*12a0*/  IABS R19, R9 ;  /* 0x0000000900137213 */ /* 0x008fc40000000000 */
[----:B------:R-:W-:Y:S01]  /*12b0*/  LOP3.LUT R9, R9, R6, RZ, 0x3c, !PT ;  /* 0x0000000609097212 */ /* 0x000fe200078e3cff */
[----:B--2---:R-:W-:-:S04]  /*12c0*/  VIADD R14, R13, 0xffffffe ;  /* 0x0ffffffe0d0e7836 */ /* 0x004fc80000000000 */
[----:B------:R2:W3:Y:S01]  /*12d0*/  F2I.FTZ.U32.TRUNC.NTZ R15, R14 ;  /* 0x0000000e000f7305 */ /* 0x0004e2000021f000 */
[----:B----4-:R-:W-:-:S07]  /*12e0*/  VIADD R10, R16, 0xffffffe ;  /* 0x0ffffffe100a7836 */ /* 0x010fce0000000000 */
[----:B------:R4:W5:Y:S01]  /*12f0*/  F2I.FTZ.U32.TRUNC.NTZ R11, R10 ;  /* 0x0000000a000b7305 */ /* 0x000962000021f000 */
[----:B--2---:R-:W-:Y:S02]  /*1300*/  IMAD.MOV.U32 R14, RZ, RZ, RZ ;  /* 0x000000ffff0e7224 */ /* 0x004fe400078e00ff */
[----:B---3--:R-:W-:Y:S02]  /*1310*/  IMAD.MOV R18, RZ, RZ, -R15 ;  /* 0x000000ffff127224 */ /* 0x008fe400078e0a0f */
[----:B----4-:R-:W-:Y:S02]  /*1320*/  IMAD.MOV.U32 R10, RZ, RZ, RZ ;  /* 0x000000ffff0a7224 */ /* 0x010fe400078e00ff */
[----:B------:R-:W-:Y:S01]  /*1330*/  IMAD R13, R18, R3, RZ ;  /* 0x00000003120d7224 */ /* 0x000fe200078e02ff */
[----:B0-----:R-:W-:Y:S02]  /*1340*/  IABS R18, R12 ;  /* 0x0000000c00127213 */ /* 0x001fe40000000000 */
[----:B------:R-:W-:Y:S01]  /*1350*/  LOP3.LUT R12, R12, R7, RZ, 0x3c, !PT ;  /* 0x000000070c0c7212 */ /* 0x000fe200078e3cff */
[----:B-----5:R-:W-:-:S02]  /*1360*/  IMAD.MOV R16, RZ, RZ, -R11 ;  /* 0x000000ffff107224 */ /* 0x020fc400078e0a0b */
[----:B------:R-:W-:Y:S01]  /*1370*/  IMAD.HI.U32 R14, R15, R13, R14 ;  /* 0x0000000d0f0e7227 */ /* 0x000fe200078e000e */
[----:B------:R-:W-:-:S03]  /*1380*/  ISETP.GE.AND P2, PT, R12, RZ, PT ;  /* 0x000000ff0c00720c */ /* 0x000fc60003f46270 */
[----:B------:R-:W-:Y:S02]  /*1390*/  IMAD.MOV.U32 R13, RZ, RZ, R16 ;  /* 0x000000ffff0d7224 */ /* 0x000fe400078e0010 */
[----:B------:R-:W-:Y:S02]  /*13a0*/  IMAD.MOV.U32 R15, RZ, RZ, R17 ;  /* 0x000000ffff0f7224 */ /* 0x000fe400078e0011 */
[----:B------:R-:W-:Y:S02]  /*13b0*/  IMAD.MOV.U32 R16, RZ, RZ, R18 ;  /* 0x000000ffff107224 */ /* 0x000fe400078e0012 */
[----:B------:R-:W-:Y:S02]  /*13c0*/  IMAD R17, R13, R0, RZ ;  /* 0x000000000d117224 */ /* 0x000fe400078e02ff */
[----:B------:R-:W-:-:S04]  /*13d0*/  IMAD.HI.U32 R13, R14, R15, RZ ;  /* 0x0000000f0e0d7227 */ /* 0x000fc800078e00ff */
[----:B------:R-:W-:-:S04]  /*13e0*/  IMAD.HI.U32 R14, R14, R16, RZ ;  /* 0x000000100e0e7227 */ /* 0x000fc800078e00ff */
[----:B------:R-:W-:Y:S02]  /*13f0*/  IMAD.MOV R18, RZ, RZ, -R14 ;  /* 0x000000ffff127224 */ /* 0x000fe400078e0a0e */
[----:B------:R-:W-:-:S04]  /*1400*/  IMAD.HI.U32 R11, R11, R17, R10 ;  /* 0x000000110b0b7227 */ /* 0x000fc800078e000a */
[----:B------:R-:W-:Y:S02]  /*1410*/  IMAD.MOV R10, RZ, RZ, -R13 ;  /* 0x000000ffff0a7224 */ /* 0x000fe400078e0a0d */
[C---:B------:R-:W-:Y:S02]  /*1420*/  IMAD R16, R3.reuse, R18, R16 ;  /* 0x0000001203107224 */ /* 0x040fe400078e0210 */
[C---:B------:R-:W-:Y:S02]  /*1430*/  IMAD R10, R3.reuse, R10, R15 ;  /* 0x0000000a030a7224 */ /* 0x040fe400078e020f */
[----:B------:R-:W-:Y:S01]  /*1440*/  IMAD.MOV.U32 R17, RZ, RZ, R19 ;  /* 0x000000ffff117224 */ /* 0x000fe200078e0013 */
[C---:B------:R-:W-:Y:S02]  /*1450*/  ISETP.GT.U32.AND P6, PT, R3.reuse, R16, PT ;  /* 0x000000100300720c */ /* 0x040fe40003fc4070 */
[----:B------:R-:W-:Y:S01]  /*1460*/  ISETP.GT.U32.AND P1, PT, R3, R10, PT ;  /* 0x0000000a0300720c */ /* 0x000fe20003f24070 */
[----:B------:R-:W-:-:S04]  /*1470*/  IMAD.HI.U32 R11, R11, R17, RZ ;  /* 0x000000110b0b7227 */ /* 0x000fc800078e00ff */
[----:B------:R-:W-:-:S04]  /*1480*/  IMAD.MOV R15, RZ, RZ, -R11 ;  /* 0x000000ffff0f7224 */ /* 0x000fc800078e0a0b */
[----:B------:R-:W-:Y:S02]  /*1490*/  IMAD R15, R0, R15, R17 ;  /* 0x0000000f000f7224 */ /* 0x000fe400078e0211 */
[--C-:B------:R-:W-:Y:S01]  /*14a0*/  @!P6 IMAD.IADD R16, R16, 0x1, -R3.reuse ;  /* 0x000000011010e824 */ /* 0x100fe200078e0a03 */
[----:B------:R-:W-:Y:S01]  /*14b0*/  @!P6 IADD3 R14, PT, PT, R14, 0x1, RZ ;  /* 0x000000010e0ee810 */ /* 0x000fe20007ffe0ff */
[----:B------:R-:W-:Y:S01]  /*14c0*/  @!P1 IMAD.IADD R10, R10, 0x1, -R3 ;  /* 0x000000010a0a9824 */ /* 0x000fe200078e0a03 */
[----:B------:R-:W-:Y:S01]  /*14d0*/  ISETP.GT.U32.AND P3, PT, R0, R15, PT ;  /* 0x0000000f0000720c */ /* 0x000fe20003f64070 */
[----:B------:R-:W-:Y:S01]  /*14e0*/  @!P1 VIADD R13, R13, 0x1 ;  /* 0x000000010d0d9836 */ /* 0x000fe20000000000 */
[-C--:B------:R-:W-:Y:S02]  /*14f0*/  ISETP.GE.U32.AND P4, PT, R16, R3.reuse, PT ;  /* 0x000000031000720c */ /* 0x080fe40003f86070 */
[----:B------:R-:W-:Y:S02]  /*1500*/  ISETP.GE.U32.AND P5, PT, R10, R3, PT ;  /* 0x000000030a00720c */ /* 0x000fe40003fa6070 */
[----:B------:R-:W-:-:S02]  /*1510*/  LOP3.LUT R10, R8, R7, RZ, 0x3c, !PT ;  /* 0x00000007080a7212 */ /* 0x000fc400078e3cff */
[----:B------:R-:W-:Y:S02]  /*1520*/  I2FP.F32.S32 R3, UR9 ;  /* 0x0000000900037c45 */ /* 0x000fe40008201400 */
[----:B------:R-:W-:Y:S02]  /*1530*/  ISETP.GE.AND P0, PT, R10, RZ, PT ;  /* 0x000000ff0a00720c */ /* 0x000fe40003f06270 */
[----:B------:R-:W0:Y:S01]  /*1540*/  MUFU.RCP R10, R3 ;  /* 0x00000003000a7308 */ /* 0x000e220000001000 */
[----:B------:R-:W-:Y:S02]  /*1550*/  @!P3 IMAD.IADD R15, R15, 0x1, -R0 ;  /* 0x000000010f0fb824 */ /* 0x000fe400078e0a00 */
[----:B------:R-:W-:Y:S01]  /*1560*/  @P4 VIADD R14, R14, 0x1 ;  /* 0x000000010e0e4836 */ /* 0x000fe20000000000 */
[----:B------:R-:W-:Y:S01]  /*1570*/  ISETP.GE.AND P4, PT, R9, RZ, PT ;  /* 0x000000ff0900720c */ /* 0x000fe20003f86270 */
[----:B------:R-:W-:Y:S01]  /*1580*/  @P5 VIADD R13, R13, 0x1 ;  /* 0x000000010d0d5836 */ /* 0x000fe20000000000 */
[----:B------:R-:W-:Y:S01]  /*1590*/  ISETP.GE.U32.AND P1, PT, R15, R0, PT ;  /* 0x000000000f00720c */ /* 0x000fe20003f26070 */
[----:B------:R-:W-:Y:S01]  /*15a0*/  @!P2 IMAD.MOV R14, RZ, RZ, -R14 ;  /* 0x000000ffff0ea224 */ /* 0x000fe200078e0a0e */
[----:B------:R-:W-:Y:S01]  /*15b0*/  ISETP.NE.AND P5, PT, R7, RZ, PT ;  /* 0x000000ff0700720c */ /* 0x000fe20003fa5270 */
[----:B------:R-:W-:Y:S01]  /*15c0*/  @!P3 VIADD R11, R11, 0x1 ;  /* 0x000000010b0bb836 */ /* 0x000fe20000000000 */
[----:B------:R-:W-:Y:S01]  /*15d0*/  LOP3.LUT R0, RZ, R7, RZ, 0x33, !PT ;  /* 0x00000007ff007212 */ /* 0x000fe200078e33ff */
[----:B------:R-:W-:Y:S01]  /*15e0*/  @!P0 IMAD.MOV R13, RZ, RZ, -R13 ;  /* 0x000000ffff0d8224 */ /* 0x000fe200078e0a0d */
[----:B------:R-:W-:-:S02]  /*15f0*/  ISETP.NE.AND P2, PT, R6, RZ, PT ;  /* 0x000000ff0600720c */ /* 0x000fc40003f45270 */
[C---:B------:R-:W-:Y:S02]  /*1600*/  SEL R14, R0.reuse, R14, !P5 ;  /* 0x0000000e000e7207 */ /* 0x040fe40006800000 */
[----:B------:R-:W-:Y:S01]  /*1610*/  SEL R12, R0, R13, !P5 ;  /* 0x0000000d000c7207 */ /* 0x000fe20006800000 */
[----:B0-----:R-:W-:Y:S01]  /*1620*/  FFMA R15, -R3, R10, 1 ;  /* 0x3f800000030f7423 */ /* 0x001fe2000000010a */
[----:B------:R-:W-:Y:S01]  /*1630*/  I2FP.F32.S32 R16, R14 ;  /* 0x0000000e00107245 */ /* 0x000fe20000201400 */
[----:B------:R-:W-:Y:S02]  /*1640*/  @P1 VIADD R11, R11, 0x1 ;  /* 0x000000010b0b1836 */ /* 0x000fe40000000000 */
[----:B------:R-:W-:Y:S01]  /*1650*/  FFMA R0, R10, R15, R10 ;  /* 0x0000000f0a007223 */ /* 0x000fe2000000000a */
[----:B------:R-:W0:Y:S01]  /*1660*/  FCHK P0, R16, R3 ;  /* 0x0000000310007302 */ /* 0x000e220000000000 */
[----:B------:R-:W-:Y:S02]  /*1670*/  IMAD.MOV.U32 R9, RZ, RZ, R11 ;  /* 0x000000ffff097224 */ /* 0x000fe400078e000b */
[----:B------:R-:W-:-:S02]  /*1680*/  IMAD.MOV R10, RZ, RZ, -R12 ;  /* 0x000000ffff0a7224 */ /* 0x000fc400078e0a0c */
[C---:B------:R-:W-:Y:S01]  /*1690*/  FFMA R11, R0.reuse, R16, RZ ;  /* 0x00000010000b7223 */ /* 0x040fe200000000ff */
[----:B------:R-:W-:Y:S01]  /*16a0*/  @!P4 IMAD.MOV R9, RZ, RZ, -R9 ;  /* 0x000000ffff09c224 */ /* 0x000fe200078e0a09 */
[----:B------:R-:W-:Y:S01]  /*16b0*/  @!P2 LOP3.LUT R9, RZ, R6, RZ, 0x33, !PT ;  /* 0x00000006ff09a212 */ /* 0x000fe200078e33ff */
[----:B------:R-:W-:Y:S02]  /*16c0*/  IMAD R13, R7, R10, R8 ;  /* 0x0000000a070d7224 */ /* 0x000fe400078e0208 */
[----:B------:R-:W-:Y:S02]  /*16d0*/  FFMA R7, -R3, R11, R16 ;  /* 0x0000000b03077223 */ /* 0x000fe40000000110 */
[----:B------:R-:W-:Y:S02]  /*16e0*/  IMAD R6, R13, R14, RZ ;  /* 0x0000000e0d067224 */ /* 0x000fe400078e02ff */
[----:B------:R-:W-:Y:S01]  /*16f0*/  FFMA R7, R0, R7, R11 ;  /* 0x0000000700077223 */ /* 0x000fe2000000000b */
[----:B------:R-:W-:Y:S01]  /*1700*/  IMAD R8, R12, R9, RZ ;  /* 0x000000090c087224 */ /* 0x000fe200078e02ff */
[----:B0-----:R-:W-:Y:S06]  /*1710*/  @!P0 BRA `(.L_x_52) ;  /* 0x0000000000108947 */ /* 0x001fec0003800000 */
[----:B------:R-:W-:Y:S01]  /*1720*/  IMAD.MOV.U32 R0, RZ, RZ, R16 ;  /* 0x000000ffff007224 */ /* 0x000fe200078e0010 */
[----:B------:R-:W-:-:S07]  /*1730*/  MOV R10, 0x1750 ;  /* 0x00001750000a7802 */ /* 0x000fce0000000f00 */
[----:B-1----:R-:W-:Y:S05]  /*1740*/  CALL.REL.NOINC `($__internal_2_$__cuda_sm3x_div_rn_noftz_f32_slowpath) ;  /* 0x0000000c00f47944 */ /* 0x002fea0003c00000 */
[----:B------:R-:W-:-:S07]  /*1750*/  IMAD.MOV.U32 R7, RZ, RZ, R0 ;  /* 0x000000ffff077224 */ /* 0x000fce00078e0000 */
.L_x_52:
[----:B------:R-:W0:Y:S01]  /*1760*/  LDCU UR4, c[0x0][0x398] ;  /* 0x00007300ff0477ac */ /* 0x000e220008000800 */
[----:B------:R-:W-:Y:S02]  /*1770*/  I2FP.F32.S32 R9, R9 ;  /* 0x0000000900097245 */ /* 0x000fe40000201400 */
[----:B0-----:R-:W-:-:S04]  /*1780*/  I2FP.F32.U32 R12, UR4 ;  /* 0x00000004000c7c45 */ /* 0x001fc80008201000 */
[----:B------:R-:W0:Y:S08]  /*1790*/  MUFU.RCP R3, R12 ;  /* 0x0000000c00037308 */ /* 0x000e300000001000 */
[----:B------:R-:W2:Y:S01]  /*17a0*/  FCHK P0, R9, R12 ;  /* 0x0000000c09007302 */ /* 0x000ea20000000000 */
[----:B0-----:R-:W-:-:S04]  /*17b0*/  FFMA R0, -R12, R3, 1 ;  /* 0x3f8000000c007423 */ /* 0x001fc80000000103 */
[----:B------:R-:W-:-:S04]  /*17c0*/  FFMA R0, R3, R0, R3 ;  /* 0x0000000003007223 */ /* 0x000fc80000000003 */
[----:B------:R-:W-:-:S04]  /*17d0*/  FFMA R3, R0, R9, RZ ;  /* 0x0000000900037223 */ /* 0x000fc800000000ff */
[----:B------:R-:W-:-:S04]  /*17e0*/  FFMA R10, -R12, R3, R9 ;  /* 0x000000030c0a7223 */ /* 0x000fc80000000109 */
[----:B------:R-:W-:Y:S01]  /*17f0*/  FFMA R0, R0, R10, R3 ;  /* 0x0000000a00007223 */ /* 0x000fe20000000003 */
[----:B--2---:R-:W-:Y:S06]  /*1800*/  @!P0 BRA `(.L_x_53) ;  /* 0x0000000000108947 */ /* 0x004fec0003800000 */
[----:B------:R-:W-:Y:S01]  /*1810*/  IMAD.MOV.U32 R0, RZ, RZ, R9 ;  /* 0x000000ffff007224 */ /* 0x000fe200078e0009 */
[----:B------:R-:W-:Y:S01]  /*1820*/  MOV R10, 0x1850 ;  /* 0x00001850000a7802 */ /* 0x000fe20000000f00 */
[----:B------:R-:W-:-:S07]  /*1830*/  IMAD.MOV.U32 R3, RZ, RZ, R12 ;  /* 0x000000ffff037224 */ /* 0x000fce00078e000c */
[----:B-1----:R-:W-:Y:S05]  /*1840*/  CALL.REL.NOINC `($__internal_2_$__cuda_sm3x_div_rn_noftz_f32_slowpath) ;  /* 0x0000000c00b47944 */ /* 0x002fea0003c00000 */
.L_x_53:
[----:B------:R-:W0:Y:S01]  /*1850*/  LDCU UR5, c[0x0][0x3a8] ;  /* 0x00007500ff0577ac */ /* 0x000e220008000800 */
[----:B------:R-:W-:Y:S02]  /*1860*/  I2FP.F32.U32 R5, R5 ;  /* 0x0000000500057245 */ /* 0x000fe40000201000 */
[----:B------:R-:W-:Y:S02]  /*1870*/  I2FP.F32.S32 R4, R4 ;  /* 0x0000000400047245 */ /* 0x000fe40000201400 */
[----:B------:R-:W-:Y:S01]  /*1880*/  I2FP.F32.S32 R3, R8 ;  /* 0x0000000800037245 */ /* 0x000fe20000201400 */
[----:B------:R-:W-:Y:S02]  /*1890*/  FADD R5, R5, 0.5 ;  /* 0x3f00000005057421 */ /* 0x000fe40000000000 */
[----:B------:R-:W-:Y:S02]  /*18a0*/  FADD R8, R4, 0.5 ;  /* 0x3f00000004087421 */ /* 0x000fe40000000000 */
[----:B------:R-:W-:-:S04]  /*18b0*/  FFMA R0, R5, R0, -0.5 ;  /* 0xbf00000005007423 */ /* 0x000fc80000000000 */
[----:B------:R-:W-:Y:S01]  /*18c0*/  FADD R9, R0, R3 ;  /* 0x0000000300097221 */ /* 0x000fe20000000000 */
[----:B0-----:R-:W-:-:S06]  /*18d0*/  UISETP.GE.AND UP0, UPT, UR5, 0x1, UPT ;  /* 0x000000010500788c */ /* 0x001fcc000bf06270 */
[----:B------:R-:W-:-:S13]  /*18e0*/  PLOP3.LUT P0, PT, PT, PT, UP0, 0x80, 0x8 ;  /* 0x000000000008781c */ /* 0x000fda0003f0f008 */
[----:B-1----:R-:W-:Y:S05]  /*18f0*/  @!P0 EXIT ;  /* 0x000000000000894d */ /* 0x002fea0003800000 */
[----:B------:R-:W0:Y:S01]  /*1900*/  LDC.64 R4, c[0x0][0x390] ;  /* 0x0000e400ff047b82 */ /* 0x000e220000000a00 */
[----:B------:R-:W-:Y:S01]  /*1910*/  I2FP.F32.S32 R6, R6 ;  /* 0x0000000600067245 */ /* 0x000fe20000201400 */
[----:B------:R-:W-:Y:S01]  /*1920*/  FFMA R7, R8, R7, -0.5 ;  /* 0xbf00000008077423 */ /* 0x000fe20000000007 */
[----:B------:R-:W-:Y:S01]  /*1930*/  F2I.FLOOR.NTZ R0, R9 ;  /* 0x0000000900007305 */ /* 0x000fe20000207100 */
[----:B------:R-:W-:Y:S02]  /*1940*/  UISETP.GE.U32.AND UP0, UPT, UR5, 0x4, UPT ;  /* 0x000000040500788c */ /* 0x000fe4000bf06070 */
[----:B------:R-:W-:Y:S01]  /*1950*/  FADD R12, R7, R6 ;  /* 0x00000006070c7221 */ /* 0x000fe20000000000 */
[----:B------:R-:W-:Y:S01]  /*1960*/  ULOP3.LUT UR8, UR5, 0x3, URZ, 0xc0, !UPT ;  /* 0x0000000305087892 */ /* 0x000fe2000f8ec0ff */
[----:B------:R-:W-:-:S03]  /*1970*/  UMOV UR4, URZ ;  /* 0x000000ff00047c82 */ /* 0x000fc60008000000 */
[----:B------:R-:W1:Y:S08]  /*1980*/  FRND.FLOOR R6, R9 ;  /* 0x0000000900067307 */ /* 0x000e700000205000 */
[----:B------:R-:W2:Y:S01]  /*1990*/  FRND.FLOOR R3, R12 ;  /* 0x0000000c00037307 */ /* 0x000ea20000205000 */
[----:B0-----:R-:W-:Y:S02]  /*19a0*/  VIADD R7, R4, 0xffffffff ;  /* 0xffffffff04077836 */ /* 0x001fe40000000000 */
[----:B------:R-:W-:-:S05]  /*19b0*/  VIADD R14, R5, 0xffffffff ;  /* 0xffffffff050e7836 */ /* 0x000fca0000000000 */
[----:B------:R-:W0:Y:S01]  /*19c0*/  F2I.FLOOR.NTZ R13, R12 ;  /* 0x0000000c000d7305 */ /* 0x000e220000207100 */
[----:B-1----:R-:W-:Y:S01]  /*19d0*/  FADD R4, R9, -R6 ;  /* 0x8000000609047221 */ /* 0x002fe20000000000 */
[C---:B------:R-:W-:Y:S02]  /*19e0*/  VIADDMNMX.RELU R6, R0.reuse, 0x1, R7, PT ;  /* 0x0000000100067846 */ /* 0x040fe40003801107 */
[----:B------:R-:W-:Y:S01]  /*19f0*/  VIMNMX.RELU R8, PT, PT, R0, R7, PT ;  /* 0x0000000700087248 */ /* 0x000fe20003fe1100 */
[----:B------:R-:W-:Y:S01]  /*1a00*/  FADD R10, -R4, 1 ;  /* 0x3f800000040a7421 */ /* 0x000fe20000000100 */
[----:B--2---:R-:W-:-:S04]  /*1a10*/  FADD R3, R12, -R3 ;  /* 0x800000030c037221 */ /* 0x004fc80000000000 */
[C---:B------:R-:W-:Y:S01]  /*1a20*/  FADD R11, -R3.reuse, 1 ;  /* 0x3f800000030b7421 */ /* 0x040fe20000000100 */
[C---:B------:R-:W-:Y:S01]  /*1a30*/  FMUL R0, R3.reuse, R4 ;  /* 0x0000000403007220 */ /* 0x040fe20000400000 */
[-C--:B------:R-:W-:Y:S01]  /*1a40*/  FMUL R3, R3, R10.reuse ;  /* 0x0000000a03037220 */ /* 0x080fe20000400000 */
        /* <DEDUP_REMOVED lines=14> */
[----:B------:R-:W-:Y:S01]  /*1b30*/  IMAD.MOV.U32 R17, RZ, RZ, R15 ;  /* 0x000000ffff117224 */ /* 0x000fe200078e000f */
[----:B------:R-:W-:Y:S01]  /*1b40*/  MOV R19, R2 ;  /* 0x0000000200137202 */ /* 0x000fe20000000f00 */
[----:B------:R-:W-:Y:S01]  /*1b50*/  IMAD.MOV.U32 R18, RZ, RZ, R14 ;  /* 0x000000ffff127224 */ /* 0x000fe200078e000e */
[----:B------:R-:W-:Y:S01]  /*1b60*/  ULOP3.LUT UR4, UR5, 0x7ffffffc, URZ, 0xc0, !UPT ;  /* 0x7ffffffc05047892 */ /* 0x000fe2000f8ec0ff */
[----:B------:R-:W-:Y:S02]  /*1b70*/  IMAD.MOV.U32 R16, RZ, RZ, R13 ;  /* 0x000000ffff107224 */ /* 0x000fe400078e000d */
[----:B------:R-:W-:Y:S01]  /*1b80*/  IMAD.MOV.U32 R20, RZ, RZ, R12 ;  /* 0x000000ffff147224 */ /* 0x000fe200078e000c */
[----:B------:R-:W-:Y:S02]  /*1b90*/  UIADD3 UR5, UPT, UPT, -UR4, URZ, URZ ;  /* 0x000000ff04057290 */ /* 0x000fe4000fffe1ff */
[----:B0-----:R-:W-:-:S04]  /*1ba0*/  UIADD3 UR6, UP0, UPT, UR6, 0x1, URZ ;  /* 0x0000000106067890 */ /* 0x001fc8000ff1e0ff */
[----:B------:R-:W-:-:S12]  /*1bb0*/  UIADD3.X UR7, UPT, UPT, URZ, UR7, URZ, UP0, !UPT ;  /* 0x00000007ff077290 */ /* 0x000fd800087fe4ff */
.L_x_55:
[----:B0-----:R-:W-:Y:S02]  /*1bc0*/  IADD3 R4, P1, PT, R16, UR6, RZ ;  /* 0x0000000610047c10 */ /* 0x001fe4000ff3e0ff */
[----:B------:R-:W-:Y:S02]  /*1bd0*/  IADD3 R6, P0, PT, R20, UR6, RZ ;  /* 0x0000000614067c10 */ /* 0x000fe4000ff1e0ff */
[----:B------:R-:W-:Y:S02]  /*1be0*/  LEA.HI.X.SX32 R5, R16, UR7, 0x1, P1 ;  /* 0x0000000710057c11 */ /* 0x000fe400088f0eff */
[----:B------:R-:W-:-:S03]  /*1bf0*/  LEA.HI.X.SX32 R7, R20, UR7, 0x1, P0 ;  /* 0x0000000714077c11 */ /* 0x000fc600080f0eff */
[----:B------:R-:W2:Y:S04]  /*1c00*/  LDG.E.U8.CONSTANT R29, desc[UR10][R4.64+-0x1] ;  /* 0xffffff0a041d7981 */ /* 0x000ea8000c1e9100 */
[----:B------:R-:W3:Y:S04]  /*1c10*/  LDG.E.U8.CONSTANT R26, desc[UR10][R6.64+-0x1] ;  /* 0xffffff0a061a7981 */ /* 0x000ee8000c1e9100 */
[----:B------:R-:W4:Y:S04]  /*1c20*/  LDG.E.U8.CONSTANT R25, desc[UR10][R4.64] ;  /* 0x0000000a04197981 */ /* 0x000f28000c1e9100 */
[----:B------:R-:W5:Y:S04]  /*1c30*/  LDG.E.U8.CONSTANT R24, desc[UR10][R6.64] ;  /* 0x0000000a06187981 */ /* 0x000f68000c1e9100 */
[----:B------:R-:W5:Y:S04]  /*1c40*/  LDG.E.U8.CONSTANT R21, desc[UR10][R4.64+0x1] ;  /* 0x0000010a04157981 */ /* 0x000f68000c1e9100 */
[----:B------:R-:W5:Y:S01]  /*1c50*/  LDG.E.U8.CONSTANT R22, desc[UR10][R6.64+0x1] ;  /* 0x0000010a06167981 */ /* 0x000f62000c1e9100 */
[----:B------:R-:W-:-:S03]  /*1c60*/  IADD3 R8, P0, PT, R18, UR6, RZ ;  /* 0x0000000612087c10 */ /* 0x000fc6000ff1e0ff */
[----:B------:R2:W5:Y:S01]  /*1c70*/  LDG.E.U8.CONSTANT R23, desc[UR10][R4.64+0x2] ;  /* 0x0000020a04177981 */ /* 0x000562000c1e9100 */
[----:B------:R-:W-:-:S03]  /*1c80*/  LEA.HI.X.SX32 R9, R18, UR7, 0x1, P0 ;  /* 0x0000000712097c11 */ /* 0x000fc600080f0eff */
[----:B------:R0:W5:Y:S04]  /*1c90*/  LDG.E.U8.CONSTANT R28, desc[UR10][R6.64+0x2] ;  /* 0x0000020a061c7981 */ /* 0x000168000c1e9100 */
[----:B------:R-:W5:Y:S04]  /*1ca0*/  LDG.E.U8.CONSTANT R27, desc[UR10][R8.64+-0x1] ;  /* 0xffffff0a081b7981 */ /* 0x000f68000c1e9100 */
[----:B------:R-:W5:Y:S01]  /*1cb0*/  LDG.E.U8.CONSTANT R6, desc[UR10][R8.64+0x2] ;  /* 0x0000020a08067981 */ /* 0x000f62000c1e9100 */
[----:B--2---:R-:W-:Y:S02]  /*1cc0*/  I2FP.F32.U32 R4, R29 ;  /* 0x0000001d00047245 */ /* 0x004fe40000201000 */
[----:B---3--:R-:W-:-:S03]  /*1cd0*/  I2FP.F32.U32 R29, R26 ;  /* 0x0000001a001d7245 */ /* 0x008fc60000201000 */
[----:B------:R-:W-:Y:S02]  /*1ce0*/  FMUL R26, R3, R4 ;  /* 0x00000004031a7220 */ /* 0x000fe40000400000 */
[----:B------:R-:W1:Y:S01]  /*1cf0*/  LDC.64 R4, c[0x0][0x380] ;  /* 0x0000e000ff047b82 */ /* 0x000e620000000a00 */
[----:B----4-:R-:W-:Y:S01]  /*1d00*/  I2FP.F32.U32 R25, R25 ;  /* 0x0000001900197245 */ /* 0x010fe20000201000 */
[----:B------:R-:W-:Y:S01]  /*1d10*/  FFMA R26, R10, R29, R26 ;  /* 0x0000001d0a1a7223 */ /* 0x000fe2000000001a */
[----:B-----5:R-:W-:-:S03]  /*1d20*/  I2FP.F32.U32 R29, R24 ;  /* 0x00000018001d7245 */ /* 0x020fc60000201000 */
[----:B0-----:R-:W-:Y:S01]  /*1d30*/  FMUL R7, R3, R25 ;  /* 0x0000001903077220 */ /* 0x001fe20000400000 */
[----:B------:R-:W2:Y:S03]  /*1d40*/  LDG.E.U8.CONSTANT R24, desc[UR10][R8.64+0x1] ;  /* 0x0000010a08187981 */ /* 0x000ea6000c1e9100 */
[----:B------:R-:W-:Y:S01]  /*1d50*/  FFMA R7, R10, R29, R7 ;  /* 0x0000001d0a077223 */ /* 0x000fe20000000007 */
[----:B------:R-:W-:Y:S01]  /*1d60*/  I2FP.F32.U32 R29, R21 ;  /* 0x00000015001d7245 */ /* 0x000fe20000201000 */
[----:B------:R0:W3:Y:S01]  /*1d70*/  LDG.E.U8.CONSTANT R25, desc[UR10][R8.64] ;  /* 0x0000000a08197981 */ /* 0x0000e2000c1e9100 */
[----:B------:R-:W-:-:S03]  /*1d80*/  I2FP.F32.U32 R21, R22 ;  /* 0x0000001600157245 */ /* 0x000fc60000201000 */
[----:B------:R-:W-:Y:S01]  /*1d90*/  FMUL R29, R3, R29 ;  /* 0x0000001d031d7220 */ /* 0x000fe20000400000 */
[----:B------:R-:W-:-:S03]  /*1da0*/  I2FP.F32.U32 R23, R23 ;  /* 0x0000001700177245 */ /* 0x000fc60000201000 */
[----:B------:R-:W-:Y:S01]  /*1db0*/  FFMA R22, R10, R21, R29 ;  /* 0x000000150a167223 */ /* 0x000fe2000000001d */
[----:B-1----:R-:W-:Y:S01]  /*1dc0*/  IADD3 R4, P0, PT, R17, R4, RZ ;  /* 0x0000000411047210 */ /* 0x002fe20007f1e0ff */
[----:B------:R-:W-:Y:S01]  /*1dd0*/  FMUL R23, R3, R23 ;  /* 0x0000001703177220 */ /* 0x000fe20000400000 */
[----:B------:R-:W-:Y:S02]  /*1de0*/  I2FP.F32.U32 R21, R28 ;  /* 0x0000001c00157245 */ /* 0x000fe40000201000 */
[----:B------:R-:W-:-:S03]  /*1df0*/  LEA.HI.X.SX32 R5, R17, R5, 0x1, P0 ;  /* 0x0000000511057211 */ /* 0x000fc600000f0eff */
[----:B0-----:R-:W-:Y:S02]  /*1e00*/  FFMA R8, R10, R21, R23 ;  /* 0x000000150a087223 */ /* 0x001fe40000000017 */
[----:B------:R-:W4:Y:S04]  /*1e10*/  LDG.E.U8.CONSTANT R28, desc[UR10][R4.64] ;  /* 0x0000000a041c7981 */ /* 0x000f28000c1e9100 */
[----:B------:R-:W5:Y:S04]  /*1e20*/  LDG.E.U8.CONSTANT R21, desc[UR10][R4.64+0x1] ;  /* 0x0000010a04157981 */ /* 0x000f68000c1e9100 */
[----:B------:R-:W5:Y:S04]  /*1e30*/  LDG.E.U8.CONSTANT R23, desc[UR10][R4.64+0x3] ;  /* 0x0000030a04177981 */ /* 0x000f68000c1e9100 */
[----:B------:R0:W5:Y:S01]  /*1e40*/  LDG.E.U8.CONSTANT R9, desc[UR10][R4.64+0x2] ;  /* 0x0000020a04097981 */ /* 0x000162000c1e9100 */
[----:B------:R-:W-:-:S05]  /*1e50*/  I2FP.F32.U32 R27, R27 ;  /* 0x0000001b001b7245 */ /* 0x000fca0000201000 */
[----:B------:R-:W-:Y:S01]  /*1e60*/  FFMA R27, R11, R27, R26 ;  /* 0x0000001b0b1b7223 */ /* 0x000fe2000000001a */
[----:B0-----:R-:W0:Y:S01]  /*1e70*/  LDC.64 R4, c[0x0][0x388] ;  /* 0x0000e200ff047b82 */ /* 0x001e220000000a00 */
[----:B------:R-:W-:Y:S01]  /*1e80*/  UIADD3 UR5, UPT, UPT, UR5, 0x4, URZ ;  /* 0x0000000405057890 */ /* 0x000fe2000fffe0ff */
[----:B0-----:R-:W-:-:S03]  /*1e90*/  IADD3 R4, P0, P1, R19, 0x3, R4 ;  /* 0x0000000313047810 */ /* 0x001fc6000791e004 */
[----:B------:R-:W-:Y:S01]  /*1ea0*/  UISETP.NE.AND UP0, UPT, UR5, URZ, UPT ;  /* 0x000000ff0500728c */ /* 0x000fe2000bf05270 */
[----:B------:R-:W-:Y:S02]  /*1eb0*/  VIADD R20, R20, 0x4 ;  /* 0x0000000414147836 */ /* 0x000fe40000000000 */
[----:B------:R-:W-:Y:S02]  /*1ec0*/  VIADD R16, R16, 0x4 ;  /* 0x0000000410107836 */ /* 0x000fe40000000000 */
[----:B------:R-:W-:Y:S02]  /*1ed0*/  VIADD R18, R18, 0x4 ;  /* 0x0000000412127836 */ /* 0x000fe40000000000 */
[----:B------:R-:W-:Y:S01]  /*1ee0*/  VIADD R17, R17, 0x4 ;  /* 0x0000000411117836 */ /* 0x000fe20000000000 */
[----:B--2---:R-:W-:Y:S02]  /*1ef0*/  I2FP.F32.U32 R24, R24 ;  /* 0x0000001800187245 */ /* 0x004fe40000201000 */
[----:B---3--:R-:W-:-:S02]  /*1f00*/  I2FP.F32.U32 R26, R25 ;  /* 0x00000019001a7245 */ /* 0x008fc40000201000 */
[----:B------:R-:W-:Y:S01]  /*1f10*/  I2FP.F32.U32 R25, R6 ;  /* 0x0000000600197245 */ /* 0x000fe20000201000 */
[C---:B------:R-:W-:Y:S02]  /*1f20*/  FFMA R22, R11.reuse, R24, R22 ;  /* 0x000000180b167223 */ /* 0x040fe40000000016 */
[C---:B------:R-:W-:Y:S02]  /*1f30*/  FFMA R7, R11.reuse, R26, R7 ;  /* 0x0000001a0b077223 */ /* 0x040fe40000000007 */
[----:B------:R-:W-:Y:S01]  /*1f40*/  FFMA R25, R11, R25, R8 ;  /* 0x000000190b197223 */ /* 0x000fe20000000008 */
[----:B----4-:R-:W-:Y:S02]  /*1f50*/  I2FP.F32.U32 R28, R28 ;  /* 0x0000001c001c7245 */ /* 0x010fe40000201000 */
[----:B-----5:R-:W-:-:S03]  /*1f60*/  I2FP.F32.U32 R21, R21 ;  /* 0x0000001500157245 */ /* 0x020fc60000201000 */
[C---:B------:R-:W-:Y:S01]  /*1f70*/  FFMA R27, R0.reuse, R28, R27 ;  /* 0x0000001c001b7223 */ /* 0x040fe2000000001b */
[----:B------:R-:W-:Y:S02]  /*1f80*/  I2FP.F32.U32 R23, R23 ;  /* 0x0000001700177245 */ /* 0x000fe40000201000 */
[----:B------:R-:W-:Y:S01]  /*1f90*/  I2FP.F32.U32 R9, R9 ;  /* 0x0000000900097245 */ /* 0x000fe20000201000 */
[C---:B------:R-:W-:Y:S02]  /*1fa0*/  FFMA R7, R0.reuse, R21, R7 ;  /* 0x0000001500077223 */ /* 0x040fe40000000007 */
[C---:B------:R-:W-:Y:S01]  /*1fb0*/  FFMA R23, R0.reuse, R23, R25 ;  /* 0x0000001700177223 */ /* 0x040fe20000000019 */
[----:B------:R-:W-:Y:S01]  /*1fc0*/  FADD R27, R27, 0.5 ;  /* 0x3f0000001b1b7421 */ /* 0x000fe20000000000 */
[----:B------:R-:W-:Y:S01]  /*1fd0*/  FFMA R9, R0, R9, R22 ;  /* 0x0000000900097223 */ /* 0x000fe20000000016 */
[----:B------:R-:W-:Y:S01]  /*1fe0*/  FADD R6, R7, 0.5 ;  /* 0x3f00000007067421 */ /* 0x000fe20000000000 */
[----:B------:R-:W-:-:S02]  /*1ff0*/  FADD R23, R23, 0.5 ;  /* 0x3f00000017177421 */ /* 0x000fc40000000000 */
[----:B------:R-:W-:Y:S01]  /*2000*/  FADD R9, R9, 0.5 ;  /* 0x3f00000009097421 */ /* 0x000fe20000000000 */
[----:B------:R-:W-:Y:S02]  /*2010*/  FMNMX R27, RZ, R27, !PT ;  /* 0x0000001bff1b7209 */ /* 0x000fe40007800000 */
[----:B------:R-:W-:Y:S02]  /*2020*/  FMNMX R6, RZ, R6, !PT ;  /* 0x00000006ff067209 */ /* 0x000fe40007800000 */
[----:B------:R-:W-:Y:S02]  /*2030*/  FMNMX R23, RZ, R23, !PT ;  /* 0x00000017ff177209 */ /* 0x000fe40007800000 */
[----:B------:R-:W-:Y:S02]  /*2040*/  FMNMX R8, RZ, R9, !PT ;  /* 0x00000009ff087209 */ /* 0x000fe40007800000 */
[----:B------:R-:W-:Y:S02]  /*2050*/  FMNMX R7, R27, 255, PT ;  /* 0x437f00001b077809 */ /* 0x000fe40003800000 */
[----:B------:R-:W-:-:S02]  /*2060*/  FMNMX R6, R6, 255, PT ;  /* 0x437f000006067809 */ /* 0x000fc40003800000 */
[----:B------:R-:W-:Y:S02]  /*2070*/  FMNMX R23, R23, 255, PT ;  /* 0x437f000017177809 */ /* 0x000fe40003800000 */
[----:B------:R-:W-:Y:S01]  /*2080*/  FMNMX R8, R8, 255, PT ;  /* 0x437f000008087809 */ /* 0x000fe20003800000 */
[----:B------:R-:W0:Y:S01]  /*2090*/  F2I.U32.TRUNC.NTZ R7, R7 ;  /* 0x0000000700077305 */ /* 0x000e22000020f000 */
[----:B------:R-:W-:-:S07]  /*20a0*/  SHF.R.S32.HI R22, RZ, 0x1f, R19 ;  /* 0x0000001fff167819 */ /* 0x000fce0000011413 */
[----:B------:R-:W1:Y:S08]  /*20b0*/  F2I.U32.TRUNC.NTZ R9, R6 ;  /* 0x0000000600097305 */ /* 0x000e70000020f000 */
[----:B------:R-:W2:Y:S08]  /*20c0*/  F2I.U32.TRUNC.NTZ R21, R8 ;  /* 0x0000000800157305 */ /* 0x000eb0000020f000 */
[----:B------:R-:W3:Y:S01]  /*20d0*/  F2I.U32.TRUNC.NTZ R23, R23 ;  /* 0x0000001700177305 */ /* 0x000ee2000020f000 */
[----:B------:R-:W-:-:S05]  /*20e0*/  IADD3.X R5, PT, PT, R22, R5, RZ, P0, P1 ;  /* 0x0000000516057210 */ /* 0x000fca00007e24ff */
[----:B0-----:R0:W-:Y:S04]  /*20f0*/  STG.E.U8 desc[UR10][R4.64+-0x3], R7 ;  /* 0xfffffd0704007986 */ /* 0x0011e8000c10110a */
[----:B-1----:R0:W-:Y:S04]  /*2100*/  STG.E.U8 desc[UR10][R4.64+-0x2], R9 ;  /* 0xfffffe0904007986 */ /* 0x0021e8000c10110a */
[----:B--2---:R0:W-:Y:S04]  /*2110*/  STG.E.U8 desc[UR10][R4.64+-0x1], R21 ;  /* 0xffffff1504007986 */ /* 0x0041e8000c10110a */
[----:B---3--:R0:W-:Y:S01]  /*2120*/  STG.E.U8 desc[UR10][R4.64], R23 ;  /* 0x0000001704007986 */ /* 0x0081e2000c10110a */
[----:B------:R-:W-:Y:S01]  /*2130*/  VIADD R19, R19, 0x4 ;  /* 0x0000000413137836 */ /* 0x000fe20000000000 */
[----:B------:R-:W-:Y:S06]  /*2140*/  BRA.U UP0, `(.L_x_55) ;  /* 0xfffffff9009c7547 */ /* 0x000fec000b83ffff */
.L_x_54:
        /* <DEDUP_REMOVED lines=58> */
.L_x_56:
[----:B------:R-:W-:Y:S05]  /*24f0*/  @P2 EXIT ;  /* 0x000000000000294d */ /* 0x000fea0003800000 */
[----:B------:R-:W1:Y:S01]  /*2500*/  LDCU.128 UR12, c[0x0][0x380] ;  /* 0x00007000ff0c77ac */ /* 0x000e620008000c00 */
[----:B------:R-:W-:Y:S02]  /*2510*/  VIADD R13, R13, UR4 ;  /* 0x000000040d0d7c36 */ /* 0x000fe40008000000 */
[----:B------:R-:W-:Y:S02]  /*2520*/  VIADD R12, R12, UR4 ;  /* 0x000000040c0c7c36 */ /* 0x000fe40008000000 */
[----:B------:R-:W-:Y:S02]  /*2530*/  VIADD R14, R14, UR4 ;  /* 0x000000040e0e7c36 */ /* 0x000fe40008000000 */
[----:B------:R-:W-:Y:S01]  /*2540*/  VIADD R15, R15, UR4 ;  /* 0x000000040f0f7c36 */ /* 0x000fe20008000000 */
[----:B-1----:R-:W-:Y:S02]  /*2550*/  IADD3 R6, P1, PT, R13, UR12, RZ ;  /* 0x0000000c0d067c10 */ /* 0x002fe4000ff3e0ff */
[----:B0-----:R-:W-:-:S02]  /*2560*/  IADD3 R4, P0, PT, R12, UR12, RZ ;  /* 0x0000000c0c047c10 */ /* 0x001fc4000ff1e0ff */
[----:B------:R-:W-:Y:S02]  /*2570*/  LEA.HI.X.SX32 R7, R13, UR13, 0x1, P1 ;  /* 0x0000000d0d077c11 */ /* 0x000fe400088f0eff */
        /* <DEDUP_REMOVED lines=19> */
[----:B------:R-:W-:Y:S02]  /*26b0*/  FMNMX R0, R3, 255, PT ;  /* 0x437f000003007809 */ /* 0x000fe40003800000 */
[----:B------:R-:W-:Y:S02]  /*26c0*/  IADD3 R3, PT, PT, R2, UR4, RZ ;  /* 0x0000000402037c10 */ /* 0x000fe4000fffe0ff */
[----:B------:R-:W0:Y:S02]  /*26d0*/  F2I.U32.TRUNC.NTZ R5, R0 ;  /* 0x0000000000057305 */ /* 0x000e24000020f000 */
[----:B------:R-:W-:-:S04]  /*26e0*/  IADD3 R2, P0, PT, R3, UR14, RZ ;  /* 0x0000000e03027c10 */ /* 0x000fc8000ff1e0ff */
[----:B------:R-:W-:-:S05]  /*26f0*/  LEA.HI.X.SX32 R3, R3, UR15, 0x1, P0 ;  /* 0x0000000f03037c11 */ /* 0x000fca00080f0eff */
[----:B0-----:R-:W-:Y:S01]  /*2700*/  STG.E.U8 desc[UR10][R2.64], R5 ;  /* 0x0000000502007986 */ /* 0x001fe2000c10110a */
[----:B------:R-:W-:Y:S05]  /*2710*/  EXIT ;  /* 0x000000000000794d */ /* 0x000fea0003800000 */
        .weak           $__internal_2_$__cuda_sm3x_div_rn_noftz_f32_slowpath
        .type           $__internal_2_$__cuda_sm3x_div_rn_noftz_f32_slowpath,@function
        .size           $__internal_2_$__cuda_sm3x_div_rn_noftz_f32_slowpath,(.L_x_447 - $__internal_2_$__cuda_sm3x_div_rn_noftz_f32_slowpath)
$__internal_2_$__cuda_sm3x_div_rn_noftz_f32_slowpath:
[----:B------:R-:W-:Y:S02]  /*2720*/  SHF.R.U32.HI R12, RZ, 0x17, R3 ;  /* 0x00000017ff0c7819 */ /* 0x000fe40000011603 */
        /* <DEDUP_REMOVED lines=32> */
.L_x_57:
[----:B------:R-:W-:-:S05]  /*2930*/  LEA R14, R12, 0xc0800000, 0x17 ;  /* 0xc08000000c0e7811 */ /* 0x000fca00078eb8ff */
[----:B------:R-:W-:Y:S02]  /*2940*/  IMAD.IADD R14, R3, 0x1, -R14 ;  /* 0x00000001030e7824 */ /* 0x000fe400078e0a0e */
[----:B------:R-:W-:Y:S02]  /*2950*/  VIADD R3, R16, 0xffffff81 ;  /* 0xffffff8110037836 */ /* 0x000fe40000000000 */
[----:B------:R-:W0:Y:S01]  /*2960*/  MUFU.RCP R13, R14 ;  /* 0x0000000e000d7308 */ /* 0x000e220000001000 */
[----:B------:R-:W-:Y:S01]  /*2970*/  FADD.FTZ R15, -R14, -RZ ;  /* 0x800000ff0e0f7221 */ /* 0x000fe20000010100 */
[C---:B------:R-:W-:Y:S01]  /*2980*/  IMAD R0, R3.reuse, -0x800000, R0 ;  /* 0xff80000003007824 */ /* 0x040fe200078e0200 */
[----:B------:R-:W-:-:S05]  /*2990*/  IADD3 R12, PT, PT, R3, 0x7f, -R12 ;  /* 0x0000007f030c7810 */ /* 0x000fca0007ffe80c */
        /* <DEDUP_REMOVED lines=22> */
[C---:B------:R-:W-:Y:S02]  /*2b00*/  VIADD R14, R15.reuse, 0x20 ;  /* 0x000000200f0e7836 */ /* 0x040fe40000000000 */
[CCC-:B------:R-:W-:Y:S01]  /*2b10*/  FFMA.RM R12, R18.reuse, R16.reuse, R13.reuse ;  /* 0x00000010120c7223 */ /* 0x1c0fe2000000400d */
[----:B------:R-:W-:Y:S02]  /*2b20*/  ISETP.NE.AND P2, PT, R15, RZ, PT ;  /* 0x000000ff0f00720c */ /* 0x000fe40003f45270 */
[----:B------:R-:W-:Y:S01]  /*2b30*/  LOP3.LUT R11, R3, 0x7fffff, RZ, 0xc0, !PT ;  /* 0x007fffff030b7812 */ /* 0x000fe200078ec0ff */
[----:B------:R-:W-:Y:S01]  /*2b40*/  FFMA.RP R3, R18, R16, R13 ;  /* 0x0000001012037223 */ /* 0x000fe2000000800d */
[----:B------:R-:W-:Y:S01]  /*2b50*/  IMAD.MOV R13, RZ, RZ, -R15 ;  /* 0x000000ffff0d7224 */ /* 0x000fe200078e0a0f */
[----:B------:R-:W-:Y:S02]  /*2b60*/  ISETP.NE.AND P1, PT, R15, RZ, PT ;  /* 0x000000ff0f00720c */ /* 0x000fe40003f25270 */
[----:B------:R-:W-:-:S02]  /*2b70*/  LOP3.LUT R11, R11, 0x800000, RZ, 0xfc, !PT ;  /* 0x008000000b0b7812 */ /* 0x000fc400078efcff */
        /* <DEDUP_REMOVED lines=13> */
.L_x_63:
[----:B------:R-:W-:-:S04]  /*2c50*/  LOP3.LUT R0, R0, 0x80000000, RZ, 0xc0, !PT ;  /* 0x8000000000007812 */ /* 0x000fc800078ec0ff */
[----:B------:R-:W-:Y:S01]  /*2c60*/  LOP3.LUT R0, R0, 0x7f800000, RZ, 0xfc, !PT ;  /* 0x7f80000000007812 */ /* 0x000fe200078efcff */
[----:B------:R-:W-:Y:S06]  /*2c70*/  BRA `(.L_x_64) ;  /* 0x0000000000287947 */ /* 0x000fec0003800000 */
.L_x_62:
[----:B------:R-:W-:Y:S01]  /*2c80*/  IMAD R0, R12, 0x800000, R0 ;  /* 0x008000000c007824 */ /* 0x000fe200078e0200 */
[----:B------:R-:W-:Y:S06]  /*2c90*/  BRA `(.L_x_64) ;  /* 0x0000000000207947 */ /* 0x000fec0003800000 */
.L_x_61:
[----:B------:R-:W-:-:S04]  /*2ca0*/  LOP3.LUT R0, R3, 0x80000000, R0, 0x48, !PT ;  /* 0x8000000003007812 */ /* 0x000fc800078e4800 */
[----:B------:R-:W-:Y:S01]  /*2cb0*/  LOP3.LUT R0, R0, 0x7f800000, RZ, 0xfc, !PT ;  /* 0x7f80000000007812 */ /* 0x000fe200078efcff */
[----:B------:R-:W-:Y:S06]  /*2cc0*/  BRA `(.L_x_64) ;  /* 0x0000000000147947 */ /* 0x000fec0003800000 */
.L_x_60:
[----:B------:R-:W-:Y:S01]  /*2cd0*/  LOP3.LUT R0, R3, 0x80000000, R0, 0x48, !PT ;  /* 0x8000000003007812 */ /* 0x000fe200078e4800 */
[----:B------:R-:W-:Y:S06]  /*2ce0*/  BRA `(.L_x_64) ;  /* 0x00000000000c7947 */ /* 0x000fec0003800000 */
.L_x_59:
[----:B------:R-:W0:Y:S01]  /*2cf0*/  MUFU.RSQ R0, -QNAN ;  /* 0xffc0000000007908 */ /* 0x000e220000001400 */
[----:B------:R-:W-:Y:S05]  /*2d00*/  BRA `(.L_x_64) ;  /* 0x0000000000047947 */ /* 0x000fea0003800000 */
.L_x_58:
[----:B------:R-:W-:-:S07]  /*2d10*/  FADD.FTZ R0, R0, R3 ;  /* 0x0000000300007221 */ /* 0x000fce0000010000 */
.L_x_64:
[----:B------:R-:W-:-:S04]  /*2d20*/  IMAD.MOV.U32 R11, RZ, RZ, 0x0 ;  /* 0x00000000ff0b7424 */ /* 0x000fc800078e00ff */
[----:B0-----:R-:W-:Y:S05]  /*2d30*/  RET.REL.NODEC R10 `(extract_patches_grid) ;  /* 0xffffffd00ab07950 */ /* 0x001fea0003c3ffff */
.L_x_65:
        /* <DEDUP_REMOVED lines=12> */
.L_x_447:


//--------------------- .text.extract_patch       --------------------------
	.section	.text.extract_patch,"ax",@progbits
	.align	128
        .global         extract_patch
        .type           extract_patch,@function
        .size           extract_patch,(.L_x_463 - extract_patch)
        .other          extract_patch,@"STO_CUDA_ENTRY STV_DEFAULT"
extract_patch:
.text.extract_patch:
[----:B------:R-:W-:Y:S01]  /*0000*/  LDC R1, c[0x0][0x37c] ;  /* 0x0000df00ff017b82 */ /* 0x000fe20000000800 */
[----:B------:R-:W0:Y:S07]  /*0010*/  S2R R0, SR_TID.Y ;  /* 0x0000000000007919 */ /* 0x000e2e0000002200 */
[----:B------:R-:W1:Y:S01]  /*0020*/  LDC R2, c[0x0][0x360] ;  /* 0x0000d800ff027b82 */ /* 0x000e620000000800 */
[----:B------:R-:W2:Y:S01]  /*0030*/  LDCU.64 UR6, c[0x0][0x398] ;  /* 0x00007300ff0677ac */ /* 0x000ea20008000a00 */
[----:B------:R-:W1:Y:S06]  /*0040*/  S2R R5, SR_TID.X ;  /* 0x0000000000057919 */ /* 0x000e6c0000002100 */
[----:B------:R-:W0:Y:S08]  /*0050*/  S2UR UR5, SR_CTAID.Y ;  /* 0x00000000000579c3 */ /* 0x000e300000002600 */
[----:B------:R-:W0:Y:S08]  /*0060*/  LDC R3, c[0x0][0x364] ;  /* 0x0000d900ff037b82 */ /* 0x000e300000000800 */
[----:B------:R-:W1:Y:S01]  /*0070*/  S2UR UR4, SR_CTAID.X ;  /* 0x00000000000479c3 */ /* 0x000e620000002500 */
[----:B0-----:R-:W-:-:S05]  /*0080*/  IMAD R3, R3, UR5, R0 ;  /* 0x0000000503037c24 */ /* 0x001fca000f8e0200 */
[----:B--2---:R-:W-:Y:S01]  /*0090*/  ISETP.GE.AND P0, PT, R3, UR6, PT ;  /* 0x0000000603007c0c */ /* 0x004fe2000bf06270 */
[----:B-1----:R-:W-:-:S05]  /*00a0*/  IMAD R2, R2, UR4, R5 ;  /* 0x0000000402027c24 */ /* 0x002fca000f8e0205 */
[----:B------:R-:W-:-:S13]  /*00b0*/  ISETP.GE.OR P0, PT, R2, UR7, P0 ;  /* 0x0000000702007c0c */ /* 0x000fda0008706670 */
[----:B------:R-:W-:Y:S05]  /*00c0*/  @P0 EXIT ;  /* 0x000000000000094d */ /* 0x000fea0003800000 */
[----:B------:R-:W0:Y:S01]  /*00d0*/  LDC R0, c[0x0][0x3a8] ;  /* 0x0000ea00ff007b82 */ /* 0x000e220000000800 */
[----:B------:R-:W1:Y:S01]  /*00e0*/  LDCU.64 UR4, c[0x0][0x3a0] ;  /* 0x00007400ff0477ac */ /* 0x000e620008000a00 */
[----:B------:R-:W-:-:S06]  /*00f0*/  IMAD R7, R3, UR7, R2 ;  /* 0x0000000703077c24 */ /* 0x000fcc000f8e0202 */
[----:B------:R-:W2:Y:S01]  /*0100*/  LDC.64 R8, c[0x0][0x390] ;  /* 0x0000e400ff087b82 */ /* 0x000ea20000000a00 */
[----:B-1----:R-:W-:Y:S02]  /*0110*/  VIADDMNMX R5, R3, UR4, RZ, !PT ;  /* 0x0000000403057c46 */ /* 0x002fe4000f8001ff */
[----:B------:R-:W-:Y:S02]  /*0120*/  VIADDMNMX R4, R2, UR5, RZ, !PT ;  /* 0x0000000502047c46 */ /* 0x000fe4000f8001ff */
[----:B0-----:R-:W-:Y:S02]  /*0130*/  ISETP.GE.AND P0, PT, R0, 0x1, PT ;  /* 0x000000010000780c */ /* 0x001fe40003f06270 */
[----:B--2---:R-:W-:Y:S02]  /*0140*/  VIADDMNMX R5, R8, 0xffffffff, R5, PT ;  /* 0xffffffff08057846 */ /* 0x004fe40003800105 */
[----:B------:R-:W-:-:S09]  /*0150*/  VIADDMNMX R4, R9, 0xffffffff, R4, PT ;  /* 0xffffffff09047846 */ /* 0x000fd20003800104 */
[----:B------:R-:W-:Y:S05]  /*0160*/  @!P0 EXIT ;  /* 0x000000000000894d */ /* 0x000fea0003800000 */
[C---:B------:R-:W-:Y:S01]  /*0170*/  ISETP.GE.U32.AND P1, PT, R0.reuse, 0x10, PT ;  /* 0x000000100000780c */ /* 0x040fe20003f26070 */
[----:B------:R-:W-:Y:S01]  /*0180*/  IMAD R5, R5, R9, R4 ;  /* 0x0000000905057224 */ /* 0x000fe200078e0204 */
[----:B------:R-:W-:Y:S01]  /*0190*/  LOP3.LUT R20, R0, 0xf, RZ, 0xc0, !PT ;  /* 0x0000000f00147812 */ /* 0x000fe200078ec0ff */
[----:B------:R-:W0:Y:S01]  /*01a0*/  LDCU.64 UR4, c[0x0][0x358] ;  /* 0x00006b00ff0477ac */ /* 0x000e220008000a00 */
[-C--:B------:R-:W-:Y:S02]  /*01b0*/  IMAD R7, R7, R0.reuse, RZ ;  /* 0x0000000007077224 */ /* 0x080fe400078e02ff */
[----:B------:R-:W-:Y:S01]  /*01c0*/  ISETP.NE.AND P0, PT, R20, RZ, PT ;  /* 0x000000ff1400720c */ /* 0x000fe20003f05270 */
[----:B------:R-:W-:Y:S02]  /*01d0*/  IMAD R6, R5, R0, RZ ;  /* 0x0000000005067224 */ /* 0x000fe400078e02ff */
[----:B------:R-:W-:-:S04]  /*01e0*/  IMAD.MOV.U32 R8, RZ, RZ, RZ ;  /* 0x000000ffff087224 */ /* 0x000fc800078e00ff */
[----:B------:R-:W-:Y:S06]  /*01f0*/  @!P1 BRA `(.L_x_66) ;  /* 0x0000000000c49947 */ /* 0x000fec0003800000 */
[----:B------:R-:W-:Y:S01]  /*0200*/  LOP3.LUT R8, R0, 0x7ffffff0, RZ, 0xc0, !PT ;  /* 0x7ffffff000087812 */ /* 0x000fe200078ec0ff */
[----:B------:R-:W-:Y:S02]  /*0210*/  IMAD.MOV.U32 R11, RZ, RZ, R7 ;  /* 0x000000ffff0b7224 */ /* 0x000fe400078e0007 */
[----:B------:R-:W-:Y:S02]  /*0220*/  IMAD.MOV.U32 R9, RZ, RZ, R6 ;  /* 0x000000ffff097224 */ /* 0x000fe400078e0006 */
[----:B------:R-:W-:-:S07]  /*0230*/  IMAD.MOV R10, RZ, RZ, -R8 ;  /* 0x000000ffff0a7224 */ /* 0x000fce00078e0a08 */
.L_x_67:
[----:B-1----:R-:W1:Y:S01]  /*0240*/  LDC.64 R4, c[0x0][0x380] ;  /* 0x0000e000ff047b82 */ /* 0x002e620000000a00 */
[----:B------:R-:W-:Y:S02]  /*0250*/  SHF.R.S32.HI R2, RZ, 0x1f, R9 ;  /* 0x0000001fff027819 */ /* 0x000fe40000011409 */
[----:B-1----:R-:W-:-:S04]  /*0260*/  IADD3 R4, P1, P2, R9, 0x7, R4 ;  /* 0x0000000709047810 */ /* 0x002fc80007a3e004 */
[----:B------:R-:W-:Y:S02]  /*0270*/  IADD3.X R5, PT, PT, R2, R5, RZ, P1, P2 ;  /* 0x0000000502057210 */ /* 0x000fe40000fe44ff */
[----:B------:R-:W1:Y:S03]  /*0280*/  LDC.64 R2, c[0x0][0x388] ;  /* 0x0000e200ff027b82 */ /* 0x000e660000000a00 */
[----:B0-----:R-:W2:Y:S01]  /*0290*/  LDG.E.U8.CONSTANT R13, desc[UR4][R4.64+-0x7] ;  /* 0xfffff904040d7981 */ /* 0x001ea2000c1e9100 */
[----:B------:R-:W-:-:S03]  /*02a0*/  SHF.R.S32.HI R12, RZ, 0x1f, R11 ;  /* 0x0000001fff0c7819 */ /* 0x000fc6000001140b */
[----:B------:R-:W3:Y:S04]  /*02b0*/  LDG.E.U8.CONSTANT R15, desc[UR4][R4.64+-0x6] ;  /* 0xfffffa04040f7981 */ /* 0x000ee8000c1e9100 */
[----:B------:R-:W4:Y:S04]  /*02c0*/  LDG.E.U8.CONSTANT R17, desc[UR4][R4.64+-0x5] ;  /* 0xfffffb0404117981 */ /* 0x000f28000c1e9100 */
[----:B------:R-:W5:Y:S04]  /*02d0*/  LDG.E.U8.CONSTANT R19, desc[UR4][R4.64+-0x4] ;  /* 0xfffffc0404137981 */ /* 0x000f68000c1e9100 */
[----:B------:R-:W5:Y:S04]  /*02e0*/  LDG.E.U8.CONSTANT R21, desc[UR4][R4.64+-0x3] ;  /* 0xfffffd0404157981 */ /* 0x000f68000c1e9100 */
[----:B------:R-:W5:Y:S01]  /*02f0*/  LDG.E.U8.CONSTANT R23, desc[UR4][R4.64+-0x2] ;  /* 0xfffffe0404177981 */ /* 0x000f62000c1e9100 */
[----:B-1----:R-:W-:-:S03]  /*0300*/  IADD3 R2, P1, P2, R11, 0x7, R2 ;  /* 0x000000070b027810 */ /* 0x002fc60007a3e002 */
[----:B------:R-:W5:Y:S01]  /*0310*/  LDG.E.U8.CONSTANT R25, desc[UR4][R4.64+-0x1] ;  /* 0xffffff0404197981 */ /* 0x000f62000c1e9100 */
[----:B------:R-:W-:-:S03]  /*0320*/  IADD3.X R3, PT, PT, R12, R3, RZ, P1, P2 ;  /* 0x000000030c037210 */ /* 0x000fc60000fe44ff */
[----:B------:R-:W5:Y:S04]  /*0330*/  LDG.E.U8.CONSTANT R27, desc[UR4][R4.64] ;  /* 0x00000004041b7981 */ /* 0x000f68000c1e9100 */
[----:B------:R-:W5:Y:S04]  /*0340*/  LDG.E.U8.CONSTANT R29, desc[UR4][R4.64+0x1] ;  /* 0x00000104041d7981 */ /* 0x000f68000c1e9100 */
[----:B------:R-:W5:Y:S04]  /*0350*/  LDG.E.U8.CONSTANT R12, desc[UR4][R4.64+0x2] ;  /* 0x00000204040c7981 */ /* 0x000f68000c1e9100 */
[----:B------:R-:W5:Y:S04]  /*0360*/  LDG.E.U8.CONSTANT R14, desc[UR4][R4.64+0x3] ;  /* 0x00000304040e7981 */ /* 0x000f68000c1e9100 */
[----:B------:R-:W5:Y:S04]  /*0370*/  LDG.E.U8.CONSTANT R16, desc[UR4][R4.64+0x4] ;  /* 0x0000040404107981 */ /* 0x000f68000c1e9100 */
[----:B------:R-:W5:Y:S04]  /*0380*/  LDG.E.U8.CONSTANT R18, desc[UR4][R4.64+0x5] ;  /* 0x0000050404127981 */ /* 0x000f68000c1e9100 */
[----:B------:R-:W5:Y:S04]  /*0390*/  LDG.E.U8.CONSTANT R22, desc[UR4][R4.64+0x7] ;  /* 0x0000070404167981 */ /* 0x000f68000c1e9100 */
[----:B------:R-:W5:Y:S04]  /*03a0*/  LDG.E.U8.CONSTANT R24, desc[UR4][R4.64+0x8] ;  /* 0x0000080404187981 */ /* 0x000f68000c1e9100 */
[----:B--2---:R0:W-:Y:S04]  /*03b0*/  STG.E.U8 desc[UR4][R2.64+-0x7], R13 ;  /* 0xfffff90d02007986 */ /* 0x0041e8000c101104 */
[----:B0-----:R-:W2:Y:S01]  /*03c0*/  LDG.E.U8.CONSTANT R13, desc[UR4][R4.64+0x6] ;  /* 0x00000604040d7981 */ /* 0x001ea2000c1e9100 */
[----:B------:R-:W-:-:S05]  /*03d0*/  VIADD R10, R10, 0x10 ;  /* 0x000000100a0a7836 */ /* 0x000fca0000000000 */
[----:B------:R-:W-:Y:S01]  /*03e0*/  ISETP.NE.AND P1, PT, R10, RZ, PT ;  /* 0x000000ff0a00720c */ /* 0x000fe20003f25270 */
[----:B---3--:R1:W-:Y:S04]  /*03f0*/  STG.E.U8 desc[UR4][R2.64+-0x6], R15 ;  /* 0xfffffa0f02007986 */ /* 0x0083e8000c101104 */
[----:B----4-:R1:W-:Y:S04]  /*0400*/  STG.E.U8 desc[UR4][R2.64+-0x5], R17 ;  /* 0xfffffb1102007986 */ /* 0x0103e8000c101104 */
[----:B-----5:R1:W-:Y:S04]  /*0410*/  STG.E.U8 desc[UR4][R2.64+-0x4], R19 ;  /* 0xfffffc1302007986 */ /* 0x0203e8000c101104 */
[----:B------:R1:W-:Y:S04]  /*0420*/  STG.E.U8 desc[UR4][R2.64+-0x3], R21 ;  /* 0xfffffd1502007986 */ /* 0x0003e8000c101104 */
[----:B------:R1:W-:Y:S04]  /*0430*/  STG.E.U8 desc[UR4][R2.64+-0x2], R23 ;  /* 0xfffffe1702007986 */ /* 0x0003e8000c101104 */
[----:B------:R1:W-:Y:S01]  /*0440*/  STG.E.U8 desc[UR4][R2.64+-0x1], R25 ;  /* 0xffffff1902007986 */ /* 0x0003e2000c101104 */
[----:B------:R-:W-:-:S03]  /*0450*/  VIADD R9, R9, 0x10 ;  /* 0x0000001009097836 */ /* 0x000fc60000000000 */
[----:B------:R1:W-:Y:S01]  /*0460*/  STG.E.U8 desc[UR4][R2.64], R27 ;  /* 0x0000001b02007986 */ /* 0x0003e2000c101104 */
[----:B------:R-:W-:-:S03]  /*0470*/  VIADD R11, R11, 0x10 ;  /* 0x000000100b0b7836 */ /* 0x000fc60000000000 */
[----:B------:R1:W-:Y:S04]  /*0480*/  STG.E.U8 desc[UR4][R2.64+0x1], R29 ;  /* 0x0000011d02007986 */ /* 0x0003e8000c101104 */
[----:B------:R1:W-:Y:S04]  /*0490*/  STG.E.U8 desc[UR4][R2.64+0x2], R12 ;  /* 0x0000020c02007986 */ /* 0x0003e8000c101104 */
[----:B------:R1:W-:Y:S04]  /*04a0*/  STG.E.U8 desc[UR4][R2.64+0x3], R14 ;  /* 0x0000030e02007986 */ /* 0x0003e8000c101104 */
[----:B------:R1:W-:Y:S04]  /*04b0*/  STG.E.U8 desc[UR4][R2.64+0x4], R16 ;  /* 0x0000041002007986 */ /* 0x0003e8000c101104 */
[----:B------:R1:W-:Y:S04]  /*04c0*/  STG.E.U8 desc[UR4][R2.64+0x5], R18 ;  /* 0x0000051202007986 */ /* 0x0003e8000c101104 */
[----:B------:R1:W-:Y:S04]  /*04d0*/  STG.E.U8 desc[UR4][R2.64+0x7], R22 ;  /* 0x0000071602007986 */ /* 0x0003e8000c101104 */
[----:B------:R1:W-:Y:S04]  /*04e0*/  STG.E.U8 desc[UR4][R2.64+0x8], R24 ;  /* 0x0000081802007986 */ /* 0x0003e8000c101104 */
[----:B--2---:R1:W-:Y:S01]  /*04f0*/  STG.E.U8 desc[UR4][R2.64+0x6], R13 ;  /* 0x0000060d02007986 */ /* 0x0043e2000c101104 */
[----:B------:R-:W-:Y:S05]  /*0500*/  @P1 BRA `(.L_x_67) ;  /* 0xfffffffc004c1947 */ /* 0x000fea000383ffff */
.L_x_66:
[----:B0-----:R-:W-:Y:S05]  /*0510*/  @!P0 EXIT ;  /* 0x000000000000894d */ /* 0x001fea0003800000 */
[----:B------:R-:W-:Y:S02]  /*0520*/  ISETP.GE.U32.AND P1, PT, R20, 0x8, PT ;  /* 0x000000081400780c */ /* 0x000fe40003f26070 */
[----:B------:R-:W-:-:S04]  /*0530*/  LOP3.LUT R10, R0, 0x7, RZ, 0xc0, !PT ;  /* 0x00000007000a7812 */ /* 0x000fc800078ec0ff */
[----:B------:R-:W-:-:S07]  /*0540*/  ISETP.NE.AND P0, PT, R10, RZ, PT ;  /* 0x000000ff0a00720c */ /* 0x000fce0003f05270 */
[----:B------:R-:W-:Y:S06]  /*0550*/  @!P1 BRA `(.L_x_68) ;  /* 0x0000000000609947 */ /* 0x000fec0003800000 */
[----:B------:R-:W0:Y:S01]  /*0560*/  LDCU.128 UR8, c[0x0][0x380] ;  /* 0x00007000ff0877ac */ /* 0x000e220008000c00 */
[----:B-1----:R-:W-:-:S05]  /*0570*/  IMAD.IADD R2, R6, 0x1, R8 ;  /* 0x0000000106027824 */ /* 0x002fca00078e0208 */
[----:B0-----:R-:W-:-:S04]  /*0580*/  IADD3 R4, P1, PT, R2, UR8, RZ ;  /* 0x0000000802047c10 */ /* 0x001fc8000ff3e0ff */
[----:B------:R-:W-:-:S05]  /*0590*/  LEA.HI.X.SX32 R5, R2, UR9, 0x1, P1 ;  /* 0x0000000902057c11 */ /* 0x000fca00088f0eff */
[----:B------:R-:W2:Y:S04]  /*05a0*/  LDG.E.U8.CONSTANT R9, desc[UR4][R4.64] ;  /* 0x0000000404097981 */ /* 0x000ea8000c1e9100 */
[----:B------:R-:W3:Y:S04]  /*05b0*/  LDG.E.U8.CONSTANT R11, desc[UR4][R4.64+0x1] ;  /* 0x00000104040b7981 */ /* 0x000ee8000c1e9100 */
[----:B------:R-:W4:Y:S04]  /*05c0*/  LDG.E.U8.CONSTANT R13, desc[UR4][R4.64+0x2] ;  /* 0x00000204040d7981 */ /* 0x000f28000c1e9100 */
[----:B------:R-:W5:Y:S04]  /*05d0*/  LDG.E.U8.CONSTANT R15, desc[UR4][R4.64+0x3] ;  /* 0x00000304040f7981 */ /* 0x000f68000c1e9100 */
[----:B------:R-:W5:Y:S04]  /*05e0*/  LDG.E.U8.CONSTANT R17, desc[UR4][R4.64+0x4] ;  /* 0x0000040404117981 */ /* 0x000f68000c1e9100 */
[----:B------:R-:W5:Y:S04]  /*05f0*/  LDG.E.U8.CONSTANT R19, desc[UR4][R4.64+0x5] ;  /* 0x0000050404137981 */ /* 0x000f68000c1e9100 */
[----:B------:R-:W5:Y:S04]  /*0600*/  LDG.E.U8.CONSTANT R21, desc[UR4][R4.64+0x6] ;  /* 0x0000060404157981 */ /* 0x000f68000c1e9100 */
[----:B------:R-:W5:Y:S01]  /*0610*/  LDG.E.U8.CONSTANT R23, desc[UR4][R4.64+0x7] ;  /* 0x0000070404177981 */ /* 0x000f62000c1e9100 */
[----:B------:R-:W-:-:S02]  /*0620*/  IMAD.IADD R3, R7, 0x1, R8 ;  /* 0x0000000107037824 */ /* 0x000fc400078e0208 */
[----:B------:R-:W-:-:S03]  /*0630*/  VIADD R8, R8, 0x8 ;  /* 0x0000000808087836 */ /* 0x000fc60000000000 */
[----:B------:R-:W-:-:S04]  /*0640*/  IADD3 R2, P1, PT, R3, UR10, RZ ;  /* 0x0000000a03027c10 */ /* 0x000fc8000ff3e0ff */
[----:B------:R-:W-:-:S05]  /*0650*/  LEA.HI.X.SX32 R3, R3, UR11, 0x1, P1 ;  /* 0x0000000b03037c11 */ /* 0x000fca00088f0eff */
[----:B--2---:R0:W-:Y:S04]  /*0660*/  STG.E.U8 desc[UR4][R2.64], R9 ;  /* 0x0000000902007986 */ /* 0x0041e8000c101104 */
[----:B---3--:R0:W-:Y:S04]  /*0670*/  STG.E.U8 desc[UR4][R2.64+0x1], R11 ;  /* 0x0000010b02007986 */ /* 0x0081e8000c101104 */
[----:B----4-:R0:W-:Y:S04]  /*0680*/  STG.E.U8 desc[UR4][R2.64+0x2], R13 ;  /* 0x0000020d02007986 */ /* 0x0101e8000c101104 */
[----:B-----5:R0:W-:Y:S04]  /*0690*/  STG.E.U8 desc[UR4][R2.64+0x3], R15 ;  /* 0x0000030f02007986 */ /* 0x0201e8000c101104 */
[----:B------:R0:W-:Y:S04]  /*06a0*/  STG.E.U8 desc[UR4][R2.64+0x4], R17 ;  /* 0x0000041102007986 */ /* 0x0001e8000c101104 */
[----:B------:R0:W-:Y:S04]  /*06b0*/  STG.E.U8 desc[UR4][R2.64+0x5], R19 ;  /* 0x0000051302007986 */ /* 0x0001e8000c101104 */
[----:B------:R0:W-:Y:S04]  /*06c0*/  STG.E.U8 desc[UR4][R2.64+0x6], R21 ;  /* 0x0000061502007986 */ /* 0x0001e8000c101104 */
[----:B------:R0:W-:Y:S02]  /*06d0*/  STG.E.U8 desc[UR4][R2.64+0x7], R23 ;  /* 0x0000071702007986 */ /* 0x0001e4000c101104 */
.L_x_68:
[----:B------:R-:W-:Y:S05]  /*06e0*/  @!P0 EXIT ;  /* 0x000000000000894d */ /* 0x000fea0003800000 */
[----:B------:R-:W-:Y:S02]  /*06f0*/  ISETP.GE.U32.AND P1, PT, R10, 0x4, PT ;  /* 0x000000040a00780c */ /* 0x000fe40003f26070 */
[----:B------:R-:W-:-:S04]  /*0700*/  LOP3.LUT R0, R0, 0x3, RZ, 0xc0, !PT ;  /* 0x0000000300007812 */ /* 0x000fc800078ec0ff */
[----:B------:R-:W-:-:S07]  /*0710*/  ISETP.NE.AND P0, PT, R0, RZ, PT ;  /* 0x000000ff0000720c */ /* 0x000fce0003f05270 */
[----:B------:R-:W-:Y:S06]  /*0720*/  @!P1 BRA `(.L_x_69) ;  /* 0x0000000000409947 */ /* 0x000fec0003800000 */
[----:B------:R-:W2:Y:S01]  /*0730*/  LDCU.128 UR8, c[0x0][0x380] ;  /* 0x00007000ff0877ac */ /* 0x000ea20008000c00 */
[----:B01----:R-:W-:-:S05]  /*0740*/  IMAD.IADD R3, R6, 0x1, R8 ;  /* 0x0000000106037824 */ /* 0x003fca00078e0208 */
[----:B--2---:R-:W-:-:S04]  /*0750*/  IADD3 R2, P1, PT, R3, UR8, RZ ;  /* 0x0000000803027c10 */ /* 0x004fc8000ff3e0ff */
[----:B------:R-:W-:-:S05]  /*0760*/  LEA.HI.X.SX32 R3, R3, UR9, 0x1, P1 ;  /* 0x0000000903037c11 */ /* 0x000fca00088f0eff */
[----:B------:R-:W2:Y:S04]  /*0770*/  LDG.E.U8.CONSTANT R9, desc[UR4][R2.64] ;  /* 0x0000000402097981 */ /* 0x000ea8000c1e9100 */
[----:B------:R-:W3:Y:S04]  /*0780*/  LDG.E.U8.CONSTANT R11, desc[UR4][R2.64+0x1] ;  /* 0x00000104020b7981 */ /* 0x000ee8000c1e9100 */
[----:B------:R-:W4:Y:S04]  /*0790*/  LDG.E.U8.CONSTANT R13, desc[UR4][R2.64+0x2] ;  /* 0x00000204020d7981 */ /* 0x000f28000c1e9100 */
        /* <DEDUP_REMOVED lines=8> */
[----:B-----5:R2:W-:Y:S02]  /*0820*/  STG.E.U8 desc[UR4][R4.64+0x3], R15 ;  /* 0x0000030f04007986 */ /* 0x0205e4000c101104 */
.L_x_69:
[----:B------:R-:W-:Y:S05]  /*0830*/  @!P0 EXIT ;  /* 0x000000000000894d */ /* 0x000fea0003800000 */
[--C-:B------:R-:W-:Y:S01]  /*0840*/  IMAD.IADD R7, R7, 0x1, R8.reuse ;  /* 0x0000000107077824 */ /* 0x100fe200078e0208 */
[----:B------:R-:W3:Y:S01]  /*0850*/  LDCU.128 UR8, c[0x0][0x380] ;  /* 0x00007000ff0877ac */ /* 0x000ee20008000c00 */
[----:B------:R-:W-:Y:S02]  /*0860*/  IMAD.IADD R6, R6, 0x1, R8 ;  /* 0x0000000106067824 */ /* 0x000fe400078e0208 */
[----:B------:R-:W-:-:S07]  /*0870*/  IMAD.MOV R0, RZ, RZ, -R0 ;  /* 0x000000ffff007224 */ /* 0x000fce00078e0a00 */
.L_x_70:
[----:B01-3--:R-:W-:-:S04]  /*0880*/  IADD3 R2, P0, PT, R6, UR8, RZ ;  /* 0x0000000806027c10 */ /* 0x00bfc8000ff1e0ff */
[----:B----4-:R-:W-:-:S06]  /*0890*/  LEA.HI.X.SX32 R3, R6, UR9, 0x1, P0 ;  /* 0x0000000906037c11 */ /* 0x010fcc00080f0eff */
[----:B------:R-:W3:Y:S01]  /*08a0*/  LDG.E.U8.CONSTANT R3, desc[UR4][R2.64] ;  /* 0x0000000402037981 */ /* 0x000ee2000c1e9100 */
[C---:B--2---:R-:W-:Y:S01]  /*08b0*/  IADD3 R4, P0, PT, R7.reuse, UR10, RZ ;  /* 0x0000000a07047c10 */ /* 0x044fe2000ff1e0ff */
[----:B------:R-:W-:Y:S02]  /*08c0*/  VIADD R0, R0, 0x1 ;  /* 0x0000000100007836 */ /* 0x000fe40000000000 */
[----:B------:R-:W-:Y:S01]  /*08d0*/  VIADD R6, R6, 0x1 ;  /* 0x0000000106067836 */ /* 0x000fe20000000000 */
[C---:B------:R-:W-:Y:S01]  /*08e0*/  LEA.HI.X.SX32 R5, R7.reuse, UR11, 0x1, P0 ;  /* 0x0000000b07057c11 */ /* 0x040fe200080f0eff */
[----:B------:R-:W-:Y:S01]  /*08f0*/  VIADD R7, R7, 0x1 ;  /* 0x0000000107077836 */ /* 0x000fe20000000000 */
[----:B------:R-:W-:-:S03]  /*0900*/  ISETP.NE.AND P0, PT, R0, RZ, PT ;  /* 0x000000ff0000720c */ /* 0x000fc60003f05270 */
[----:B---3--:R4:W-:Y:S10]  /*0910*/  STG.E.U8 desc[UR4][R4.64], R3 ;  /* 0x0000000304007986 */ /* 0x0089f4000c101104 */
[----:B------:R-:W-:Y:S05]  /*0920*/  @P0 BRA `(.L_x_70) ;  /* 0xfffffffc00d40947 */ /* 0x000fea000383ffff */
[----:B------:R-:W-:Y:S05]  /*0930*/  EXIT ;  /* 0x000000000000794d */ /* 0x000fea0003800000 */
.L_x_71:
        /* <DEDUP_REMOVED lines=12> */
.L_x_463:


//--------------------- .text.crop_center         --------------------------
	.section	.text.crop_center,"ax",@progbits
	.align	128
        .global         crop_center
        .type           crop_center,@function
        .size           crop_center,(.L_x_464 - crop_center)
        .other          crop_center,@"STO_CUDA_ENTRY STV_DEFAULT"
crop_center:
.text.crop_center:
        /* <DEDUP_REMOVED lines=13> */
[----:B------:R-:W0:Y:S01]  /*00d0*/  LDCU UR10, c[0x0][0x394] ;  /* 0x00007280ff0a77ac */ /* 0x000e220008000800 */
[----:B------:R-:W1:Y:S01]  /*00e0*/  LDC R9, c[0x0][0x3a0] ;  /* 0x0000e800ff097b82 */ /* 0x000e620000000800 */
[----:B------:R-:W2:Y:S01]  /*00f0*/  LDCU UR11, c[0x0][0x390] ;  /* 0x00007200ff0b77ac */ /* 0x000ea20008000800 */
[----:B0-----:R-:W-:Y:S02]  /*0100*/  UISETP.GT.AND UP0, UPT, UR9, UR10, UPT ;  /* 0x0000000a0900728c */ /* 0x001fe4000bf04270 */
[----:B--2---:R-:W-:-:S09]  /*0110*/  UISETP.GT.AND UP1, UPT, UR8, UR11, UPT ;  /* 0x0000000b0800728c */ /* 0x004fd2000bf24270 */
[----:B------:R-:W-:Y:S02]  /*0120*/  @UP0 UIADD3 UR4, UPT, UPT, UR9, -UR10, URZ ;  /* 0x8000000a09040290 */ /* 0x000fe4000fffe0ff */
[----:B------:R-:W-:Y:S02]  /*0130*/  @!UP0 UIADD3 UR5, UPT, UPT, -UR9, 0x1, UR10 ;  /* 0x0000000109058890 */ /* 0x000fe4000fffe10a */
[----:B------:R-:W-:Y:S02]  /*0140*/  @UP1 UIADD3 UR6, UPT, UPT, UR8, -UR11, URZ ;  /* 0x8000000b08061290 */ /* 0x000fe4000fffe0ff */
[----:B------:R-:W-:Y:S02]  /*0150*/  @UP0 ULEA.HI UR4, UR4, UR4, URZ, 0x1 ;  /* 0x0000000404040291 */ /* 0x000fe4000f8f08ff */
[----:B------:R-:W-:Y:S02]  /*0160*/  @UP1 ULEA.HI UR6, UR6, UR6, URZ, 0x1 ;  /* 0x0000000606061291 */ /* 0x000fe4000f8f08ff */
[----:B------:R-:W-:-:S02]  /*0170*/  @!UP1 UIADD3 UR7, UPT, UPT, -UR8, 0x1, UR11 ;  /* 0x0000000108079890 */ /* 0x000fc4000fffe10b */
[----:B------:R-:W-:Y:S02]  /*0180*/  @UP0 USHF.R.S32.HI UR4, URZ, 0x1, UR4 ;  /* 0x00000001ff040899 */ /* 0x000fe40008011404 */
[----:B------:R-:W-:Y:S02]  /*0190*/  @UP1 USHF.R.S32.HI UR6, URZ, 0x1, UR6 ;  /* 0x00000001ff061899 */ /* 0x000fe40008011406 */
[----:B------:R-:W-:Y:S02]  /*01a0*/  @!UP0 ULEA.HI UR5, UR5, UR5, URZ, 0x1 ;  /* 0x0000000505058291 */ /* 0x000fe4000f8f08ff */
[----:B------:R-:W-:Y:S02]  /*01b0*/  @!UP1 ULEA.HI UR7, UR7, UR7, URZ, 0x1 ;  /* 0x0000000707079291 */ /* 0x000fe4000f8f08ff */
[----:B------:R-:W-:Y:S02]  /*01c0*/  @UP0 UIADD3 UR4, UPT, UPT, -UR4, URZ, URZ ;  /* 0x000000ff04040290 */ /* 0x000fe4000fffe1ff */
[----:B------:R-:W-:-:S02]  /*01d0*/  @UP1 UIADD3 UR6, UPT, UPT, -UR6, URZ, URZ ;  /* 0x000000ff06061290 */ /* 0x000fc4000fffe1ff */
[----:B------:R-:W-:Y:S02]  /*01e0*/  @!UP0 USHF.R.S32.HI UR4, URZ, 0x1, UR5 ;  /* 0x00000001ff048899 */ /* 0x000fe40008011405 */
[----:B------:R-:W-:-:S04]  /*01f0*/  @!UP1 USHF.R.S32.HI UR6, URZ, 0x1, UR7 ;  /* 0x00000001ff069899 */ /* 0x000fc80008011407 */
[----:B------:R-:W-:Y:S02]  /*0200*/  VIADD R6, R0, UR4 ;  /* 0x0000000400067c36 */ /* 0x000fe40008000000 */
[C---:B------:R-:W-:Y:S02]  /*0210*/  VIADD R5, R3.reuse, UR6 ;  /* 0x0000000603057c36 */ /* 0x040fe40008000000 */
[----:B------:R-:W-:Y:S01]  /*0220*/  IMAD R0, R3, UR9, R0 ;  /* 0x0000000903007c24 */ /* 0x000fe2000f8e0200 */
[C---:B------:R-:W-:Y:S02]  /*0230*/  ISETP.GE.AND P0, PT, R6.reuse, UR10, PT ;  /* 0x0000000a06007c0c */ /* 0x040fe4000bf06270 */
[C---:B------:R-:W-:Y:S01]  /*0240*/  ISETP.GE.AND P1, PT, R5.reuse, UR11, PT ;  /* 0x0000000b05007c0c */ /* 0x040fe2000bf26270 */
[----:B------:R-:W0:Y:S01]  /*0250*/  LDCU.64 UR6, c[0x0][0x358] ;  /* 0x00006b00ff0677ac */ /* 0x000e220008000a00 */
[----:B------:R-:W-:Y:S01]  /*0260*/  ISETP.LT.OR P0, PT, R6, RZ, P0 ;  /* 0x000000ff0600720c */ /* 0x000fe20000701670 */
[----:B-1----:R-:W-:Y:S01]  /*0270*/  IMAD R0, R0, R9, RZ ;  /* 0x0000000900007224 */ /* 0x002fe200078e02ff */
[----:B------:R-:W-:-:S04]  /*0280*/  ISETP.LT.OR P1, PT, R5, RZ, P1 ;  /* 0x000000ff0500720c */ /* 0x000fc80000f21670 */
[----:B------:R-:W-:-:S13]  /*0290*/  PLOP3.LUT P0, PT, P0, P1, PT, 0xf8, 0x8f ;  /* 0x00000000008f781c */ /* 0x000fda0000703f70 */
[----:B0-----:R-:W-:Y:S05]  /*02a0*/  @!P0 BRA `(.L_x_72) ;  /* 0x0000000000f08947 */ /* 0x001fea0003800000 */
[----:B------:R-:W-:-:S13]  /*02b0*/  ISETP.GE.AND P0, PT, R9, 0x1, PT ;  /* 0x000000010900780c */ /* 0x000fda0003f06270 */
[----:B------:R-:W-:Y:S05]  /*02c0*/  @!P0 EXIT ;  /* 0x000000000000894d */ /* 0x000fea0003800000 */
[C---:B------:R-:W-:Y:S01]  /*02d0*/  ISETP.GE.U32.AND P0, PT, R9.reuse, 0x8, PT ;  /* 0x000000080900780c */ /* 0x040fe20003f06070 */
[----:B------:R-:W-:Y:S01]  /*02e0*/  IMAD.MOV.U32 R5, RZ, RZ, RZ ;  /* 0x000000ffff057224 */ /* 0x000fe200078e00ff */
[----:B------:R-:W-:-:S04]  /*02f0*/  LOP3.LUT R8, R9, 0x7, RZ, 0xc0, !PT ;  /* 0x0000000709087812 */ /* 0x000fc800078ec0ff */
[----:B------:R-:W-:-:S07]  /*0300*/  ISETP.NE.AND P1, PT, R8, RZ, PT ;  /* 0x000000ff0800720c */ /* 0x000fce0003f25270 */
[----:B------:R-:W-:Y:S06]  /*0310*/  @!P0 BRA `(.L_x_73) ;  /* 0x00000000004c8947 */ /* 0x000fec0003800000 */
[----:B------:R-:W0:Y:S01]  /*0320*/  LDC.64 R10, c[0x0][0x388] ;  /* 0x0000e200ff0a7b82 */ /* 0x000e220000000a00 */
[----:B------:R-:W-:Y:S01]  /*0330*/  LOP3.LUT R5, R9, 0x7ffffff8, RZ, 0xc0, !PT ;  /* 0x7ffffff809057812 */ /* 0x000fe200078ec0ff */
[----:B------:R-:W-:-:S04]  /*0340*/  IMAD.MOV.U32 R7, RZ, RZ, R0 ;  /* 0x000000ffff077224 */ /* 0x000fc800078e0000 */
[----:B------:R-:W-:-:S07]  /*0350*/  IMAD.MOV R4, RZ, RZ, -R5 ;  /* 0x000000ffff047224 */ /* 0x000fce00078e0a05 */
.L_x_74:
[----:B------:R-:W-:Y:S01]  /*0360*/  SHF.R.S32.HI R6, RZ, 0x1f, R7 ;  /* 0x0000001fff067819 */ /* 0x000fe20000011407 */
[----:B------:R-:W-:Y:S01]  /*0370*/  VIADD R4, R4, 0x8 ;  /* 0x0000000804047836 */ /* 0x000fe20000000000 */
[C---:B01----:R-:W-:Y:S01]  /*0380*/  IADD3 R2, P0, P2, R7.reuse, 0x3, R10 ;  /* 0x0000000307027810 */ /* 0x043fe20007a1e00a */
[----:B------:R-:W-:-:S03]  /*0390*/  VIADD R7, R7, 0x8 ;  /* 0x0000000807077836 */ /* 0x000fc60000000000 */
[----:B------:R-:W-:Y:S02]  /*03a0*/  IADD3.X R3, PT, PT, R6, R11, RZ, P0, P2 ;  /* 0x0000000b06037210 */ /* 0x000fe400007e44ff */
[----:B------:R-:W-:-:S03]  /*03b0*/  ISETP.NE.AND P0, PT, R4, RZ, PT ;  /* 0x000000ff0400720c */ /* 0x000fc60003f05270 */
[----:B------:R1:W-:Y:S04]  /*03c0*/  STG.E.U8 desc[UR6][R2.64+-0x3], RZ ;  /* 0xfffffdff02007986 */ /* 0x0003e8000c101106 */
[----:B------:R1:W-:Y:S04]  /*03d0*/  STG.E.U8 desc[UR6][R2.64+-0x2], RZ ;  /* 0xfffffeff02007986 */ /* 0x0003e8000c101106 */
[----:B------:R1:W-:Y:S04]  /*03e0*/  STG.E.U8 desc[UR6][R2.64+-0x1], RZ ;  /* 0xffffffff02007986 */ /* 0x0003e8000c101106 */
[----:B------:R1:W-:Y:S04]  /*03f0*/  STG.E.U8 desc[UR6][R2.64], RZ ;  /* 0x000000ff02007986 */ /* 0x0003e8000c101106 */
[----:B------:R1:W-:Y:S04]  /*0400*/  STG.E.U8 desc[UR6][R2.64+0x1], RZ ;  /* 0x000001ff02007986 */ /* 0x0003e8000c101106 */
[----:B------:R1:W-:Y:S04]  /*0410*/  STG.E.U8 desc[UR6][R2.64+0x2], RZ ;  /* 0x000002ff02007986 */ /* 0x0003e8000c101106 */
[----:B------:R1:W-:Y:S04]  /*0420*/  STG.E.U8 desc[UR6][R2.64+0x3], RZ ;  /* 0x000003ff02007986 */ /* 0x0003e8000c101106 */
[----:B------:R1:W-:Y:S01]  /*0430*/  STG.E.U8 desc[UR6][R2.64+0x4], RZ ;  /* 0x000004ff02007986 */ /* 0x0003e2000c101106 */
[----:B------:R-:W-:Y:S05]  /*0440*/  @P0 BRA `(.L_x_74) ;  /* 0xfffffffc00c40947 */ /* 0x000fea000383ffff */
.L_x_73:
[----:B------:R-:W-:Y:S05]  /*0450*/  @!P1 EXIT ;  /* 0x000000000000994d */ /* 0x000fea0003800000 */
[----:B------:R-:W0:Y:S01]  /*0460*/  LDC R4, c[0x0][0x3a0] ;  /* 0x0000e800ff047b82 */ /* 0x000e220000000800 */
[----:B------:R-:W-:Y:S02]  /*0470*/  ISETP.GE.U32.AND P0, PT, R8, 0x4, PT ;  /* 0x000000040800780c */ /* 0x000fe40003f06070 */
[----:B0-----:R-:W-:-:S04]  /*0480*/  LOP3.LUT R6, R4, 0x3, RZ, 0xc0, !PT ;  /* 0x0000000304067812 */ /* 0x001fc800078ec0ff */
[----:B------:R-:W-:-:S07]  /*0490*/  ISETP.NE.AND P1, PT, R6, RZ, PT ;  /* 0x000000ff0600720c */ /* 0x000fce0003f25270 */
[----:B------:R-:W-:Y:S06]  /*04a0*/  @!P0 BRA `(.L_x_75) ;  /* 0x0000000000248947 */ /* 0x000fec0003800000 */
[----:B------:R-:W0:Y:S01]  /*04b0*/  LDCU.64 UR4, c[0x0][0x388] ;  /* 0x00007100ff0477ac */ /* 0x000e220008000a00 */
[----:B-1----:R-:W-:Y:S02]  /*04c0*/  IMAD.IADD R3, R0, 0x1, R5 ;  /* 0x0000000100037824 */ /* 0x002fe400078e0205 */
[----:B------:R-:W-:-:S03]  /*04d0*/  VIADD R5, R5, 0x4 ;  /* 0x0000000405057836 */ /* 0x000fc60000000000 */
[----:B0-----:R-:W-:-:S04]  /*04e0*/  IADD3 R2, P0, PT, R3, UR4, RZ ;  /* 0x0000000403027c10 */ /* 0x001fc8000ff1e0ff */
[----:B------:R-:W-:-:S05]  /*04f0*/  LEA.HI.X.SX32 R3, R3, UR5, 0x1, P0 ;  /* 0x0000000503037c11 */ /* 0x000fca00080f0eff */
[----:B------:R0:W-:Y:S04]  /*0500*/  STG.E.U8 desc[UR6][R2.64], RZ ;  /* 0x000000ff02007986 */ /* 0x0001e8000c101106 */
[----:B------:R0:W-:Y:S04]  /*0510*/  STG.E.U8 desc[UR6][R2.64+0x1], RZ ;  /* 0x000001ff02007986 */ /* 0x0001e8000c101106 */
[----:B------:R0:W-:Y:S04]  /*0520*/  STG.E.U8 desc[UR6][R2.64+0x2], RZ ;  /* 0x000002ff02007986 */ /* 0x0001e8000c101106 */
[----:B------:R0:W-:Y:S02]  /*0530*/  STG.E.U8 desc[UR6][R2.64+0x3], RZ ;  /* 0x000003ff02007986 */ /* 0x0001e4000c101106 */
.L_x_75:
[----:B------:R-:W-:Y:S05]  /*0540*/  @!P1 EXIT ;  /* 0x000000000000994d */ /* 0x000fea0003800000 */
[----:B------:R-:W-:Y:S02]  /*0550*/  ISETP.NE.AND P0, PT, R6, 0x1, PT ;  /* 0x000000010600780c */ /* 0x000fe40003f05270 */
[----:B01----:R-:W-:-:S04]  /*0560*/  LOP3.LUT R2, R4, 0x1, RZ, 0xc0, !PT ;  /* 0x0000000104027812 */ /* 0x003fc800078ec0ff */
[----:B------:R-:W-:-:S07]  /*0570*/  ISETP.NE.U32.AND P1, PT, R2, 0x1, PT ;  /* 0x000000010200780c */ /* 0x000fce0003f25070 */
[----:B------:R-:W-:Y:S06]  /*0580*/  @!P0 BRA `(.L_x_76) ;  /* 0x00000000001c8947 */ /* 0x000fec0003800000 */
[----:B------:R-:W0:Y:S01]  /*0590*/  LDCU.64 UR4, c[0x0][0x388] ;  /* 0x00007100ff0477ac */ /* 0x000e220008000a00 */
[----:B------:R-:W-:Y:S02]  /*05a0*/  IMAD.IADD R3, R0, 0x1, R5 ;  /* 0x0000000100037824 */ /* 0x000fe400078e0205 */
[----:B------:R-:W-:-:S03]  /*05b0*/  VIADD R5, R5, 0x2 ;  /* 0x0000000205057836 */ /* 0x000fc60000000000 */
[----:B0-----:R-:W-:-:S04]  /*05c0*/  IADD3 R2, P0, PT, R3, UR4, RZ ;  /* 0x0000000403027c10 */ /* 0x001fc8000ff1e0ff */
[----:B------:R-:W-:-:S05]  /*05d0*/  LEA.HI.X.SX32 R3, R3, UR5, 0x1, P0 ;  /* 0x0000000503037c11 */ /* 0x000fca00080f0eff */
[----:B------:R0:W-:Y:S04]  /*05e0*/  STG.E.U8 desc[UR6][R2.64], RZ ;  /* 0x000000ff02007986 */ /* 0x0001e8000c101106 */
[----:B------:R0:W-:Y:S02]  /*05f0*/  STG.E.U8 desc[UR6][R2.64+0x1], RZ ;  /* 0x000001ff02007986 */ /* 0x0001e4000c101106 */
.L_x_76:
[----:B------:R-:W-:Y:S05]  /*0600*/  @P1 EXIT ;  /* 0x000000000000194d */ /* 0x000fea0003800000 */
[----:B------:R-:W0:Y:S01]  /*0610*/  LDCU.64 UR4, c[0x0][0x388] ;  /* 0x00007100ff0477ac */ /* 0x000e220008000a00 */
[----:B------:R-:W-:-:S05]  /*0620*/  IMAD.IADD R0, R0, 0x1, R5 ;  /* 0x0000000100007824 */ /* 0x000fca00078e0205 */
[----:B0-----:R-:W-:-:S04]  /*0630*/  IADD3 R2, P0, PT, R0, UR4, RZ ;  /* 0x0000000400027c10 */ /* 0x001fc8000ff1e0ff */
[----:B------:R-:W-:-:S05]  /*0640*/  LEA.HI.X.SX32 R3, R0, UR5, 0x1, P0 ;  /* 0x0000000500037c11 */ /* 0x000fca00080f0eff */
[----:B------:R-:W-:Y:S01]  /*0650*/  STG.E.U8 desc[UR6][R2.64], RZ ;  /* 0x000000ff02007986 */ /* 0x000fe2000c101106 */
[----:B------:R-:W-:Y:S05]  /*0660*/  EXIT ;  /* 0x000000000000794d */ /* 0x000fea0003800000 */
.L_x_72:
[----:B------:R-:W-:-:S13]  /*0670*/  ISETP.GE.AND P0, PT, R9, 0x1, PT ;  /* 0x000000010900780c */ /* 0x000fda0003f06270 */
[----:B------:R-:W-:Y:S05]  /*0680*/  @!P0 EXIT ;  /* 0x000000000000894d */ /* 0x000fea0003800000 */
[----:B------:R-:W-:Y:S01]  /*0690*/  ISETP.GE.U32.AND P1, PT, R9, 0x10, PT ;  /* 0x000000100900780c */ /* 0x000fe20003f26070 */
[----:B------:R-:W-:Y:S01]  /*06a0*/  IMAD R6, R5, UR10, R6 ;  /* 0x0000000a05067c24 */ /* 0x000fe2000f8e0206 */
[----:B------:R-:W-:Y:S01]  /*06b0*/  LOP3.LUT R24, R9, 0xf, RZ, 0xc0, !PT ;  /* 0x0000000f09187812 */ /* 0x000fe200078ec0ff */
[----:B------:R-:W-:Y:S02]  /*06c0*/  IMAD.MOV.U32 R7, RZ, RZ, RZ ;  /* 0x000000ffff077224 */ /* 0x000fe400078e00ff */
[----:B------:R-:W-:Y:S01]  /*06d0*/  IMAD R6, R6, R9, RZ ;  /* 0x0000000906067224 */ /* 0x000fe200078e02ff */
[----:B------:R-:W-:-:S07]  /*06e0*/  ISETP.NE.AND P0, PT, R24, RZ, PT ;  /* 0x000000ff1800720c */ /* 0x000fce0003f05270 */
[----:B------:R-:W-:Y:S06]  /*06f0*/  @!P1 BRA `(.L_x_77) ;  /* 0x0000000000c49947 */ /* 0x000fec0003800000 */
[----:B------:R-:W-:Y:S01]  /*0700*/  LOP3.LUT R7, R9, 0x7ffffff0, RZ, 0xc0, !PT ;  /* 0x7ffffff009077812 */ /* 0x000fe200078ec0ff */
[----:B------:R-:W-:Y:S02]  /*0710*/  IMAD.MOV.U32 R11, RZ, RZ, R0 ;  /* 0x000000ffff0b7224 */ /* 0x000fe400078e0000 */
[----:B------:R-:W-:Y:S02]  /*0720*/  IMAD.MOV.U32 R9, RZ, RZ, R6 ;  /* 0x000000ffff097224 */ /* 0x000fe400078e0006 */
[----:B------:R-:W-:-:S07]  /*0730*/  IMAD.MOV R8, RZ, RZ, -R7 ;  /* 0x000000ffff087224 */ /* 0x000fce00078e0a07 */
.L_x_78:
[----:B0-----:R-:W0:Y:S01]  /*0740*/  LDC.64 R4, c[0x0][0x380] ;  /* 0x0000e000ff047b82 */ /* 0x001e220000000a00 */
[----:B------:R-:W-:Y:S02]  /*0750*/  SHF.R.S32.HI R10, RZ, 0x1f, R9 ;  /* 0x0000001fff0a7819 */ /* 0x000fe40000011409 */
[----:B------:R-:W-:-:S05]  /*0760*/  SHF.R.S32.HI R12, RZ, 0x1f, R11 ;  /* 0x0000001fff0c7819 */ /* 0x000fca000001140b */
[----:B------:R-:W1:Y:S01]  /*0770*/  LDC.64 R2, c[0x0][0x388] ;  /* 0x0000e200ff027b82 */ /* 0x000e620000000a00 */
[----:B0-----:R-:W-:-:S04]  /*0780*/  IADD3 R4, P1, P2, R9, 0x7, R4 ;  /* 0x0000000709047810 */ /* 0x001fc80007a3e004 */
[----:B------:R-:W-:Y:S02]  /*0790*/  IADD3.X R5, PT, PT, R10, R5, RZ, P1, P2 ;  /* 0x000000050a057210 */ /* 0x000fe40000fe44ff */
[----:B-1----:R-:W-:-:S03]  /*07a0*/  IADD3 R2, P3, P4, R11, 0x7, R2 ;  /* 0x000000070b027810 */ /* 0x002fc60007c7e002 */
[----:B------:R-:W2:Y:S01]  /*07b0*/  LDG.E.U8.CONSTANT R13, desc[UR6][R4.64+-0x7] ;  /* 0xfffff906040d7981 */ /* 0x000ea2000c1e9100 */
[----:B------:R-:W-:-:S03]  /*07c0*/  IADD3.X R3, PT, PT, R12, R3, RZ, P3, P4 ;  /* 0x000000030c037210 */ /* 0x000fc60001fe84ff */
[----:B------:R-:W3:Y:S04]  /*07d0*/  LDG.E.U8.CONSTANT R15, desc[UR6][R4.64+-0x6] ;  /* 0xfffffa06040f7981 */ /* 0x000ee8000c1e9100 */
[----:B------:R-:W4:Y:S04]  /*07e0*/  LDG.E.U8.CONSTANT R17, desc[UR6][R4.64+-0x5] ;  /* 0xfffffb0604117981 */ /* 0x000f28000c1e9100 */
        /* <DEDUP_REMOVED lines=12> */
[----:B------:R-:W5:Y:S01]  /*08b0*/  LDG.E.U8.CONSTANT R22, desc[UR6][R4.64+0x8] ;  /* 0x0000080604167981 */ /* 0x000f62000c1e9100 */
[----:B------:R-:W-:-:S05]  /*08c0*/  VIADD R8, R8, 0x10 ;  /* 0x0000001008087836 */ /* 0x000fca0000000000 */
[----:B------:R-:W-:Y:S01]  /*08d0*/  ISETP.NE.AND P1, PT, R8, RZ, PT ;  /* 0x000000ff0800720c */ /* 0x000fe20003f25270 */
[----:B------:R-:W-:Y:S02]  /*08e0*/  VIADD R9, R9, 0x10 ;  /* 0x0000001009097836 */ /* 0x000fe40000000000 */
[----:B------:R-:W-:Y:S01]  /*08f0*/  VIADD R11, R11, 0x10 ;  /* 0x000000100b0b7836 */ /* 0x000fe20000000000 */
[----:B--2---:R0:W-:Y:S04]  /*0900*/  STG.E.U8 desc[UR6][R2.64+-0x7], R13 ;  /* 0xfffff90d02007986 */ /* 0x0041e8000c101106 */
[----:B---3--:R0:W-:Y:S04]  /*0910*/  STG.E.U8 desc[UR6][R2.64+-0x6], R15 ;  /* 0xfffffa0f02007986 */ /* 0x0081e8000c101106 */
[----:B----4-:R0:W-:Y:S04]  /*0920*/  STG.E.U8 desc[UR6][R2.64+-0x5], R17 ;  /* 0xfffffb1102007986 */ /* 0x0101e8000c101106 */
[----:B-----5:R0:W-:Y:S04]  /*0930*/  STG.E.U8 desc[UR6][R2.64+-0x4], R19 ;  /* 0xfffffc1302007986 */ /* 0x0201e8000c101106 */
[----:B------:R0:W-:Y:S04]  /*0940*/  STG.E.U8 desc[UR6][R2.64+-0x3], R21 ;  /* 0xfffffd1502007986 */ /* 0x0001e8000c101106 */
        /* <DEDUP_REMOVED lines=10> */
[----:B------:R0:W-:Y:S01]  /*09f0*/  STG.E.U8 desc[UR6][R2.64+0x8], R22 ;  /* 0x0000081602007986 */ /* 0x0001e2000c101106 */
[----:B------:R-:W-:Y:S05]  /*0a00*/  @P1 BRA `(.L_x_78) ;  /* 0xfffffffc004c1947 */ /* 0x000fea000383ffff */
.L_x_77:
[----:B------:R-:W-:Y:S05]  /*0a10*/  @!P0 EXIT ;  /* 0x000000000000894d */ /* 0x000fea0003800000 */
[----:B------:R-:W1:Y:S01]  /*0a20*/  LDCU UR4, c[0x0][0x3a0] ;  /* 0x00007400ff0477ac */ /* 0x000e620008000800 */
[----:B------:R-:W-:Y:S01]  /*0a30*/  ISETP.GE.U32.AND P0, PT, R24, 0x8, PT ;  /* 0x000000081800780c */ /* 0x000fe20003f06070 */
[----:B-1----:R-:W-:-:S06]  /*0a40*/  ULOP3.LUT UR5, UR4, 0x7, URZ, 0xc0, !UPT ;  /* 0x0000000704057892 */ /* 0x002fcc000f8ec0ff */
[----:B------:R-:W-:-:S06]  /*0a50*/  ISETP.NE.AND P1, PT, RZ, UR5, PT ;  /* 0x00000005ff007c0c */ /* 0x000fcc000bf25270 */
[----:B------:R-:W-:Y:S07]  /*0a60*/  @!P0 BRA `(.L_x_79) ;  /* 0x0000000000608947 */ /* 0x000fee0003800000 */
[----:B------:R-:W1:Y:S01]  /*0a70*/  LDCU.128 UR12, c[0x0][0x380] ;  /* 0x00007000ff0c77ac */ /* 0x000e620008000c00 */
[----:B0-----:R-:W-:-:S05]  /*0a80*/  IMAD.IADD R3, R6, 0x1, R7 ;  /* 0x0000000106037824 */ /* 0x001fca00078e0207 */
[----:B-1----:R-:W-:-:S04]  /*0a90*/  IADD3 R2, P0, PT, R3, UR12, RZ ;  /* 0x0000000c03027c10 */ /* 0x002fc8000ff1e0ff */
        /* <DEDUP_REMOVED lines=21> */
.L_x_79:
[----:B------:R-:W-:Y:S05]  /*0bf0*/  @!P1 EXIT ;  /* 0x000000000000994d */ /* 0x000fea0003800000 */
[----:B------:R-:W-:Y:S02]  /*0c00*/  UISETP.GE.U32.AND UP0, UPT, UR5, 0x4, UPT ;  /* 0x000000040500788c */ /* 0x000fe4000bf06070 */
[----:B------:R-:W-:-:S06]  /*0c10*/  ULOP3.LUT UR4, UR4, 0x3, URZ, 0xc0, !UPT ;  /* 0x0000000304047892 */ /* 0x000fcc000f8ec0ff */
[----:B------:R-:W-:Y:S01]  /*0c20*/  ISETP.NE.AND P1, PT, RZ, UR4, PT ;  /* 0x00000004ff007c0c */ /* 0x000fe2000bf25270 */
[----:B------:R-:W-:-:S12]  /*0c30*/  BRA.U !UP0, `(.L_x_80) ;  /* 0x0000000108407547 */ /* 0x000fd8000b800000 */
[----:B------:R-:W2:Y:S01]  /*0c40*/  LDCU.128 UR12, c[0x0][0x380] ;  /* 0x00007000ff0c77ac */ /* 0x000ea20008000c00 */
[----:B0-----:R-:W-:-:S05]  /*0c50*/  IMAD.IADD R3, R6, 0x1, R7 ;  /* 0x0000000106037824 */ /* 0x001fca00078e0207 */
[----:B--2---:R-:W-:-:S04]  /*0c60*/  IADD3 R2, P0, PT, R3, UR12, RZ ;  /* 0x0000000c03027c10 */ /* 0x004fc8000ff1e0ff */
[----:B------:R-:W-:-:S05]  /*0c70*/  LEA.HI.X.SX32 R3, R3, UR13, 0x1, P0 ;  /* 0x0000000d03037c11 */ /* 0x000fca00080f0eff */
[----:B-1----:R-:W2:Y:S04]  /*0c80*/  LDG.E.U8.CONSTANT R9, desc[UR6][R2.64] ;  /* 0x0000000602097981 */ /* 0x002ea8000c1e9100 */
        /* <DEDUP_REMOVED lines=11> */
.L_x_80:
[----:B------:R-:W-:Y:S05]  /*0d40*/  @!P1 EXIT ;  /* 0x000000000000994d */ /* 0x000fea0003800000 */
[--C-:B------:R-:W-:Y:S01]  /*0d50*/  IMAD.IADD R0, R0, 0x1, R7.reuse ;  /* 0x0000000100007824 */ /* 0x100fe200078e0207 */
[----:B------:R-:W3:Y:S01]  /*0d60*/  LDCU.128 UR12, c[0x0][0x380] ;  /* 0x00007000ff0c77ac */ /* 0x000ee20008000c00 */
[----:B------:R-:W-:Y:S01]  /*0d70*/  IMAD.IADD R6, R6, 0x1, R7 ;  /* 0x0000000106067824 */ /* 0x000fe200078e0207 */
[----:B------:R-:W-:-:S12]  /*0d80*/  UIADD3 UR4, UPT, UPT, -UR4, URZ, URZ ;  /* 0x000000ff04047290 */ /* 0x000fd8000fffe1ff */
.L_x_81:
[----:B0--3--:R-:W-:-:S04]  /*0d90*/  IADD3 R2, P0, PT, R6, UR12, RZ ;  /* 0x0000000c06027c10 */ /* 0x009fc8000ff1e0ff */
[----:B----4-:R-:W-:-:S06]  /*0da0*/  LEA.HI.X.SX32 R3, R6, UR13, 0x1, P0 ;  /* 0x0000000d06037c11 */ /* 0x010fcc00080f0eff */
[----:B------:R-:W3:Y:S01]  /*0db0*/  LDG.E.U8.CONSTANT R3, desc[UR6][R2.64] ;  /* 0x0000000602037981 */ /* 0x000ee2000c1e9100 */
[----:B-12---:R-:W-:Y:S01]  /*0dc0*/  IADD3 R4, P0, PT, R0, UR14, RZ ;  /* 0x0000000e00047c10 */ /* 0x006fe2000ff1e0ff */
[----:B------:R-:W-:Y:S01]  /*0dd0*/  UIADD3 UR4, UPT, UPT, UR4, 0x1, URZ ;  /* 0x0000000104047890 */ /* 0x000fe2000fffe0ff */
[----:B------:R-:W-:Y:S02]  /*0de0*/  VIADD R6, R6, 0x1 ;  /* 0x0000000106067836 */ /* 0x000fe40000000000 */
[C---:B------:R-:W-:Y:S01]  /*0df0*/  LEA.HI.X.SX32 R5, R0.reuse, UR15, 0x1, P0 ;  /* 0x0000000f00057c11 */ /* 0x040fe200080f0eff */
[----:B------:R-:W-:Y:S01]  /*0e00*/  UISETP.NE.AND UP0, UPT, UR4, URZ, UPT ;  /* 0x000000ff0400728c */ /* 0x000fe2000bf05270 */
[----:B------:R-:W-:-:S03]  /*0e10*/  VIADD R0, R0, 0x1 ;  /* 0x0000000100007836 */ /* 0x000fc60000000000 */
[----:B---3--:R4:W-:Y:S05]  /*0e20*/  STG.E.U8 desc[UR6][R4.64], R3 ;  /* 0x0000000304007986 */ /* 0x0089ea000c101106 */
[----:B------:R-:W-:Y:S05]  /*0e30*/  BRA.U UP0, `(.L_x_81) ;  /* 0xfffffffd00d47547 */ /* 0x000fea000b83ffff */
[----:B------:R-:W-:Y:S05]  /*0e40*/  EXIT ;  /* 0x000000000000794d */ /* 0x000fea0003800000 */
.L_x_82:
        /* <DEDUP_REMOVED lines=11> */
.L_x_464:


//--------------------- .text.pad_fixed           --------------------------
	.section	.text.pad_fixed,"ax",@progbits
	.align	128
        .global         pad_fixed
        .type           pad_fixed,@function
        .size           pad_fixed,(.L_x_465 - pad_fixed)
        .other          pad_fixed,@"STO_CUDA_ENTRY STV_DEFAULT"
pad_fixed:
.text.pad_fixed:
        /* <DEDUP_REMOVED lines=13> */
[----:B------:R-:W0:Y:S01]  /*00d0*/  LDC.64 R2, c[0x0][0x3a0] ;  /* 0x0000e800ff027b82 */ /* 0x000e220000000a00 */
[----:B------:R-:W1:Y:S01]  /*00e0*/  LDCU UR4, c[0x0][0x3a8] ;  /* 0x00007500ff0477ac */ /* 0x000e620008000800 */
[----:B------:R-:W2:Y:S01]  /*00f0*/  LDCU.64 UR10, c[0x0][0x390] ;  /* 0x00007200ff0a77ac */ /* 0x000ea20008000a00 */
[----:B------:R-:W3:Y:S01]  /*0100*/  LDCU.64 UR6, c[0x0][0x358] ;  /* 0x00006b00ff0677ac */ /* 0x000ee20008000a00 */
[----:B-1----:R-:W-:Y:S02]  /*0110*/  VIADD R5, R0, -UR4 ;  /* 0x8000000400057c36 */ /* 0x002fe40008000000 */
[----:B0-----:R-:W-:-:S03]  /*0120*/  IMAD.IADD R6, R4, 0x1, -R3 ;  /* 0x0000000104067824 */ /* 0x001fc600078e0a03 */
[----:B--2---:R-:W-:Y:S01]  /*0130*/  ISETP.GE.AND P0, PT, R5, UR11, PT ;  /* 0x0000000b05007c0c */ /* 0x004fe2000bf06270 */
[----:B------:R-:W-:Y:S01]  /*0140*/  IMAD R3, R4, UR9, R0 ;  /* 0x0000000904037c24 */ /* 0x000fe2000f8e0200 */
[----:B------:R-:W-:-:S03]  /*0150*/  ISETP.GE.AND P1, PT, R6, UR10, PT ;  /* 0x0000000a06007c0c */ /* 0x000fc6000bf26270 */
[----:B------:R-:W-:Y:S01]  /*0160*/  IMAD R0, R3, R2, RZ ;  /* 0x0000000203007224 */ /* 0x000fe200078e02ff */
[----:B------:R-:W-:Y:S02]  /*0170*/  ISETP.GT.AND P2, PT, R5, -0x1, !P0 ;  /* 0xffffffff0500780c */ /* 0x000fe40004744270 */
[----:B------:R-:W-:-:S13]  /*0180*/  ISETP.GT.AND P0, PT, R6, -0x1, !P1 ;  /* 0xffffffff0600780c */ /* 0x000fda0004f04270 */
[----:B---3--:R-:W-:Y:S05]  /*0190*/  @P0 BRA P2, `(.L_x_83) ;  /* 0x0000000000f40947 */ /* 0x008fea0001000000 */
[----:B------:R-:W-:-:S13]  /*01a0*/  ISETP.GE.AND P0, PT, R2, 0x1, PT ;  /* 0x000000010200780c */ /* 0x000fda0003f06270 */
[----:B------:R-:W-:Y:S05]  /*01b0*/  @!P0 EXIT ;  /* 0x000000000000894d */ /* 0x000fea0003800000 */
[----:B------:R-:W0:Y:S01]  /*01c0*/  LDC.U8 R9, c[0x0][0x3ac] ;  /* 0x0000eb00ff097b82 */ /* 0x000e220000000000 */
[C---:B------:R-:W-:Y:S01]  /*01d0*/  ISETP.GE.U32.AND P0, PT, R2.reuse, 0x8, PT ;  /* 0x000000080200780c */ /* 0x040fe20003f06070 */
[----:B------:R-:W-:Y:S01]  /*01e0*/  IMAD.MOV.U32 R5, RZ, RZ, RZ ;  /* 0x000000ffff057224 */ /* 0x000fe200078e00ff */
[----:B------:R-:W-:-:S04]  /*01f0*/  LOP3.LUT R8, R2, 0x7, RZ, 0xc0, !PT ;  /* 0x0000000702087812 */ /* 0x000fc800078ec0ff */
[----:B------:R-:W-:-:S07]  /*0200*/  ISETP.NE.AND P1, PT, R8, RZ, PT ;  /* 0x000000ff0800720c */ /* 0x000fce0003f25270 */
[----:B------:R-:W-:Y:S06]  /*0210*/  @!P0 BRA `(.L_x_84) ;  /* 0x00000000004c8947 */ /* 0x000fec0003800000 */
[----:B------:R-:W1:Y:S01]  /*0220*/  LDC.64 R10, c[0x0][0x388] ;  /* 0x0000e200ff0a7b82 */ /* 0x000e620000000a00 */
[----:B------:R-:W-:Y:S01]  /*0230*/  LOP3.LUT R5, R2, 0x7ffffff8, RZ, 0xc0, !PT ;  /* 0x7ffffff802057812 */ /* 0x000fe200078ec0ff */
[----:B------:R-:W-:-:S04]  /*0240*/  IMAD.MOV.U32 R7, RZ, RZ, R0 ;  /* 0x000000ffff077224 */ /* 0x000fc800078e0000 */
[----:B------:R-:W-:-:S07]  /*0250*/  IMAD.MOV R4, RZ, RZ, -R5 ;  /* 0x000000ffff047224 */ /* 0x000fce00078e0a05 */
.L_x_85:
[----:B------:R-:W-:Y:S01]  /*0260*/  SHF.R.S32.HI R6, RZ, 0x1f, R7 ;  /* 0x0000001fff067819 */ /* 0x000fe20000011407 */
[----:B------:R-:W-:Y:S01]  /*0270*/  VIADD R4, R4, 0x8 ;  /* 0x0000000804047836 */ /* 0x000fe20000000000 */
[C---:B-12---:R-:W-:Y:S01]  /*0280*/  IADD3 R2, P0, P2, R7.reuse, 0x3, R10 ;  /* 0x0000000307027810 */ /* 0x046fe20007a1e00a */
[----:B------:R-:W-:-:S03]  /*0290*/  VIADD R7, R7, 0x8 ;  /* 0x0000000807077836 */ /* 0x000fc60000000000 */
[----:B------:R-:W-:Y:S02]  /*02a0*/  IADD3.X R3, PT, PT, R6, R11, RZ, P0, P2 ;  /* 0x0000000b06037210 */ /* 0x000fe400007e44ff */
[----:B------:R-:W-:-:S03]  /*02b0*/  ISETP.NE.AND P0, PT, R4, RZ, PT ;  /* 0x000000ff0400720c */ /* 0x000fc60003f05270 */
[----:B0-----:R2:W-:Y:S04]  /*02c0*/  STG.E.U8 desc[UR6][R2.64+-0x3], R9 ;  /* 0xfffffd0902007986 */ /* 0x0015e8000c101106 */
        /* <DEDUP_REMOVED lines=8> */
.L_x_84:
[----:B------:R-:W-:Y:S05]  /*0350*/  @!P1 EXIT ;  /* 0x000000000000994d */ /* 0x000fea0003800000 */
[----:B------:R-:W1:Y:S01]  /*0360*/  LDC R4, c[0x0][0x3a0] ;  /* 0x0000e800ff047b82 */ /* 0x000e620000000800 */
[----:B------:R-:W-:Y:S02]  /*0370*/  ISETP.GE.U32.AND P0, PT, R8, 0x4, PT ;  /* 0x000000040800780c */ /* 0x000fe40003f06070 */
[----:B-1----:R-:W-:-:S04]  /*0380*/  LOP3.LUT R6, R4, 0x3, RZ, 0xc0, !PT ;  /* 0x0000000304067812 */ /* 0x002fc800078ec0ff */
[----:B------:R-:W-:-:S07]  /*0390*/  ISETP.NE.AND P1, PT, R6, RZ, PT ;  /* 0x000000ff0600720c */ /* 0x000fce0003f25270 */
[----:B------:R-:W-:Y:S06]  /*03a0*/  @!P0 BRA `(.L_x_86) ;  /* 0x0000000000248947 */ /* 0x000fec0003800000 */
[----:B------:R-:W1:Y:S01]  /*03b0*/  LDCU.64 UR4, c[0x0][0x388] ;  /* 0x00007100ff0477ac */ /* 0x000e620008000a00 */
[----:B--2---:R-:W-:Y:S02]  /*03c0*/  IMAD.IADD R3, R0, 0x1, R5 ;  /* 0x0000000100037824 */ /* 0x004fe400078e0205 */
[----:B------:R-:W-:-:S03]  /*03d0*/  VIADD R5, R5, 0x4 ;  /* 0x0000000405057836 */ /* 0x000fc60000000000 */
[----:B-1----:R-:W-:-:S04]  /*03e0*/  IADD3 R2, P0, PT, R3, UR4, RZ ;  /* 0x0000000403027c10 */ /* 0x002fc8000ff1e0ff */
[----:B------:R-:W-:-:S05]  /*03f0*/  LEA.HI.X.SX32 R3, R3, UR5, 0x1, P0 ;  /* 0x0000000503037c11 */ /* 0x000fca00080f0eff */
[----:B0-----:R1:W-:Y:S04]  /*0400*/  STG.E.U8 desc[UR6][R2.64], R9 ;  /* 0x0000000902007986 */ /* 0x0013e8000c101106 */
[----:B------:R1:W-:Y:S04]  /*0410*/  STG.E.U8 desc[UR6][R2.64+0x1], R9 ;  /* 0x0000010902007986 */ /* 0x0003e8000c101106 */
[----:B------:R1:W-:Y:S04]  /*0420*/  STG.E.U8 desc[UR6][R2.64+0x2], R9 ;  /* 0x0000020902007986 */ /* 0x0003e8000c101106 */
[----:B------:R1:W-:Y:S02]  /*0430*/  STG.E.U8 desc[UR6][R2.64+0x3], R9 ;  /* 0x0000030902007986 */ /* 0x0003e4000c101106 */
.L_x_86:
[----:B------:R-:W-:Y:S05]  /*0440*/  @!P1 EXIT ;  /* 0x000000000000994d */ /* 0x000fea0003800000 */
[----:B------:R-:W-:Y:S02]  /*0450*/  ISETP.NE.AND P0, PT, R6, 0x1, PT ;  /* 0x000000010600780c */ /* 0x000fe40003f05270 */
[----:B-12---:R-:W-:-:S04]  /*0460*/  LOP3.LUT R2, R4, 0x1, RZ, 0xc0, !PT ;  /* 0x0000000104027812 */ /* 0x006fc800078ec0ff */
[----:B------:R-:W-:-:S07]  /*0470*/  ISETP.NE.U32.AND P1, PT, R2, 0x1, PT ;  /* 0x000000010200780c */ /* 0x000fce0003f25070 */
[----:B------:R-:W-:Y:S06]  /*0480*/  @!P0 BRA `(.L_x_87) ;  /* 0x00000000001c8947 */ /* 0x000fec0003800000 */
[----:B------:R-:W1:Y:S01]  /*0490*/  LDCU.64 UR4, c[0x0][0x388] ;  /* 0x00007100ff0477ac */ /* 0x000e620008000a00 */
[----:B------:R-:W-:Y:S02]  /*04a0*/  IMAD.IADD R3, R0, 0x1, R5 ;  /* 0x0000000100037824 */ /* 0x000fe400078e0205 */
[----:B------:R-:W-:-:S03]  /*04b0*/  VIADD R5, R5, 0x2 ;  /* 0x0000000205057836 */ /* 0x000fc60000000000 */
[----:B-1----:R-:W-:-:S04]  /*04c0*/  IADD3 R2, P0, PT, R3, UR4, RZ ;  /* 0x0000000403027c10 */ /* 0x002fc8000ff1e0ff */
[----:B------:R-:W-:-:S05]  /*04d0*/  LEA.HI.X.SX32 R3, R3, UR5, 0x1, P0 ;  /* 0x0000000503037c11 */ /* 0x000fca00080f0eff */
[----:B0-----:R1:W-:Y:S04]  /*04e0*/  STG.E.U8 desc[UR6][R2.64], R9 ;  /* 0x0000000902007986 */ /* 0x0013e8000c101106 */
[----:B------:R1:W-:Y:S02]  /*04f0*/  STG.E.U8 desc[UR6][R2.64+0x1], R9 ;  /* 0x0000010902007986 */ /* 0x0003e4000c101106 */
.L_x_87:
[----:B------:R-:W-:Y:S05]  /*0500*/  @P1 EXIT ;  /* 0x000000000000194d */ /* 0x000fea0003800000 */
[----:B------:R-:W1:Y:S01]  /*0510*/  LDCU.64 UR4, c[0x0][0x388] ;  /* 0x00007100ff0477ac */ /* 0x000e620008000a00 */
[----:B------:R-:W-:-:S05]  /*0520*/  IMAD.IADD R0, R0, 0x1, R5 ;  /* 0x0000000100007824 */ /* 0x000fca00078e0205 */
[----:B-1----:R-:W-:-:S04]  /*0530*/  IADD3 R2, P0, PT, R0, UR4, RZ ;  /* 0x0000000400027c10 */ /* 0x002fc8000ff1e0ff */
[----:B------:R-:W-:-:S05]  /*0540*/  LEA.HI.X.SX32 R3, R0, UR5, 0x1, P0 ;  /* 0x0000000500037c11 */ /* 0x000fca00080f0eff */
[----:B0-----:R-:W-:Y:S01]  /*0550*/  STG.E.U8 desc[UR6][R2.64], R9 ;  /* 0x0000000902007986 */ /* 0x001fe2000c101106 */
[----:B------:R-:W-:Y:S05]  /*0560*/  EXIT ;  /* 0x000000000000794d */ /* 0x000fea0003800000 */
.L_x_83:
        /* <DEDUP_REMOVED lines=13> */
.L_x_89:
        /* <DEDUP_REMOVED lines=45> */
.L_x_88:
        /* <DEDUP_REMOVED lines=30> */
.L_x_90:
        /* <DEDUP_REMOVED lines=21> */
.L_x_91:
[----:B------:R-:W-:Y:S05]  /*0c40*/  @!P1 EXIT ;  /* 0x000000000000994d */ /* 0x000fea0003800000 */
[--C-:B------:R-:W-:Y:S01]  /*0c50*/  IMAD.IADD R0, R0, 0x1, R7.reuse ;  /* 0x0000000100007824 */ /* 0x100fe200078e0207 */
[----:B------:R-:W3:Y:S01]  /*0c60*/  LDCU.128 UR12, c[0x0][0x380] ;  /* 0x00007000ff0c77ac */ /* 0x000ee20008000c00 */
[----:B------:R-:W-:Y:S01]  /*0c70*/  IMAD.IADD R6, R6, 0x1, R7 ;  /* 0x0000000106067824 */ /* 0x000fe200078e0207 */
[----:B------:R-:W-:-:S12]  /*0c80*/  UIADD3 UR4, UPT, UPT, -UR4, URZ, URZ ;  /* 0x000000ff04047290 */ /* 0x000fd8000fffe1ff */
.L_x_92:
[----:B0--3--:R-:W-:-:S04]  /*0c90*/  IADD3 R2, P0, PT, R6, UR12, RZ ;  /* 0x0000000c06027c10 */ /* 0x009fc8000ff1e0ff */
[----:B------:R-:W-:-:S06]  /*0ca0*/  LEA.HI.X.SX32 R3, R6, UR13, 0x1, P0 ;  /* 0x0000000d06037c11 */ /* 0x000fcc00080f0eff */
[----:B------:R-:W3:Y:S01]  /*0cb0*/  LDG.E.U8.CONSTANT R3, desc[UR6][R2.64] ;  /* 0x0000000602037981 */ /* 0x000ee2000c1e9100 */
[----:B------:R-:W-:Y:S01]  /*0cc0*/  UIADD3 UR4, UPT, UPT, UR4, 0x1, URZ ;  /* 0x0000000104047890 */ /* 0x000fe2000fffe0ff */
[----:B-12---:R-:W-:-:S04]  /*0cd0*/  IADD3 R4, P0, PT, R0, UR14, RZ ;  /* 0x0000000e00047c10 */ /* 0x006fc8000ff1e0ff */
[----:B------:R-:W-:Y:S02]  /*0ce0*/  LEA.HI.X.SX32 R5, R0, UR15, 0x1, P0 ;  /* 0x0000000f00057c11 */ /* 0x000fe400080f0eff */
[----:B------:R-:W-:-:S03]  /*0cf0*/  ISETP.NE.AND P0, PT, RZ, UR4, PT ;  /* 0x00000004ff007c0c */ /* 0x000fc6000bf05270 */
[----:B---3--:R0:W-:Y:S10]  /*0d00*/  STG.E.U8 desc[UR6][R4.64], R3 ;  /* 0x0000000304007986 */ /* 0x0081f4000c101106 */
[----:B------:R-:W-:Y:S05]  /*0d10*/  @!P0 EXIT ;  /* 0x000000000000894d */ /* 0x000fea0003800000 */
[----:B------:R-:W-:Y:S02]  /*0d20*/  VIADD R0, R0, 0x1 ;  /* 0x0000000100007836 */ /* 0x000fe40000000000 */
[----:B------:R-:W-:Y:S01]  /*0d30*/  VIADD R6, R6, 0x1 ;  /* 0x0000000106067836 */ /* 0x000fe20000000000 */
[----:B------:R-:W-:Y:S06]  /*0d40*/  BRA `(.L_x_92) ;  /* 0xfffffffc00d07947 */ /* 0x000fec000383ffff */
.L_x_93:
        /* <DEDUP_REMOVED lines=11> */
.L_x_465:


//--------------------- .text.pad_to_multiple_wrap --------------------------
	.section	.text.pad_to_multiple_wrap,"ax",@progbits
	.align	128
        .global         pad_to_multiple_wrap
        .type           pad_to_multiple_wrap,@function
        .size           pad_to_multiple_wrap,(.L_x_466 - pad_to_multiple_wrap)
        .other          pad_to_multiple_wrap,@"STO_CUDA_ENTRY STV_DEFAULT"
pad_to_multiple_wrap:
.text.pad_to_multiple_wrap:
        /* <DEDUP_REMOVED lines=13> */
[----:B------:R-:W0:Y:S08]  /*00d0*/  LDC R2, c[0x0][0x394] ;  /* 0x0000e500ff027b82 */ /* 0x000e300000000800 */
[----:B------:R-:W1:Y:S01]  /*00e0*/  LDC R12, c[0x0][0x390] ;  /* 0x0000e400ff0c7b82 */ /* 0x000e620000000800 */
[----:B0-----:R-:W-:-:S04]  /*00f0*/  IABS R6, R2 ;  /* 0x0000000200067213 */ /* 0x001fc80000000000 */
[----:B------:R-:W0:Y:S01]  /*0100*/  I2F.RP R0, R6 ;  /* 0x0000000600007306 */ /* 0x000e220000209400 */
[----:B-1----:R-:W-:-:S07]  /*0110*/  IABS R5, R12 ;  /* 0x0000000c00057213 */ /* 0x002fce0000000000 */
[----:B------:R-:W1:Y:S08]  /*0120*/  I2F.RP R7, R5 ;  /* 0x0000000500077306 */ /* 0x000e700000209400 */
[----:B0-----:R-:W0:Y:S08]  /*0130*/  MUFU.RCP R0, R0 ;  /* 0x0000000000007308 */ /* 0x001e300000001000 */
[----:B-1----:R-:W1:Y:S01]  /*0140*/  MUFU.RCP R7, R7 ;  /* 0x0000000700077308 */ /* 0x002e620000001000 */
[----:B0-----:R-:W-:Y:S01]  /*0150*/  VIADD R8, R0, 0xffffffe ;  /* 0x0ffffffe00087836 */ /* 0x001fe20000000000 */
[----:B------:R-:W-:-:S06]  /*0160*/  IABS R0, R4 ;  /* 0x0000000400007213 */ /* 0x000fcc0000000000 */
[----:B------:R0:W2:Y:S01]  /*0170*/  F2I.FTZ.U32.TRUNC.NTZ R9, R8 ;  /* 0x0000000800097305 */ /* 0x0000a2000021f000 */
[----:B-1----:R-:W-:-:S07]  /*0180*/  VIADD R10, R7, 0xffffffe ;  /* 0x0ffffffe070a7836 */ /* 0x002fce0000000000 */
[----:B------:R1:W3:Y:S01]  /*0190*/  F2I.FTZ.U32.TRUNC.NTZ R11, R10 ;  /* 0x0000000a000b7305 */ /* 0x0002e2000021f000 */
[----:B0-----:R-:W-:Y:S02]  /*01a0*/  IMAD.MOV.U32 R8, RZ, RZ, RZ ;  /* 0x000000ffff087224 */ /* 0x001fe400078e00ff */
[----:B--2---:R-:W-:Y:S02]  /*01b0*/  IMAD.MOV R15, RZ, RZ, -R9 ;  /* 0x000000ffff0f7224 */ /* 0x004fe400078e0a09 */
[----:B-1----:R-:W-:Y:S02]  /*01c0*/  IMAD.MOV.U32 R10, RZ, RZ, RZ ;  /* 0x000000ffff0a7224 */ /* 0x002fe400078e00ff */
[----:B------:R-:W-:Y:S02]  /*01d0*/  IMAD R7, R15, R6, RZ ;  /* 0x000000060f077224 */ /* 0x000fe400078e02ff */
[----:B---3--:R-:W-:Y:S02]  /*01e0*/  IMAD.MOV R14, RZ, RZ, -R11 ;  /* 0x000000ffff0e7224 */ /* 0x008fe400078e0a0b */
[----:B------:R-:W-:-:S04]  /*01f0*/  IMAD.HI.U32 R8, R9, R7, R8 ;  /* 0x0000000709087227 */ /* 0x000fc800078e0008 */
[----:B------:R-:W-:Y:S01]  /*0200*/  IMAD R13, R14, R5, RZ ;  /* 0x000000050e0d7224 */ /* 0x000fe200078e02ff */
[----:B------:R-:W-:Y:S01]  /*0210*/  IABS R14, R3 ;  /* 0x00000003000e7213 */ /* 0x000fe20000000000 */
[----:B------:R-:W-:Y:S02]  /*0220*/  IMAD.MOV.U32 R7, RZ, RZ, R0 ;  /* 0x000000ffff077224 */ /* 0x000fe400078e0000 */
[----:B------:R-:W-:-:S04]  /*0230*/  IMAD.HI.U32 R10, R11, R13, R10 ;  /* 0x0000000d0b0a7227 */ /* 0x000fc800078e000a */
[----:B------:R-:W-:Y:S02]  /*0240*/  IMAD.MOV.U32 R9, RZ, RZ, R14 ;  /* 0x000000ffff097224 */ /* 0x000fe400078e000e */
[----:B------:R-:W-:-:S04]  /*0250*/  IMAD.HI.U32 R8, R8, R7, RZ ;  /* 0x0000000708087227 */ /* 0x000fc800078e00ff */
[----:B------:R-:W-:-:S04]  /*0260*/  IMAD.HI.U32 R10, R10, R9, RZ ;  /* 0x000000090a0a7227 */ /* 0x000fc800078e00ff */
[----:B------:R-:W-:Y:S02]  /*0270*/  IMAD.MOV R0, RZ, RZ, -R8 ;  /* 0x000000ffff007224 */ /* 0x000fe400078e0a08 */
[----:B------:R-:W-:Y:S02]  /*0280*/  IMAD.MOV R10, RZ, RZ, -R10 ;  /* 0x000000ffff0a7224 */ /* 0x000fe400078e0a0a */
[C---:B------:R-:W-:Y:S02]  /*0290*/  IMAD R7, R6.reuse, R0, R7 ;  /* 0x0000000006077224 */ /* 0x040fe400078e0207 */
[C---:B------:R-:W-:Y:S01]  /*02a0*/  IMAD R8, R5.reuse, R10, R9 ;  /* 0x0000000a05087224 */ /* 0x040fe200078e0209 */
[----:B------:R-:W0:Y:S02]  /*02b0*/  LDC R0, c[0x0][0x3a0] ;  /* 0x0000e800ff007b82 */ /* 0x000e240000000800 */
[----:B------:R-:W-:Y:S02]  /*02c0*/  ISETP.GT.U32.AND P0, PT, R6, R7, PT ;  /* 0x000000070600720c */ /* 0x000fe40003f04070 */
[----:B------:R-:W-:-:S11]  /*02d0*/  ISETP.GT.U32.AND P1, PT, R5, R8, PT ;  /* 0x000000080500720c */ /* 0x000fd60003f24070 */
[----:B------:R-:W-:Y:S01]  /*02e0*/  @!P0 IMAD.IADD R7, R7, 0x1, -R6 ;  /* 0x0000000107078824 */ /* 0x000fe200078e0a06 */
[----:B------:R-:W-:Y:S01]  /*02f0*/  ISETP.GE.AND P0, PT, R3, RZ, PT ;  /* 0x000000ff0300720c */ /* 0x000fe20003f06270 */
[----:B------:R-:W-:Y:S01]  /*0300*/  @!P1 IMAD.IADD R8, R8, 0x1, -R5 ;  /* 0x0000000108089824 */ /* 0x000fe200078e0a05 */
[----:B------:R-:W-:Y:S02]  /*0310*/  ISETP.GE.AND P1, PT, R4, RZ, PT ;  /* 0x000000ff0400720c */ /* 0x000fe40003f26270 */
[----:B------:R-:W-:Y:S02]  /*0320*/  ISETP.GT.U32.AND P2, PT, R6, R7, PT ;  /* 0x000000070600720c */ /* 0x000fe40003f44070 */
[----:B------:R-:W-:Y:S02]  /*0330*/  ISETP.GT.U32.AND P3, PT, R5, R8, PT ;  /* 0x000000080500720c */ /* 0x000fe40003f64070 */
[----:B0-----:R-:W-:-:S09]  /*0340*/  ISETP.GE.AND P4, PT, R0, 0x1, PT ;  /* 0x000000010000780c */ /* 0x001fd20003f86270 */
[----:B------:R-:W-:Y:S01]  /*0350*/  @!P2 IMAD.IADD R7, R7, 0x1, -R6 ;  /* 0x000000010707a824 */ /* 0x000fe200078e0a06 */
[----:B------:R-:W-:Y:S01]  /*0360*/  ISETP.NE.AND P2, PT, R2, RZ, PT ;  /* 0x000000ff0200720c */ /* 0x000fe20003f45270 */
[----:B------:R-:W-:Y:S01]  /*0370*/  @!P3 IMAD.IADD R8, R8, 0x1, -R5 ;  /* 0x000000010808b824 */ /* 0x000fe200078e0a05 */
[----:B------:R-:W-:Y:S01]  /*0380*/  ISETP.NE.AND P3, PT, R12, RZ, PT ;  /* 0x000000ff0c00720c */ /* 0x000fe20003f65270 */
[----:B------:R-:W-:Y:S02]  /*0390*/  IMAD R5, R3, UR7, R4 ;  /* 0x0000000703057c24 */ /* 0x000fe4000f8e0204 */
[----:B------:R-:W-:Y:S02]  /*03a0*/  @!P0 IMAD.MOV R8, RZ, RZ, -R8 ;  /* 0x000000ffff088224 */ /* 0x000fe400078e0a08 */
[----:B------:R-:W-:Y:S01]  /*03b0*/  @!P1 IMAD.MOV R7, RZ, RZ, -R7 ;  /* 0x000000ffff079224 */ /* 0x000fe200078e0a07 */
[----:B------:R-:W-:Y:S07]  /*03c0*/  @!P4 EXIT ;  /* 0x000000000000c94d */ /* 0x000fee0003800000 */
[C---:B------:R-:W-:Y:S01]  /*03d0*/  ISETP.GE.U32.AND P1, PT, R0.reuse, 0x10, PT ;  /* 0x000000100000780c */ /* 0x040fe20003f26070 */
[----:B------:R-:W0:Y:S01]  /*03e0*/  LDCU.64 UR4, c[0x0][0x358] ;  /* 0x00006b00ff0477ac */ /* 0x000e220008000a00 */
[----:B------:R-:W-:Y:S01]  /*03f0*/  @!P3 LOP3.LUT R8, RZ, R12, RZ, 0x33, !PT ;  /* 0x0000000cff08b212 */ /* 0x000fe200078e33ff */
[----:B------:R-:W-:Y:S01]  /*0400*/  IMAD R6, R5, R0, RZ ;  /* 0x0000000005067224 */ /* 0x000fe200078e02ff */
[----:B------:R-:W-:Y:S02]  /*0410*/  @!P2 LOP3.LUT R7, RZ, R2, RZ, 0x33, !PT ;  /* 0x00000002ff07a212 */ /* 0x000fe400078e33ff */
[----:B------:R-:W-:-:S03]  /*0420*/  LOP3.LUT R20, R0, 0xf, RZ, 0xc0, !PT ;  /* 0x0000000f00147812 */ /* 0x000fc600078ec0ff */
[----:B------:R-:W-:Y:S01]  /*0430*/  IMAD R3, R8, R2, R7 ;  /* 0x0000000208037224 */ /* 0x000fe200078e0207 */
[----:B------:R-:W-:Y:S01]  /*0440*/  ISETP.NE.AND P0, PT, R20, RZ, PT ;  /* 0x000000ff1400720c */ /* 0x000fe20003f05270 */
[----:B------:R-:W-:Y:S02]  /*0450*/  IMAD.MOV.U32 R7, RZ, RZ, RZ ;  /* 0x000000ffff077224 */ /* 0x000fe400078e00ff */
[----:B------:R-:W-:Y:S01]  /*0460*/  IMAD R8, R3, R0, RZ ;  /* 0x0000000003087224 */ /* 0x000fe200078e02ff */
[----:B------:R-:W-:Y:S09]  /*0470*/  @!P1 BRA `(.L_x_94) ;  /* 0x0000000000c49947 */ /* 0x000ff20003800000 */
[----:B------:R-:W-:Y:S01]  /*0480*/  LOP3.LUT R7, R0, 0x7ffffff0, RZ, 0xc0, !PT ;  /* 0x7ffffff000077812 */ /* 0x000fe200078ec0ff */
[----:B------:R-:W-:Y:S01]  /*0490*/  IMAD.MOV.U32 R9, RZ, RZ, R8 ;  /* 0x000000ffff097224 */ /* 0x000fe200078e0008 */
[----:B------:R-:W-:-:S03]  /*04a0*/  MOV R11, R6 ;  /* 0x00000006000b7202 */ /* 0x000fc60000000f00 */
[----:B------:R-:W-:-:S07]  /*04b0*/  IMAD.MOV R10, RZ, RZ, -R7 ;  /* 0x000000ffff0a7224 */ /* 0x000fce00078e0a07 */
.L_x_95:
        /* <DEDUP_REMOVED lines=45> */
.L_x_94:
        /* <DEDUP_REMOVED lines=29> */
.L_x_96:
        /* <DEDUP_REMOVED lines=13> */
[----:B------:R-:W-:Y:S01]  /*0a30*/  IADD3 R5, PT, PT, R6, R7, RZ ;  /* 0x0000000706057210 */ /* 0x000fe20007ffe0ff */
[----:B------:R-:W-:-:S03]  /*0a40*/  VIADD R7, R7, 0x4 ;  /* 0x0000000407077836 */ /* 0x000fc60000000000 */
[----:B------:R-:W-:-:S04]  /*0a50*/  IADD3 R4, P0, PT, R5, UR10, RZ ;  /* 0x0000000a05047c10 */ /* 0x000fc8000ff1e0ff */
[----:B------:R-:W-:-:S05]  /*0a60*/  LEA.HI.X.SX32 R5, R5, UR11, 0x1, P0 ;  /* 0x0000000b05057c11 */ /* 0x000fca00080f0eff */
[----:B--2---:R2:W-:Y:S04]  /*0a70*/  STG.E.U8 desc[UR4][R4.64], R9 ;  /* 0x0000000904007986 */ /* 0x0045e8000c101104 */
[----:B---3--:R2:W-:Y:S04]  /*0a80*/  STG.E.U8 desc[UR4][R4.64+0x1], R11 ;  /* 0x0000010b04007986 */ /* 0x0085e8000c101104 */
[----:B----4-:R2:W-:Y:S04]  /*0a90*/  STG.E.U8 desc[UR4][R4.64+0x2], R13 ;  /* 0x0000020d04007986 */ /* 0x0105e8000c101104 */
[----:B-----5:R2:W-:Y:S02]  /*0aa0*/  STG.E.U8 desc[UR4][R4.64+0x3], R15 ;  /* 0x0000030f04007986 */ /* 0x0205e4000c101104 */
.L_x_97:
[----:B------:R-:W-:Y:S05]  /*0ab0*/  @!P1 EXIT ;  /* 0x000000000000994d */ /* 0x000fea0003800000 */
[--C-:B------:R-:W-:Y:S01]  /*0ac0*/  IMAD.IADD R6, R6, 0x1, R7.reuse ;  /* 0x0000000106067824 */ /* 0x100fe200078e0207 */
[----:B------:R-:W3:Y:S01]  /*0ad0*/  LDCU.128 UR8, c[0x0][0x380] ;  /* 0x00007000ff0877ac */ /* 0x000ee20008000c00 */
[----:B------:R-:W-:Y:S02]  /*0ae0*/  IMAD.IADD R7, R8, 0x1, R7 ;  /* 0x0000000108077824 */ /* 0x000fe400078e0207 */
[----:B------:R-:W-:-:S07]  /*0af0*/  IMAD.MOV R0, RZ, RZ, -R0 ;  /* 0x000000ffff007224 */ /* 0x000fce00078e0a00 */
.L_x_98:
[----:B01-3--:R-:W-:-:S04]  /*0b00*/  IADD3 R2, P0, PT, R7, UR8, RZ ;  /* 0x0000000807027c10 */ /* 0x00bfc8000ff1e0ff */
[----:B----4-:R-:W-:-:S06]  /*0b10*/  LEA.HI.X.SX32 R3, R7, UR9, 0x1, P0 ;  /* 0x0000000907037c11 */ /* 0x010fcc00080f0eff */
[----:B------:R-:W3:Y:S01]  /*0b20*/  LDG.E.U8.CONSTANT R3, desc[UR4][R2.64] ;  /* 0x0000000402037981 */ /* 0x000ee2000c1e9100 */
[----:B--2---:R-:W-:Y:S01]  /*0b30*/  IADD3 R4, P0, PT, R6, UR10, RZ ;  /* 0x0000000a06047c10 */ /* 0x004fe2000ff1e0ff */
        /* <DEDUP_REMOVED lines=8> */
.L_x_99:
        /* <DEDUP_REMOVED lines=12> */
.L_x_466:


//--------------------- .text.pad_to_multiple_replicate --------------------------
	.section	.text.pad_to_multiple_replicate,"ax",@progbits
	.align	128
        .global         pad_to_multiple_replicate
        .type           pad_to_multiple_replicate,@function
        .size           pad_to_multiple_replicate,(.L_x_467 - pad_to_multiple_replicate)
        .other          pad_to_multiple_replicate,@"STO_CUDA_ENTRY STV_DEFAULT"
pad_to_multiple_replicate:
.text.pad_to_multiple_replicate:
        /* <DEDUP_REMOVED lines=14> */
[----:B------:R-:W-:-:S07]  /*00e0*/  IMAD R7, R3, UR7, R2 ;  /* 0x0000000703077c24 */ /* 0x000fce000f8e0202 */
[----:B------:R-:W1:Y:S01]  /*00f0*/  LDC.64 R4, c[0x0][0x390] ;  /* 0x0000e400ff047b82 */ /* 0x000e620000000a00 */
[----:B0-----:R-:W-:Y:S02]  /*0100*/  ISETP.GE.AND P0, PT, R0, 0x1, PT ;  /* 0x000000010000780c */ /* 0x001fe40003f06270 */
[----:B-1----:R-:W-:Y:S02]  /*0110*/  VIADDMNMX R3, R4, 0xffffffff, R3, PT ;  /* 0xffffffff04037846 */ /* 0x002fe40003800103 */
        /* <DEDUP_REMOVED lines=15> */
.L_x_101:
        /* <DEDUP_REMOVED lines=45> */
.L_x_100:
        /* <DEDUP_REMOVED lines=29> */
.L_x_102:
        /* <DEDUP_REMOVED lines=21> */
.L_x_103:
[----:B------:R-:W-:Y:S05]  /*0800*/  @!P0 EXIT ;  /* 0x000000000000894d */ /* 0x000fea0003800000 */
[--C-:B------:R-:W-:Y:S01]  /*0810*/  IMAD.IADD R7, R7, 0x1, R8.reuse ;  /* 0x0000000107077824 */ /* 0x100fe200078e0208 */
[----:B------:R-:W3:Y:S01]  /*0820*/  LDCU.128 UR8, c[0x0][0x380] ;  /* 0x00007000ff0877ac */ /* 0x000ee20008000c00 */
[----:B------:R-:W-:Y:S02]  /*0830*/  IMAD.IADD R6, R6, 0x1, R8 ;  /* 0x0000000106067824 */ /* 0x000fe400078e0208 */
[----:B------:R-:W-:-:S07]  /*0840*/  IMAD.MOV R0, RZ, RZ, -R0 ;  /* 0x000000ffff007224 */ /* 0x000fce00078e0a00 */
.L_x_104:
        /* <DEDUP_REMOVED lines=12> */
.L_x_105:
        /* <DEDUP_REMOVED lines=15> */
.L_x_467:


//--------------------- .text.pad_to_multiple_reflect --------------------------
	.section	.text.pad_to_multiple_reflect,"ax",@progbits
	.align	128
        .global         pad_to_multiple_reflect
        .type           pad_to_multiple_reflect,@function
        .size           pad_to_multiple_reflect,(.L_x_468 - pad_to_multiple_reflect)
        .other          pad_to_multiple_reflect,@"STO_CUDA_ENTRY STV_DEFAULT"
pad_to_multiple_reflect:
.text.pad_to_multiple_reflect:
        /* <DEDUP_REMOVED lines=14> */
[----:B------:R-:W-:Y:S01]  /*00e0*/  BSSY.RECONVERGENT B0, `(.L_x_106) ;  /* 0x0000020000007945 */ /* 0x000fe20003800200 */
[----:B------:R-:W-:-:S06]  /*00f0*/  IMAD.MOV.U32 R8, RZ, RZ, R4 ;  /* 0x000000ffff087224 */ /* 0x000fcc00078e0004 */
[----:B------:R-:W1:Y:S08]  /*0100*/  LDC R2, c[0x0][0x390] ;  /* 0x0000e400ff027b82 */ /* 0x000e700000000800 */
[----:B------:R-:W2:Y:S01]  /*0110*/  LDC R0, c[0x0][0x3a0] ;  /* 0x0000e800ff007b82 */ /* 0x000ea20000000800 */
[----:B0-----:R-:W-:Y:S02]  /*0120*/  ISETP.GE.AND P2, PT, R4, R3, PT ;  /* 0x000000030400720c */ /* 0x001fe40003f46270 */
[----:B-1----:R-:W-:-:S02]  /*0130*/  ISETP.GE.AND P1, PT, R5, R2, PT ;  /* 0x000000020500720c */ /* 0x002fc40003f26270 */
[----:B--2---:R-:W-:-:S09]  /*0140*/  ISETP.GE.AND P0, PT, R0, 0x1, PT ;  /* 0x000000010000780c */ /* 0x004fd20003f06270 */
[----:B------:R-:W-:Y:S05]  /*0150*/  @!P2 BRA `(.L_x_107) ;  /* 0x000000000060a947 */ /* 0x000fea0003800000 */
[----:B------:R-:W-:Y:S01]  /*0160*/  IABS R11, R3 ;  /* 0x00000003000b7213 */ /* 0x000fe20000000000 */
[----:B------:R-:W-:-:S03]  /*0170*/  IMAD.IADD R8, R4, 0x1, -R3 ;  /* 0x0000000104087824 */ /* 0x000fc600078e0a03 */
[----:B------:R-:W0:Y:S02]  /*0180*/  I2F.RP R9, R11 ;  /* 0x0000000b00097306 */ /* 0x000e240000209400 */
[----:B------:R-:W-:-:S06]  /*0190*/  ISETP.GE.AND P4, PT, R8, RZ, PT ;  /* 0x000000ff0800720c */ /* 0x000fcc0003f86270 */
[----:B0-----:R-:W0:Y:S02]  /*01a0*/  MUFU.RCP R9, R9 ;  /* 0x0000000900097308 */ /* 0x001e240000001000 */
[----:B0-----:R-:W-:-:S06]  /*01b0*/  VIADD R6, R9, 0xffffffe ;  /* 0x0ffffffe09067836 */ /* 0x001fcc0000000000 */
[----:B------:R0:W1:Y:S02]  /*01c0*/  F2I.FTZ.U32.TRUNC.NTZ R7, R6 ;  /* 0x0000000600077305 */ /* 0x000064000021f000 */
[----:B0-----:R-:W-:Y:S02]  /*01d0*/  IMAD.MOV.U32 R6, RZ, RZ, RZ ;  /* 0x000000ffff067224 */ /* 0x001fe400078e00ff */
[----:B-1----:R-:W-:-:S04]  /*01e0*/  IMAD.MOV R10, RZ, RZ, -R7 ;  /* 0x000000ffff0a7224 */ /* 0x002fc800078e0a07 */
[----:B------:R-:W-:Y:S01]  /*01f0*/  IMAD R13, R10, R11, RZ ;  /* 0x0000000b0a0d7224 */ /* 0x000fe200078e02ff */
[----:B------:R-:W-:-:S03]  /*0200*/  IABS R10, R8 ;  /* 0x00000008000a7213 */ /* 0x000fc60000000000 */
[----:B------:R-:W-:-:S06]  /*0210*/  IMAD.HI.U32 R7, R7, R13, R6 ;  /* 0x0000000d07077227 */ /* 0x000fcc00078e0006 */
[----:B------:R-:W-:-:S04]  /*0220*/  IMAD.HI.U32 R7, R7, R10, RZ ;  /* 0x0000000a07077227 */ /* 0x000fc800078e00ff */
[----:B------:R-:W-:-:S04]  /*0230*/  IMAD.MOV R7, RZ, RZ, -R7 ;  /* 0x000000ffff077224 */ /* 0x000fc800078e0a07 */
[----:B------:R-:W-:-:S05]  /*0240*/  IMAD R6, R11, R7, R10 ;  /* 0x000000070b067224 */ /* 0x000fca00078e020a */
[----:B------:R-:W-:-:S13]  /*0250*/  ISETP.GT.U32.AND P2, PT, R11, R6, PT ;  /* 0x000000060b00720c */ /* 0x000fda0003f44070 */
[----:B------:R-:W-:Y:S01]  /*0260*/  @!P2 IMAD.IADD R6, R6, 0x1, -R11 ;  /* 0x000000010606a824 */ /* 0x000fe200078e0a0b */
[----:B------:R-:W-:-:S04]  /*0270*/  ISETP.NE.AND P2, PT, R3, RZ, PT ;  /* 0x000000ff0300720c */ /* 0x000fc80003f45270 */
[----:B------:R-:W-:-:S13]  /*0280*/  ISETP.GT.U32.AND P3, PT, R11, R6, PT ;  /* 0x000000060b00720c */ /* 0x000fda0003f64070 */
[----:B------:R-:W-:-:S04]  /*0290*/  @!P3 IMAD.IADD R6, R6, 0x1, -R11 ;  /* 0x000000010606b824 */ /* 0x000fc800078e0a0b */
[----:B------:R-:W-:Y:S01]  /*02a0*/  @!P4 IMAD.MOV R6, RZ, RZ, -R6 ;  /* 0x000000ffff06c224 */ /* 0x000fe200078e0a06 */
[----:B------:R-:W-:-:S04]  /*02b0*/  @!P2 LOP3.LUT R6, RZ, R3, RZ, 0x33, !PT ;  /* 0x00000003ff06a212 */ /* 0x000fc800078e33ff */
[----:B------:R-:W-:-:S05]  /*02c0*/  LOP3.LUT R6, RZ, R6, RZ, 0x33, !PT ;  /* 0x00000006ff067212 */ /* 0x000fca00078e33ff */
[----:B------:R-:W-:-:S07]  /*02d0*/  IMAD.IADD R8, R6, 0x1, R3 ;  /* 0x0000000106087824 */ /* 0x000fce00078e0203 */
.L_x_107:
[----:B------:R-:W-:Y:S05]  /*02e0*/  BSYNC.RECONVERGENT B0 ;  /* 0x0000000000007941 */ /* 0x000fea0003800200 */
.L_x_106:
[----:B------:R-:W-:Y:S01]  /*02f0*/  BSSY.RECONVERGENT B0, `(.L_x_108) ;  /* 0x000001b000007945 */ /* 0x000fe20003800200 */
[----:B------:R-:W-:-:S03]  /*0300*/  IMAD R9, R5, UR7, R4 ;  /* 0x0000000705097c24 */ /* 0x000fc6000f8e0204 */
        /* <DEDUP_REMOVED lines=25> */
.L_x_109:
[----:B------:R-:W-:Y:S05]  /*04a0*/  BSYNC.RECONVERGENT B0 ;  /* 0x0000000000007941 */ /* 0x000fea0003800200 */
.L_x_108:
[----:B------:R-:W-:Y:S05]  /*04b0*/  @!P0 EXIT ;  /* 0x000000000000894d */ /* 0x000fea0003800000 */
[C---:B------:R-:W-:Y:S01]  /*04c0*/  ISETP.GE.U32.AND P1, PT, R0.reuse, 0x10, PT ;  /* 0x000000100000780c */ /* 0x040fe20003f26070 */
[----:B------:R-:W-:Y:S01]  /*04d0*/  IMAD R5, R5, R3, R8 ;  /* 0x0000000305057224 */ /* 0x000fe200078e0208 */
[----:B------:R-:W-:Y:S01]  /*04e0*/  LOP3.LUT R18, R0, 0xf, RZ, 0xc0, !PT ;  /* 0x0000000f00127812 */ /* 0x000fe200078ec0ff */
[----:B------:R-:W0:Y:S01]  /*04f0*/  LDCU.64 UR4, c[0x0][0x358] ;  /* 0x00006b00ff0477ac */ /* 0x000e220008000a00 */
[----:B------:R-:W-:Y:S02]  /*0500*/  HFMA2 R8, -RZ, RZ, 0, 0 ;  /* 0x00000000ff087431 */ /* 0x000fe400000001ff */
[-C--:B------:R-:W-:Y:S01]  /*0510*/  IMAD R6, R5, R0.reuse, RZ ;  /* 0x0000000005067224 */ /* 0x080fe200078e02ff */
[----:B------:R-:W-:Y:S01]  /*0520*/  ISETP.NE.AND P0, PT, R18, RZ, PT ;  /* 0x000000ff1200720c */ /* 0x000fe20003f05270 */
[----:B------:R-:W-:-:S05]  /*0530*/  IMAD R7, R9, R0, RZ ;  /* 0x0000000009077224 */ /* 0x000fca00078e02ff */
[----:B------:R-:W-:Y:S07]  /*0540*/  @!P1 BRA `(.L_x_110) ;  /* 0x0000000000c49947 */ /* 0x000fee0003800000 */
[----:B------:R-:W-:Y:S01]  /*0550*/  LOP3.LUT R8, R0, 0x7ffffff0, RZ, 0xc0, !PT ;  /* 0x7ffffff000087812 */ /* 0x000fe200078ec0ff */
[----:B------:R-:W-:Y:S02]  /*0560*/  IMAD.MOV.U32 R11, RZ, RZ, R7 ;  /* 0x000000ffff0b7224 */ /* 0x000fe400078e0007 */
[----:B------:R-:W-:Y:S02]  /*0570*/  IMAD.MOV.U32 R9, RZ, RZ, R6 ;  /* 0x000000ffff097224 */ /* 0x000fe400078e0006 */
[----:B------:R-:W-:-:S07]  /*0580*/  IMAD.MOV R10, RZ, RZ, -R8 ;  /* 0x000000ffff0a7224 */ /* 0x000fce00078e0a08 */
.L_x_111:
        /* <DEDUP_REMOVED lines=45> */
.L_x_110:
        /* <DEDUP_REMOVED lines=29> */
.L_x_112:
[----:B------:R-:W-:Y:S05]  /*0a30*/  @!P1 EXIT ;  /* 0x000000000000994d */ /* 0x000fea0003800000 */
[----:B------:R-:W-:Y:S02]  /*0a40*/  ISETP.GE.U32.AND P0, PT, R10, 0x4, PT ;  /* 0x000000040a00780c */ /* 0x000fe40003f06070 */
[----:B------:R-:W-:-:S04]  /*0a50*/  LOP3.LUT R0, R0, 0x3, RZ, 0xc0, !PT ;  /* 0x0000000300007812 */ /* 0x000fc800078ec0ff */
[----:B------:R-:W-:-:S07]  /*0a60*/  ISETP.NE.AND P1, PT, R0, RZ, PT ;  /* 0x000000ff0000720c */ /* 0x000fce0003f25270 */
[----:B------:R-:W-:Y:S06]  /*0a70*/  @!P0 BRA `(.L_x_113) ;  /* 0x0000000000408947 */ /* 0x000fec0003800000 */
[----:B------:R-:W2:Y:S01]  /*0a80*/  LDCU.128 UR8, c[0x0][0x380] ;  /* 0x00007000ff0877ac */ /* 0x000ea20008000c00 */
[----:B01----:R-:W-:-:S04]  /*0a90*/  IADD3 R3, PT, PT, R6, R8, RZ ;  /* 0x0000000806037210 */ /* 0x003fc80007ffe0ff */
        /* <DEDUP_REMOVED lines=14> */
.L_x_113:
[----:B------:R-:W-:Y:S05]  /*0b80*/  @!P1 EXIT ;  /* 0x000000000000994d */ /* 0x000fea0003800000 */
[--C-:B------:R-:W-:Y:S01]  /*0b90*/  IMAD.IADD R7, R7, 0x1, R8.reuse ;  /* 0x0000000107077824 */ /* 0x100fe200078e0208 */
[----:B------:R-:W3:Y:S01]  /*0ba0*/  LDCU.128 UR8, c[0x0][0x380] ;  /* 0x00007000ff0877ac */ /* 0x000ee20008000c00 */
[----:B------:R-:W-:Y:S02]  /*0bb0*/  IMAD.IADD R6, R6, 0x1, R8 ;  /* 0x0000000106067824 */ /* 0x000fe400078e0208 */
[----:B------:R-:W-:-:S07]  /*0bc0*/  IMAD.MOV R0, RZ, RZ, -R0 ;  /* 0x000000ffff007224 */ /* 0x000fce00078e0a00 */
.L_x_114:
        /* <DEDUP_REMOVED lines=12> */
.L_x_115:
        /* <DEDUP_REMOVED lines=15> */
.L_x_468:


//--------------------- .text.pad_to_multiple_constant --------------------------
	.section	.text.pad_to_multiple_constant,"ax",@progbits
	.align	128
        .global         pad_to_multiple_constant
        .type           pad_to_multiple_constant,@function
        .size           pad_to_multiple_constant,(.L_x_469 - pad_to_multiple_constant)
        .other          pad_to_multiple_constant,@"STO_CUDA_ENTRY STV_DEFAULT"
pad_to_multiple_constant:
.text.pad_to_multiple_constant:
        /* <DEDUP_REMOVED lines=13> */
[----:B------:R-:W0:Y:S01]  /*00d0*/  LDCU.64 UR4, c[0x0][0x390] ;  /* 0x00007200ff0477ac */ /* 0x000e220008000a00 */
[----:B------:R-:W1:Y:S01]  /*00e0*/  LDC R9, c[0x0][0x3a0] ;  /* 0x0000e800ff097b82 */ /* 0x000e620000000800 */
[C---:B------:R-:W-:Y:S01]  /*00f0*/  IMAD R0, R3.reuse, UR9, R2 ;  /* 0x0000000903007c24 */ /* 0x040fe2000f8e0202 */
[----:B------:R-:W2:Y:S01]  /*0100*/  LDCU.64 UR6, c[0x0][0x358] ;  /* 0x00006b00ff0677ac */ /* 0x000ea20008000a00 */
[----:B0-----:R-:W-:Y:S02]  /*0110*/  ISETP.GE.AND P0, PT, R3, UR4, PT ;  /* 0x0000000403007c0c */ /* 0x001fe4000bf06270 */
[----:B------:R-:W-:Y:S01]  /*0120*/  ISETP.LT.AND P1, PT, R2, UR5, PT ;  /* 0x0000000502007c0c */ /* 0x000fe2000bf21270 */
[----:B-1----:R-:W-:-:S12]  /*0130*/  IMAD R0, R0, R9, RZ ;  /* 0x0000000900007224 */ /* 0x002fd800078e02ff */
[----:B--2---:R-:W-:Y:S05]  /*0140*/  @!P0 BRA P1, `(.L_x_116) ;  /* 0x0000000000f48947 */ /* 0x004fea0000800000 */
        /* <DEDUP_REMOVED lines=12> */
.L_x_118:
        /* <DEDUP_REMOVED lines=15> */
.L_x_117:
        /* <DEDUP_REMOVED lines=15> */
.L_x_119:
        /* <DEDUP_REMOVED lines=12> */
.L_x_120:
[----:B------:R-:W-:Y:S05]  /*04b0*/  @P1 EXIT ;  /* 0x000000000000194d */ /* 0x000fea0003800000 */
[----:B------:R-:W1:Y:S01]  /*04c0*/  LDCU.64 UR8, c[0x0][0x388] ;  /* 0x00007100ff0877ac */ /* 0x000e620008000a00 */
[----:B------:R-:W-:-:S05]  /*04d0*/  IMAD.IADD R0, R0, 0x1, R5 ;  /* 0x0000000100007824 */ /* 0x000fca00078e0205 */
[----:B-1----:R-:W-:-:S04]  /*04e0*/  IADD3 R2, P0, PT, R0, UR8, RZ ;  /* 0x0000000800027c10 */ /* 0x002fc8000ff1e0ff */
[----:B------:R-:W-:-:S05]  /*04f0*/  LEA.HI.X.SX32 R3, R0, UR9, 0x1, P0 ;  /* 0x0000000900037c11 */ /* 0x000fca00080f0eff */
[----:B0-----:R-:W-:Y:S01]  /*0500*/  STG.E.U8 desc[UR6][R2.64], R11 ;  /* 0x0000000b02007986 */ /* 0x001fe2000c101106 */
[----:B------:R-:W-:Y:S05]  /*0510*/  EXIT ;  /* 0x000000000000794d */ /* 0x000fea0003800000 */
.L_x_116:
        /* <DEDUP_REMOVED lines=13> */
.L_x_122:
        /* <DEDUP_REMOVED lines=45> */
.L_x_121:
        /* <DEDUP_REMOVED lines=30> */
.L_x_123:
        /* <DEDUP_REMOVED lines=21> */
.L_x_124:
[----:B------:R-:W-:Y:S05]  /*0bf0*/  @!P1 EXIT ;  /* 0x000000000000994d */ /* 0x000fea0003800000 */
[--C-:B------:R-:W-:Y:S01]  /*0c00*/  IMAD.IADD R0, R0, 0x1, R7.reuse ;  /* 0x0000000100007824 */ /* 0x100fe200078e0207 */
[----:B------:R-:W3:Y:S01]  /*0c10*/  LDCU.128 UR8, c[0x0][0x380] ;  /* 0x00007000ff0877ac */ /* 0x000ee20008000c00 */
[----:B------:R-:W-:Y:S01]  /*0c20*/  IMAD.IADD R6, R6, 0x1, R7 ;  /* 0x0000000106067824 */ /* 0x000fe200078e0207 */
[----:B------:R-:W-:-:S12]  /*0c30*/  UIADD3 UR4, UPT, UPT, -UR4, URZ, URZ ;  /* 0x000000ff04047290 */ /* 0x000fd8000fffe1ff */
.L_x_125:
        /* <DEDUP_REMOVED lines=12> */
.L_x_126:
        /* <DEDUP_REMOVED lines=16> */
.L_x_469:


//--------------------- .text.preprocess_fit_adaptive_nchw --------------------------
	.section	.text.preprocess_fit_adaptive_nchw,"ax",@progbits
	.align	128
        .global         preprocess_fit_adaptive_nchw
        .type           preprocess_fit_adaptive_nchw,@function
        .size           preprocess_fit_adaptive_nchw,(.L_x_448 - preprocess_fit_adaptive_nchw)
        .other          preprocess_fit_adaptive_nchw,@"STO_CUDA_ENTRY STV_DEFAULT"
preprocess_fit_adaptive_nchw:
.text.preprocess_fit_adaptive_nchw:
[----:B------:R-:W-:Y:S01]  /*0000*/  LDC R1, c[0x0][0x37c] ;  /* 0x0000df00ff017b82 */ /* 0x000fe20000000800 */
[----:B------:R-:W0:Y:S07]  /*0010*/  S2R R0, SR_TID.Y ;  /* 0x0000000000007919 */ /* 0x000e2e0000002200 */
[----:B------:R-:W1:Y:S01]  /*0020*/  LDC R8, c[0x0][0x360] ;  /* 0x0000d800ff087b82 */ /* 0x000e620000000800 */
[----:B------:R-:W1:Y:S07]  /*0030*/  S2R R3, SR_TID.X ;  /* 0x0000000000037919 */ /* 0x000e6e0000002100 */
[----:B------:R-:W0:Y:S08]  /*0040*/  S2UR UR5, SR_CTAID.Y ;  /* 0x00000000000579c3 */ /* 0x000e300000002600 */
[----:B------:R-:W0:Y:S08]  /*0050*/  LDC R9, c[0x0][0x364] ;  /* 0x0000d900ff097b82 */ /* 0x000e300000000800 */
[----:B------:R-:W1:Y:S08]  /*0060*/  S2UR UR4, SR_CTAID.X ;  /* 0x00000000000479c3 */ /* 0x000e700000002500 */
[----:B------:R-:W2:Y:S01]  /*0070*/  LDC.64 R4, c[0x0][0x398] ;  /* 0x0000e600ff047b82 */ /* 0x000ea20000000a00 */
[----:B0-----:R-:W-:-:S02]  /*0080*/  IMAD R9, R9, UR5, R0 ;  /* 0x0000000509097c24 */ /* 0x001fc4000f8e0200 */
[----:B-1----:R-:W-:-:S03]  /*0090*/  IMAD R8, R8, UR4, R3 ;  /* 0x0000000408087c24 */ /* 0x002fc6000f8e0203 */
[----:B--2---:R-:W-:-:S04]  /*00a0*/  ISETP.GE.AND P0, PT, R9, R4, PT ;  /* 0x000000040900720c */ /* 0x004fc80003f06270 */
[----:B------:R-:W-:-:S13]  /*00b0*/  ISETP.GE.OR P0, PT, R8, R5, P0 ;  /* 0x000000050800720c */ /* 0x000fda0000706670 */
[----:B------:R-:W-:Y:S05]  /*00c0*/  @P0 EXIT ;  /* 0x000000000000094d */ /* 0x000fea0003800000 */
[----:B------:R-:W0:Y:S01]  /*00d0*/  LDCU.64 UR6, c[0x0][0x3a0] ;  /* 0x00007400ff0677ac */ /* 0x000e220008000a00 */
[-C--:B------:R-:W-:Y:S02]  /*00e0*/  IMAD R2, R4, R5.reuse, RZ ;  /* 0x0000000504027224 */ /* 0x080fe400078e02ff */
[C---:B------:R-:W-:Y:S01]  /*00f0*/  IMAD R18, R9.reuse, R5, R8 ;  /* 0x0000000509127224 */ /* 0x040fe200078e0208 */
[----:B------:R-:W1:Y:S01]  /*0100*/  LDCU.64 UR4, c[0x0][0x358] ;  /* 0x00006b00ff0477ac */ /* 0x000e620008000a00 */
[----:B0-----:R-:W-:Y:S02]  /*0110*/  ISETP.GE.AND P0, PT, R9, UR6, PT ;  /* 0x0000000609007c0c */ /* 0x001fe4000bf06270 */
[----:B------:R-:W-:-:S13]  /*0120*/  ISETP.LT.AND P1, PT, R8, UR7, PT ;  /* 0x0000000708007c0c */ /* 0x000fda000bf21270 */
[----:B-1----:R-:W-:Y:S05]  /*0130*/  @!P0 BRA P1, `(.L_x_127) ;  /* 0x00000004004c8947 */ /* 0x002fea0000800000 */
[----:B------:R-:W0:Y:S02]  /*0140*/  LDCU.128 UR8, c[0x0][0x3b0] ;  /* 0x00007600ff0877ac */ /* 0x000e240008000c00 */
[----:B0-----:R-:W-:Y:S02]  /*0150*/  UISETP.NE.U32.AND UP1, UPT, UR10, URZ, UPT ;  /* 0x000000ff0a00728c */ /* 0x001fe4000bf25070 */
[----:B------:R-:W-:Y:S02]  /*0160*/  UISETP.EQ.U32.AND UP0, UPT, UR8, URZ, UPT ;  /* 0x000000ff0800728c */ /* 0x000fe4000bf02070 */
[----:B------:R-:W-:-:S04]  /*0170*/  UISETP.NE.AND.EX UP1, UPT, UR11, URZ, UPT, UP1 ;  /* 0x000000ff0b00728c */ /* 0x000fc8000bf25310 */
[----:B------:R-:W-:-:S09]  /*0180*/  UISETP.EQ.OR.EX UP0, UPT, UR9, URZ, !UP1, UP0 ;  /* 0x000000ff0900728c */ /* 0x000fd2000cf02700 */
[----:B------:R-:W-:Y:S05]  /*0190*/  BRA.U UP0, `(.L_x_128) ;  /* 0x0000000500047547 */ /* 0x000fea000b800000 */
[----:B------:R-:W0:Y:S01]  /*01a0*/  LDC.64 R6, c[0x0][0x3b8] ;  /* 0x0000ee00ff067b82 */ /* 0x000e220000000a00 */
[----:B------:R-:W1:Y:S01]  /*01b0*/  LDCU UR8, c[0x0][0x3a8] ;  /* 0x00007500ff0877ac */ /* 0x000e620008000800 */
[----:B------:R-:W2:Y:S06]  /*01c0*/  LDCU UR6, c[0x0][0x3c0] ;  /* 0x00007800ff0677ac */ /* 0x000eac0008000800 */
[----:B------:R-:W3:Y:S01]  /*01d0*/  LDC.64 R4, c[0x0][0x3b0] ;  /* 0x0000ec00ff047b82 */ /* 0x000ee20000000a00 */
[----:B0-----:R-:W4:Y:S04]  /*01e0*/  LDG.E.CONSTANT R3, desc[UR4][R6.64] ;  /* 0x0000000406037981 */ /* 0x001f28000c1e9900 */
[----:B---3--:R-:W1:Y:S01]  /*01f0*/  LDG.E.CONSTANT R0, desc[UR4][R4.64] ;  /* 0x0000000404007981 */ /* 0x008e62000c1e9900 */
[----:B--2---:R-:W-:Y:S01]  /*0200*/  ISETP.NE.AND P2, PT, RZ, UR6, PT ;  /* 0x00000006ff007c0c */ /* 0x004fe2000bf45270 */
[----:B----4-:R-:W0:Y:S01]  /*0210*/  MUFU.RCP R8, R3 ;  /* 0x0000000300087308 */ /* 0x010e220000001000 */
[----:B-1----:R-:W-:-:S07]  /*0220*/  FADD R0, -R0, UR8 ;  /* 0x0000000800007e21 */ /* 0x002fce0008000100 */
[----:B------:R-:W1:Y:S01]  /*0230*/  FCHK P0, R0, R3 ;  /* 0x0000000300007302 */ /* 0x000e620000000000 */
[----:B0-----:R-:W-:-:S04]  /*0240*/  FFMA R9, -R3, R8, 1 ;  /* 0x3f80000003097423 */ /* 0x001fc80000000108 */
[----:B------:R-:W-:-:S04]  /*0250*/  FFMA R9, R8, R9, R8 ;  /* 0x0000000908097223 */ /* 0x000fc80000000008 */
[----:B------:R-:W-:-:S04]  /*0260*/  FFMA R8, R0, R9, RZ ;  /* 0x0000000900087223 */ /* 0x000fc800000000ff */
[----:B------:R-:W-:-:S04]  /*0270*/  FFMA R6, -R3, R8, R0 ;  /* 0x0000000803067223 */ /* 0x000fc80000000100 */
[----:B------:R-:W-:Y:S01]  /*0280*/  FFMA R10, R9, R6, R8 ;  /* 0x00000006090a7223 */ /* 0x000fe20000000008 */
[----:B-1----:R-:W-:Y:S06]  /*0290*/  @!P0 BRA `(.L_x_129) ;  /* 0x00000000000c8947 */ /* 0x002fec0003800000 */
[----:B------:R-:W-:-:S07]  /*02a0*/  MOV R4, 0x2c0 ;  /* 0x000002c000047802 */ /* 0x000fce0000000f00 */
[----:B------:R-:W-:Y:S05]  /*02b0*/  CALL.REL.NOINC `($__internal_3_$__cuda_sm3x_div_rn_noftz_f32_slowpath) ;  /* 0x0000001400107944 */ /* 0x000fea0003c00000 */
[----:B------:R-:W-:-:S07]  /*02c0*/  IMAD.MOV.U32 R10, RZ, RZ, R0 ;  /* 0x000000ffff0a7224 */ /* 0x000fce00078e0000 */
.L_x_129:
[----:B------:R-:W0:Y:S01]  /*02d0*/  LDC.64 R6, c[0x0][0x3b8] ;  /* 0x0000ee00ff067b82 */ /* 0x000e220000000a00 */
[----:B------:R-:W1:Y:S07]  /*02e0*/  LDCU UR6, c[0x0][0x3a8] ;  /* 0x00007500ff0677ac */ /* 0x000e6e0008000800 */
[----:B------:R-:W2:Y:S08]  /*02f0*/  LDC.64 R4, c[0x0][0x3b0] ;  /* 0x0000ec00ff047b82 */ /* 0x000eb00000000a00 */
[----:B------:R-:W3:Y:S01]  /*0300*/  LDC.64 R8, c[0x0][0x388] ;  /* 0x0000e200ff087b82 */ /* 0x000ee20000000a00 */
[----:B0-----:R-:W4:Y:S04]  /*0310*/  LDG.E.CONSTANT R3, desc[UR4][R6.64+0x4] ;  /* 0x0000040406037981 */ /* 0x001f28000c1e9900 */
[----:B--2---:R-:W1:Y:S01]  /*0320*/  LDG.E.CONSTANT R0, desc[UR4][R4.64+0x4] ;  /* 0x0000040404007981 */ /* 0x004e62000c1e9900 */
[----:B------:R-:W-:Y:S01]  /*0330*/  @P2 FMNMX R10, RZ, R10, !PT ;  /* 0x0000000aff0a2209 */ /* 0x000fe20007800000 */
[----:B---3--:R-:W-:-:S05]  /*0340*/  IMAD.WIDE R8, R18, 0x4, R8 ;  /* 0x0000000412087825 */ /* 0x008fca00078e0208 */
[----:B------:R0:W-:Y:S01]  /*0350*/  STG.E desc[UR4][R8.64], R10 ;  /* 0x0000000a08007986 */ /* 0x0001e2000c101904 */
[----:B----4-:R-:W2:Y:S01]  /*0360*/  MUFU.RCP R12, R3 ;  /* 0x00000003000c7308 */ /* 0x010ea20000001000 */
[----:B-1----:R-:W-:-:S07]  /*0370*/  FADD R0, -R0, UR6 ;  /* 0x0000000600007e21 */ /* 0x002fce0008000100 */
[----:B------:R-:W1:Y:S01]  /*0380*/  FCHK P0, R0, R3 ;  /* 0x0000000300007302 */ /* 0x000e620000000000 */
[----:B--2---:R-:W-:-:S04]  /*0390*/  FFMA R11, -R3, R12, 1 ;  /* 0x3f800000030b7423 */ /* 0x004fc8000000010c */
[----:B------:R-:W-:-:S04]  /*03a0*/  FFMA R11, R12, R11, R12 ;  /* 0x0000000b0c0b7223 */ /* 0x000fc8000000000c */
[----:B------:R-:W-:-:S04]  /*03b0*/  FFMA R4, R0, R11, RZ ;  /* 0x0000000b00047223 */ /* 0x000fc800000000ff */
[----:B------:R-:W-:-:S04]  /*03c0*/  FFMA R5, -R3, R4, R0 ;  /* 0x0000000403057223 */ /* 0x000fc80000000100 */
[----:B------:R-:W-:Y:S01]  /*03d0*/  FFMA R11, R11, R5, R4 ;  /* 0x000000050b0b7223 */ /* 0x000fe20000000004 */
[----:B01----:R-:W-:Y:S06]  /*03e0*/  @!P0 BRA `(.L_x_130) ;  /* 0x00000000000c8947 */ /* 0x003fec0003800000 */
[----:B------:R-:W-:-:S07]  /*03f0*/  MOV R4, 0x410 ;  /* 0x0000041000047802 */ /* 0x000fce0000000f00 */
[----:B------:R-:W-:Y:S05]  /*0400*/  CALL.REL.NOINC `($__internal_3_$__cuda_sm3x_div_rn_noftz_f32_slowpath) ;  /* 0x0000001000bc7944 */ /* 0x000fea0003c00000 */
[----:B------:R-:W-:-:S07]  /*0410*/  IMAD.MOV.U32 R11, RZ, RZ, R0 ;  /* 0x000000ffff0b7224 */ /* 0x000fce00078e0000 */
.L_x_130:
[----:B------:R-:W0:Y:S01]  /*0420*/  LDC.64 R6, c[0x0][0x3b8] ;  /* 0x0000ee00ff067b82 */ /* 0x000e220000000a00 */
[----:B------:R-:W1:Y:S07]  /*0430*/  LDCU UR6, c[0x0][0x3a8] ;  /* 0x00007500ff0677ac */ /* 0x000e6e0008000800 */
[----:B------:R-:W2:Y:S01]  /*0440*/  LDC.64 R4, c[0x0][0x3b0] ;  /* 0x0000ec00ff047b82 */ /* 0x000ea20000000a00 */
[----:B0-----:R-:W3:Y:S04]  /*0450*/  LDG.E.CONSTANT R3, desc[UR4][R6.64+0x8] ;  /* 0x0000080406037981 */ /* 0x001ee8000c1e9900 */
[----:B--2---:R-:W1:Y:S01]  /*0460*/  LDG.E.CONSTANT R0, desc[UR4][R4.64+0x8] ;  /* 0x0000080404007981 */ /* 0x004e62000c1e9900 */
[----:B------:R-:W-:Y:S01]  /*0470*/  MOV R13, R11 ;  /* 0x0000000b000d7202 */ /* 0x000fe20000000f00 */
[----:B------:R-:W-:-:S03]  /*0480*/  IMAD.WIDE R8, R2, 0x4, R8 ;  /* 0x0000000402087825 */ /* 0x000fc600078e0208 */
[----:B------:R-:W-:-:S05]  /*0490*/  @P2 FMNMX R13, RZ, R13, !PT ;  /* 0x0000000dff0d2209 */ /* 0x000fca0007800000 */
[----:B------:R0:W-:Y:S01]  /*04a0*/  STG.E desc[UR4][R8.64], R13 ;  /* 0x0000000d08007986 */ /* 0x0001e2000c101904 */
[----:B---3--:R-:W2:Y:S01]  /*04b0*/  MUFU.RCP R10, R3 ;  /* 0x00000003000a7308 */ /* 0x008ea20000001000 */
        /* <DEDUP_REMOVED lines=11> */
.L_x_131:
[----:B------:R-:W-:Y:S01]  /*0570*/  IMAD.WIDE R2, R2, 0x4, R8 ;  /* 0x0000000402027825 */ /* 0x000fe200078e0208 */
[----:B------:R-:W-:-:S05]  /*0580*/  @P2 FMNMX R4, RZ, R4, !PT ;  /* 0x00000004ff042209 */ /* 0x000fca0007800000 */
[----:B------:R-:W-:Y:S01]  /*0590*/  STG.E desc[UR4][R2.64], R4 ;  /* 0x0000000402007986 */ /* 0x000fe2000c101904 */
[----:B------:R-:W-:Y:S05]  /*05a0*/  EXIT ;  /* 0x000000000000794d */ /* 0x000fea0003800000 */
.L_x_128:
[----:B------:R-:W0:Y:S01]  /*05b0*/  LDC.64 R4, c[0x0][0x388] ;  /* 0x0000e200ff047b82 */ /* 0x000e220000000a00 */
[----:B------:R-:W1:Y:S07]  /*05c0*/  LDCU UR6, c[0x0][0x3c0] ;  /* 0x00007800ff0677ac */ /* 0x000e6e0008000800 */
[----:B------:R-:W2:Y:S01]  /*05d0*/  LDC R9, c[0x0][0x3a8] ;  /* 0x0000ea00ff097b82 */ /* 0x000ea20000000800 */
[----:B-1----:R-:W-:Y:S01]  /*05e0*/  ISETP.NE.AND P0, PT, RZ, UR6, PT ;  /* 0x00000006ff007c0c */ /* 0x002fe2000bf05270 */
[----:B0-----:R-:W-:-:S04]  /*05f0*/  IMAD.WIDE R4, R18, 0x4, R4 ;  /* 0x0000000412047825 */ /* 0x001fc800078e0204 */
[----:B------:R-:W-:-:S08]  /*0600*/  IMAD.WIDE R6, R2, 0x4, R4 ;  /* 0x0000000402067825 */ /* 0x000fd000078e0204 */
[----:B--2---:R-:W-:Y:S01]  /*0610*/  @P0 FMNMX R9, RZ, R9, !PT ;  /* 0x00000009ff090209 */ /* 0x004fe20007800000 */
[----:B------:R-:W-:-:S04]  /*0620*/  IMAD.WIDE R2, R2, 0x4, R6 ;  /* 0x0000000402027825 */ /* 0x000fc800078e0206 */
[----:B------:R-:W-:Y:S04]  /*0630*/  STG.E desc[UR4][R4.64], R9 ;  /* 0x0000000904007986 */ /* 0x000fe8000c101904 */
[----:B------:R-:W-:Y:S04]  /*0640*/  STG.E desc[UR4][R6.64], R9 ;  /* 0x0000000906007986 */ /* 0x000fe8000c101904 */
[----:B------:R-:W-:Y:S01]  /*0650*/  STG.E desc[UR4][R2.64], R9 ;  /* 0x0000000902007986 */ /* 0x000fe2000c101904 */
[----:B------:R-:W-:Y:S05]  /*0660*/  EXIT ;  /* 0x000000000000794d */ /* 0x000fea0003800000 */
.L_x_127:
        /* <DEDUP_REMOVED lines=12> */
[----:B------:R-:W-:Y:S05]  /*0730*/  CALL.REL.NOINC `($__internal_3_$__cuda_sm3x_div_rn_noftz_f32_slowpath) ;  /* 0x0000000c00f07944 */ /* 0x000fea0003c00000 */
[----:B------:R-:W-:-:S07]  /*0740*/  IMAD.MOV.U32 R7, RZ, RZ, R0 ;  /* 0x000000ffff077224 */ /* 0x000fce00078e0000 */
.L_x_132:
        /* <DEDUP_REMOVED lines=13> */
[----:B------:R-:W-:Y:S05]  /*0820*/  CALL.REL.NOINC `($__internal_3_$__cuda_sm3x_div_rn_noftz_f32_slowpath) ;  /* 0x0000000c00b47944 */ /* 0x000fea0003c00000 */
[----:B------:R-:W-:-:S07]  /*0830*/  MOV R6, R0 ;  /* 0x0000000000067202 */ /* 0x000fce0000000f00 */
.L_x_133:
[----:B------:R-:W-:Y:S01]  /*0840*/  I2FP.F32.S32 R8, R8 ;  /* 0x0000000800087245 */ /* 0x000fe20000201400 */
[----:B------:R-:W0:Y:S01]  /*0850*/  LDC.64 R4, c[0x0][0x390] ;  /* 0x0000e400ff047b82 */ /* 0x000e220000000a00 */
[----:B------:R-:W-:Y:S01]  /*0860*/  I2FP.F32.U32 R9, R9 ;  /* 0x0000000900097245 */ /* 0x000fe20000201000 */
[----:B------:R-:W1:Y:S02]  /*0870*/  LDCU.128 UR8, c[0x0][0x3b0] ;  /* 0x00007600ff0877ac */ /* 0x000e640008000c00 */
[----:B------:R-:W-:Y:S02]  /*0880*/  FADD R8, R8, 0.5 ;  /* 0x3f00000008087421 */ /* 0x000fe40000000000 */
[----:B------:R-:W-:Y:S02]  /*0890*/  FADD R9, R9, 0.5 ;  /* 0x3f00000009097421 */ /* 0x000fe40000000000 */
[----:B------:R-:W-:Y:S02]  /*08a0*/  FFMA R7, R8, R7, -0.5 ;  /* 0xbf00000008077423 */ /* 0x000fe40000000007 */
[----:B------:R-:W-:-:S02]  /*08b0*/  FFMA R6, R9, R6, -0.5 ;  /* 0xbf00000009067423 */ /* 0x000fc40000000006 */
[----:B------:R-:W2:Y:S08]  /*08c0*/  FRND.FLOOR R0, R7 ;  /* 0x0000000700007307 */ /* 0x000eb00000205000 */
[----:B------:R-:W3:Y:S01]  /*08d0*/  F2I.FLOOR.NTZ R3, R7 ;  /* 0x0000000700037305 */ /* 0x000ee20000207100 */
[----:B-1----:R-:W-:Y:S02]  /*08e0*/  UISETP.NE.U32.AND UP1, UPT, UR10, URZ, UPT ;  /* 0x000000ff0a00728c */ /* 0x002fe4000bf25070 */
[----:B------:R-:W-:Y:S01]  /*08f0*/  UISETP.EQ.U32.AND UP0, UPT, UR8, URZ, UPT ;  /* 0x000000ff0800728c */ /* 0x000fe2000bf02070 */
[----:B0-----:R-:W-:Y:S01]  /*0900*/  VIADD R10, R5, 0xffffffff ;  /* 0xffffffff050a7836 */ /* 0x001fe20000000000 */
[----:B------:R-:W-:Y:S01]  /*0910*/  UISETP.NE.AND.EX UP1, UPT, UR11, URZ, UPT, UP1 ;  /* 0x000000ff0b00728c */ /* 0x000fe2000bf25310 */
[----:B------:R-:W-:-:S02]  /*0920*/  VIADD R11, R4, 0xffffffff ;  /* 0xffffffff040b7836 */ /* 0x000fc40000000000 */
[----:B--2---:R-:W-:Y:S01]  /*0930*/  FADD R12, R7, -R0 ;  /* 0x80000000070c7221 */ /* 0x004fe20000000000 */
[----:B------:R-:W0:Y:S01]  /*0940*/  F2I.FLOOR.NTZ R8, R6 ;  /* 0x0000000600087305 */ /* 0x000e220000207100 */
[----:B------:R-:W-:Y:S02]  /*0950*/  UISETP.EQ.OR.EX UP0, UPT, UR9, URZ, !UP1, UP0 ;  /* 0x000000ff0900728c */ /* 0x000fe4000cf02700 */
[----:B------:R-:W-:Y:S01]  /*0960*/  FADD R20, -R12, 1 ;  /* 0x3f8000000c147421 */ /* 0x000fe20000000100 */
[----:B---3--:R-:W-:-:S04]  /*0970*/  VIMNMX.RELU R0, PT, PT, R3, R10, PT ;  /* 0x0000000a03007248 */ /* 0x008fc80003fe1100 */
[----:B------:R-:W1:Y:S01]  /*0980*/  FRND.FLOOR R9, R6 ;  /* 0x0000000600097307 */ /* 0x000e620000205000 */
[----:B------:R-:W-:Y:S02]  /*0990*/  VIADDMNMX.RELU R10, R3, 0x1, R10, PT ;  /* 0x00000001030a7846 */ /* 0x000fe4000380110a */
[C---:B0-----:R-:W-:Y:S02]  /*09a0*/  VIMNMX.RELU R3, PT, PT, R8.reuse, R11, PT ;  /* 0x0000000b08037248 */ /* 0x041fe40003fe1100 */
[----:B------:R-:W-:-:S03]  /*09b0*/  VIADDMNMX.RELU R11, R8, 0x1, R11, PT ;  /* 0x00000001080b7846 */ /* 0x000fc6000380110b */
[CC--:B------:R-:W-:Y:S02]  /*09c0*/  IMAD R4, R3.reuse, R5.reuse, R0 ;  /* 0x0000000503047224 */ /* 0x0c0fe400078e0200 */
[-C--:B------:R-:W-:Y:S02]  /*09d0*/  IMAD R3, R3, R5.reuse, R10 ;  /* 0x0000000503037224 */ /* 0x080fe400078e020a */
[----:B-1----:R-:W-:Y:S01]  /*09e0*/  FADD R13, R6, -R9 ;  /* 0x80000009060d7221 */ /* 0x002fe20000000000 */
[CC--:B------:R-:W-:Y:S02]  /*09f0*/  IMAD R0, R11.reuse, R5.reuse, R0 ;  /* 0x000000050b007224 */ /* 0x0c0fe400078e0200 */
[----:B------:R-:W-:Y:S02]  /*0a00*/  IMAD R5, R11, R5, R10 ;  /* 0x000000050b057224 */ /* 0x000fe400078e020a */
[----:B------:R-:W-:Y:S01]  /*0a10*/  FADD R9, -R13, 1 ;  /* 0x3f8000000d097421 */ /* 0x000fe20000000100 */
[----:B------:R-:W-:-:S02]  /*0a20*/  IMAD R11, R3, 0x3, RZ ;  /* 0x00000003030b7824 */ /* 0x000fc400078e02ff */
[----:B------:R-:W-:Y:S01]  /*0a30*/  FMUL R7, R12, R13 ;  /* 0x0000000d0c077220 */ /* 0x000fe20000400000 */
[----:B------:R-:W-:Y:S02]  /*0a40*/  IMAD R3, R0, 0x3, RZ ;  /* 0x0000000300037824 */ /* 0x000fe400078e02ff */
[-C--:B------:R-:W-:Y:S01]  /*0a50*/  FMUL R8, R12, R9.reuse ;  /* 0x000000090c087220 */ /* 0x080fe20000400000 */
[----:B------:R-:W-:Y:S01]  /*0a60*/  FMUL R9, R20, R9 ;  /* 0x0000000914097220 */ /* 0x000fe20000400000 */
[----:B------:R-:W-:Y:S01]  /*0a70*/  FMUL R20, R13, R20 ;  /* 0x000000140d147220 */ /* 0x000fe20000400000 */
[----:B------:R-:W-:Y:S02]  /*0a80*/  IMAD R6, R4, 0x3, RZ ;  /* 0x0000000304067824 */ /* 0x000fe400078e02ff */
[----:B------:R-:W-:Y:S01]  /*0a90*/  IMAD R0, R5, 0x3, RZ ;  /* 0x0000000305007824 */ /* 0x000fe200078e02ff */
[----:B------:R-:W-:Y:S06]  /*0aa0*/  BRA.U UP0, `(.L_x_134) ;  /* 0x0000000500f87547 */ /* 0x000fec000b800000 */
[----:B------:R-:W0:Y:S01]  /*0ab0*/  LDCU.64 UR8, c[0x0][0x380] ;  /* 0x00007000ff0877ac */ /* 0x000e220008000a00 */
[----:B------:R-:W1:Y:S01]  /*0ac0*/  LDC.64 R4, c[0x0][0x3b8] ;  /* 0x0000ee00ff047b82 */ /* 0x000e620000000a00 */
[----:B------:R-:W2:Y:S01]  /*0ad0*/  LDCU UR6, c[0x0][0x3ac] ;  /* 0x00007580ff0677ac */ /* 0x000ea20008000800 */
[C---:B0-----:R-:W-:Y:S02]  /*0ae0*/  IADD3 R10, P1, PT, R11.reuse, UR8, RZ ;  /* 0x000000080b0a7c10 */ /* 0x041fe4000ff3e0ff */
[C---:B------:R-:W-:Y:S02]  /*0af0*/  IADD3 R12, P0, PT, R6.reuse, UR8, RZ ;  /* 0x00000008060c7c10 */ /* 0x040fe4000ff1e0ff */
[----:B------:R-:W-:Y:S02]  /*0b00*/  LEA.HI.X.SX32 R11, R11, UR9, 0x1, P1 ;  /* 0x000000090b0b7c11 */ /* 0x000fe400088f0eff */
[C---:B------:R-:W-:Y:S02]  /*0b10*/  IADD3 R14, P1, PT, R3.reuse, UR8, RZ ;  /* 0x00000008030e7c10 */ /* 0x040fe4000ff3e0ff */
[----:B------:R-:W-:Y:S01]  /*0b20*/  LEA.HI.X.SX32 R13, R6, UR9, 0x1, P0 ;  /* 0x00000009060d7c11 */ /* 0x000fe200080f0eff */
[----:B------:R-:W3:Y:S01]  /*0b30*/  LDG.E.U8.CONSTANT R19, desc[UR4][R10.64] ;  /* 0x000000040a137981 */ /* 0x000ee2000c1e9100 */
[C---:B------:R-:W-:Y:S01]  /*0b40*/  IADD3 R16, P0, PT, R0.reuse, UR8, RZ ;  /* 0x0000000800107c10 */ /* 0x040fe2000ff1e0ff */
[----:B------:R-:W0:Y:S01]  /*0b50*/  LDC.64 R22, c[0x0][0x3b0] ;  /* 0x0000ec00ff167b82 */ /* 0x000e220000000a00 */
[----:B------:R-:W-:Y:S01]  /*0b60*/  LEA.HI.X.SX32 R15, R3, UR9, 0x1, P1 ;  /* 0x00000009030f7c11 */ /* 0x000fe200088f0eff */
[----:B------:R-:W4:Y:S01]  /*0b70*/  LDG.E.U8.CONSTANT R6, desc[UR4][R12.64] ;  /* 0x000000040c067981 */ /* 0x000f22000c1e9100 */
[----:B------:R-:W-:Y:S01]  /*0b80*/  LEA.HI.X.SX32 R17, R0, UR9, 0x1, P0 ;  /* 0x0000000900117c11 */ /* 0x000fe200080f0eff */
[----:B------:R-:W5:Y:S02]  /*0b90*/  LDCU UR8, c[0x0][0x3c0] ;  /* 0x00007800ff0877ac */ /* 0x000f640008000800 */
[----:B------:R-:W2:Y:S04]  /*0ba0*/  LDG.E.U8.CONSTANT R0, desc[UR4][R14.64] ;  /* 0x000000040e007981 */ /* 0x000ea8000c1e9100 */
[----:B------:R-:W2:Y:S04]  /*0bb0*/  LDG.E.U8.CONSTANT R21, desc[UR4][R16.64] ;  /* 0x0000000410157981 */ /* 0x000ea8000c1e9100 */
[----:B-1----:R-:W2:Y:S04]  /*0bc0*/  LDG.E.CONSTANT R3, desc[UR4][R4.64] ;  /* 0x0000000404037981 */ /* 0x002ea8000c1e9900 */
[----:B0-----:R-:W2:Y:S01]  /*0bd0*/  LDG.E.CONSTANT R22, desc[UR4][R22.64] ;  /* 0x0000000416167981 */ /* 0x001ea2000c1e9900 */
[----:B-----5:R-:W-:Y:S01]  /*0be0*/  ISETP.NE.AND P2, PT, RZ, UR8, PT ;  /* 0x00000008ff007c0c */ /* 0x020fe2000bf45270 */
[----:B------:R-:W-:Y:S01]  /*0bf0*/  BSSY.RECONVERGENT B0, `(.L_x_135) ;  /* 0x0000018000007945 */ /* 0x000fe20003800200 */
[----:B---3--:R-:W-:-:S02]  /*0c00*/  I2FP.F32.U32 R19, R19 ;  /* 0x0000001300137245 */ /* 0x008fc40000201000 */
[----:B----4-:R-:W-:-:S03]  /*0c10*/  I2FP.F32.U32 R6, R6 ;  /* 0x0000000600067245 */ /* 0x010fc60000201000 */
[----:B------:R-:W-:Y:S01]  /*0c20*/  FMUL R24, R8, R19 ;  /* 0x0000001308187220 */ /* 0x000fe20000400000 */
[----:B--2---:R-:W-:-:S03]  /*0c30*/  I2FP.F32.U32 R19, R0 ;  /* 0x0000000000137245 */ /* 0x004fc60000201000 */
[----:B------:R-:W-:Y:S01]  /*0c40*/  FFMA R25, R9, R6, R24 ;  /* 0x0000000609197223 */ /* 0x000fe20000000018 */
[----:B------:R-:W-:-:S03]  /*0c50*/  I2FP.F32.U32 R0, R21 ;  /* 0x0000001500007245 */ /* 0x000fc60000201000 */
[----:B------:R-:W-:Y:S01]  /*0c60*/  FFMA R6, R20, R19, R25 ;  /* 0x0000001314067223 */ /* 0x000fe20000000019 */
[----:B------:R-:W0:Y:S03]  /*0c70*/  MUFU.RCP R24, R3 ;  /* 0x0000000300187308 */ /* 0x000e260000001000 */
[----:B------:R-:W-:-:S04]  /*0c80*/  FFMA R0, R7, R0, R6 ;  /* 0x0000000007007223 */ /* 0x000fc80000000006 */
[----:B------:R-:W-:-:S05]  /*0c90*/  FADD R0, R0, 0.5 ;  /* 0x3f00000000007421 */ /* 0x000fca0000000000 */
[----:B------:R-:W-:-:S04]  /*0ca0*/  FMNMX R0, RZ, R0, !PT ;  /* 0x00000000ff007209 */ /* 0x000fc80007800000 */
[----:B------:R-:W-:Y:S01]  /*0cb0*/  FMNMX R5, R0, 255, PT ;  /* 0x437f000000057809 */ /* 0x000fe20003800000 */
[----:B0-----:R-:W-:-:S04]  /*0cc0*/  FFMA R19, -R3, R24, 1 ;  /* 0x3f80000003137423 */ /* 0x001fc80000000118 */
[----:B------:R-:W-:Y:S01]  /*0cd0*/  FFMA R22, R5, UR6, -R22 ;  /* 0x0000000605167c23 */ /* 0x000fe20008000816 */
[----:B------:R-:W-:-:S03]  /*0ce0*/  FFMA R0, R24, R19, R24 ;  /* 0x0000001318007223 */ /* 0x000fc60000000018 */
[----:B------:R-:W0:Y:S01]  /*0cf0*/  FCHK P0, R22, R3 ;  /* 0x0000000316007302 */ /* 0x000e220000000000 */
[----:B------:R-:W-:-:S04]  /*0d00*/  FFMA R4, R0, R22, RZ ;  /* 0x0000001600047223 */ /* 0x000fc800000000ff */
[----:B------:R-:W-:-:S04]  /*0d10*/  FFMA R5, -R3, R4, R22 ;  /* 0x0000000403057223 */ /* 0x000fc80000000116 */
[----:B------:R-:W-:Y:S01]  /*0d20*/  FFMA R0, R0, R5, R4 ;  /* 0x0000000500007223 */ /* 0x000fe20000000004 */
[----:B0-----:R-:W-:Y:S06]  /*0d30*/  @!P0 BRA `(.L_x_136) ;  /* 0x00000000000c8947 */ /* 0x001fec0003800000 */
[----:B------:R-:W-:Y:S02]  /*0d40*/  MOV R0, R22 ;  /* 0x0000001600007202 */ /* 0x000fe40000000f00 */
[----:B------:R-:W-:-:S07]  /*0d50*/  MOV R4, 0xd70 ;  /* 0x00000d7000047802 */ /* 0x000fce0000000f00 */
[----:B------:R-:W-:Y:S05]  /*0d60*/  CALL.REL.NOINC `($__internal_3_$__cuda_sm3x_div_rn_noftz_f32_slowpath) ;  /* 0x0000000800647944 */ /* 0x000fea0003c00000 */
.L_x_136:
[----:B------:R-:W-:Y:S05]  /*0d70*/  BSYNC.RECONVERGENT B0 ;  /* 0x0000000000007941 */ /* 0x000fea0003800200 */
.L_x_135:
[----:B------:R-:W0:Y:S01]  /*0d80*/  LDC.64 R24, c[0x0][0x3b8] ;  /* 0x0000ee00ff187b82 */ /* 0x000e220000000a00 */
[----:B------:R-:W2:Y:S01]  /*0d90*/  LDG.E.U8.CONSTANT R22, desc[UR4][R10.64+0x1] ;  /* 0x000001040a167981 */ /* 0x000ea2000c1e9100 */
[----:B------:R-:W1:Y:S03]  /*0da0*/  LDCU UR6, c[0x0][0x3ac] ;  /* 0x00007580ff0677ac */ /* 0x000e660008000800 */
[----:B------:R-:W3:Y:S04]  /*0db0*/  LDG.E.U8.CONSTANT R21, desc[UR4][R12.64+0x1] ;  /* 0x000001040c157981 */ /* 0x000ee8000c1e9100 */
[----:B------:R-:W4:Y:S01]  /*0dc0*/  LDG.E.U8.CONSTANT R19, desc[UR4][R14.64+0x1] ;  /* 0x000001040e137981 */ /* 0x000f22000c1e9100 */
[----:B------:R-:W5:Y:S03]  /*0dd0*/  LDC.64 R4, c[0x0][0x3b0] ;  /* 0x0000ec00ff047b82 */ /* 0x000f660000000a00 */
[----:B------:R-:W4:Y:S04]  /*0de0*/  LDG.E.U8.CONSTANT R6, desc[UR4][R16.64+0x1] ;  /* 0x0000010410067981 */ /* 0x000f28000c1e9100 */
[----:B0-----:R-:W4:Y:S04]  /*0df0*/  LDG.E.CONSTANT R3, desc[UR4][R24.64+0x4] ;  /* 0x0000040418037981 */ /* 0x001f28000c1e9900 */
[----:B-----5:R0:W1:Y:S01]  /*0e00*/  LDG.E.CONSTANT R4, desc[UR4][R4.64+0x4] ;  /* 0x0000040404047981 */ /* 0x020062000c1e9900 */
[----:B------:R-:W-:Y:S01]  /*0e10*/  BSSY.RECONVERGENT B0, `(.L_x_137) ;  /* 0x000001d000007945 */ /* 0x000fe20003800200 */
[----:B--2---:R-:W-:-:S02]  /*0e20*/  I2FP.F32.U32 R27, R22 ;  /* 0x00000016001b7245 */ /* 0x004fc40000201000 */
[----:B------:R-:W2:Y:S01]  /*0e30*/  LDC.64 R22, c[0x0][0x388] ;  /* 0x0000e200ff167b82 */ /* 0x000ea20000000a00 */
        /* <DEDUP_REMOVED lines=10> */
[----:B------:R-:W3:Y:S04]  /*0ee0*/  MUFU.RCP R6, R3 ;  /* 0x0000000300067308 */ /* 0x000ee80000001000 */
[----:B------:R-:W-:Y:S01]  /*0ef0*/  FMNMX R26, RZ, R26, !PT ;  /* 0x0000001aff1a7209 */ /* 0x000fe20007800000 */
[----:B--2---:R-:W-:-:S03]  /*0f00*/  IMAD.WIDE R18, R18, 0x4, R22 ;  /* 0x0000000412127825 */ /* 0x004fc600078e0216 */
[----:B0-----:R-:W-:Y:S02]  /*0f10*/  FMNMX R5, R26, 255, PT ;  /* 0x437f00001a057809 */ /* 0x001fe40003800000 */
[----:B------:R0:W-:Y:S03]  /*0f20*/  STG.E desc[UR4][R18.64], R21 ;  /* 0x0000001512007986 */ /* 0x0001e6000c101904 */
[----:B-1----:R-:W-:-:S04]  /*0f30*/  FFMA R22, R5, UR6, -R4 ;  /* 0x0000000605167c23 */ /* 0x002fc80008000804 */
[----:B------:R-:W1:Y:S01]  /*0f40*/  FCHK P0, R22, R3 ;  /* 0x0000000316007302 */ /* 0x000e620000000000 */
[----:B---3--:R-:W-:-:S04]  /*0f50*/  FFMA R23, -R3, R6, 1 ;  /* 0x3f80000003177423 */ /* 0x008fc80000000106 */
[----:B------:R-:W-:-:S04]  /*0f60*/  FFMA R0, R6, R23, R6 ;  /* 0x0000001706007223 */ /* 0x000fc80000000006 */
[----:B------:R-:W-:-:S04]  /*0f70*/  FFMA R4, R0, R22, RZ ;  /* 0x0000001600047223 */ /* 0x000fc800000000ff */
[----:B------:R-:W-:-:S04]  /*0f80*/  FFMA R5, -R3, R4, R22 ;  /* 0x0000000403057223 */ /* 0x000fc80000000116 */
[----:B------:R-:W-:Y:S01]  /*0f90*/  FFMA R0, R0, R5, R4 ;  /* 0x0000000500007223 */ /* 0x000fe20000000004 */
[----:B01----:R-:W-:Y:S06]  /*0fa0*/  @!P0 BRA `(.L_x_138) ;  /* 0x00000000000c8947 */ /* 0x003fec0003800000 */
[----:B------:R-:W-:Y:S02]  /*0fb0*/  MOV R0, R22 ;  /* 0x0000001600007202 */ /* 0x000fe40000000f00 */
[----:B------:R-:W-:-:S07]  /*0fc0*/  MOV R4, 0xfe0 ;  /* 0x00000fe000047802 */ /* 0x000fce0000000f00 */
[----:B------:R-:W-:Y:S05]  /*0fd0*/  CALL.REL.NOINC `($__internal_3_$__cuda_sm3x_div_rn_noftz_f32_slowpath) ;  /* 0x0000000400c87944 */ /* 0x000fea0003c00000 */
.L_x_138:
[----:B------:R-:W-:Y:S05]  /*0fe0*/  BSYNC.RECONVERGENT B0 ;  /* 0x0000000000007941 */ /* 0x000fea0003800200 */
.L_x_137:
        /* <DEDUP_REMOVED lines=8> */
[----:B-----5:R-:W1:Y:S01]  /*1070*/  LDG.E.CONSTANT R6, desc[UR4][R22.64+0x8] ;  /* 0x0000080416067981 */ /* 0x020e62000c1e9900 */
[----:B------:R-:W-:Y:S01]  /*1080*/  IMAD.WIDE R18, R2, 0x4, R18 ;  /* 0x0000000402127825 */ /* 0x000fe200078e0212 */
[----:B------:R-:W-:Y:S01]  /*1090*/  BSSY.RECONVERGENT B0, `(.L_x_139) ;  /* 0x000001b000007945 */ /* 0x000fe20003800200 */
[----:B--2---:R-:W-:-:S02]  /*10a0*/  I2FP.F32.U32 R21, R10 ;  /* 0x0000000a00157245 */ /* 0x004fc40000201000 */
[----:B---3--:R-:W-:-:S03]  /*10b0*/  I2FP.F32.U32 R24, R12 ;  /* 0x0000000c00187245 */ /* 0x008fc60000201000 */
[----:B------:R-:W-:Y:S01]  /*10c0*/  FMUL R8, R8, R21 ;  /* 0x0000001508087220 */ /* 0x000fe20000400000 */
[----:B----4-:R-:W-:-:S03]  /*10d0*/  I2FP.F32.U32 R21, R14 ;  /* 0x0000000e00157245 */ /* 0x010fc60000201000 */
[----:B------:R-:W-:Y:S01]  /*10e0*/  FFMA R9, R9, R24, R8 ;  /* 0x0000001809097223 */ /* 0x000fe20000000008 */
[----:B------:R-:W-:-:S03]  /*10f0*/  I2FP.F32.U32 R8, R16 ;  /* 0x0000001000087245 */ /* 0x000fc60000201000 */
[----:B------:R-:W-:-:S04]  /*1100*/  FFMA R20, R20, R21, R9 ;  /* 0x0000001514147223 */ /* 0x000fc80000000009 */
[----:B------:R-:W-:Y:S01]  /*1110*/  FFMA R8, R7, R8, R20 ;  /* 0x0000000807087223 */ /* 0x000fe20000000014 */
[----:B------:R-:W-:-:S03]  /*1120*/  IMAD.MOV.U32 R7, RZ, RZ, R0 ;  /* 0x000000ffff077224 */ /* 0x000fc600078e0000 */
[----:B------:R-:W-:Y:S01]  /*1130*/  FADD R8, R8, 0.5 ;  /* 0x3f00000008087421 */ /* 0x000fe20000000000 */
[----:B------:R-:W0:Y:S01]  /*1140*/  MUFU.RCP R10, R3 ;  /* 0x00000003000a7308 */ /* 0x000e220000001000 */
[----:B------:R-:W-:-:S03]  /*1150*/  @P2 FMNMX R7, RZ, R7, !PT ;  /* 0x00000007ff072209 */ /* 0x000fc60007800000 */
[----:B------:R-:W-:Y:S02]  /*1160*/  FMNMX R8, RZ, R8, !PT ;  /* 0x00000008ff087209 */ /* 0x000fe40007800000 */
[----:B------:R2:W-:Y:S02]  /*1170*/  STG.E desc[UR4][R18.64], R7 ;  /* 0x0000000712007986 */ /* 0x0005e4000c101904 */
[----:B------:R-:W-:-:S05]  /*1180*/  FMNMX R5, R8, 255, PT ;  /* 0x437f000008057809 */ /* 0x000fca0003800000 */
[----:B-1----:R-:W-:-:S04]  /*1190*/  FFMA R6, R5, UR6, -R6 ;  /* 0x0000000605067c23 */ /* 0x002fc80008000806 */
[----:B------:R-:W1:Y:S01]  /*11a0*/  FCHK P0, R6, R3 ;  /* 0x0000000306007302 */ /* 0x000e620000000000 */
[----:B0-----:R-:W-:-:S04]  /*11b0*/  FFMA R9, -R3, R10, 1 ;  /* 0x3f80000003097423 */ /* 0x001fc8000000010a */
[----:B------:R-:W-:-:S04]  /*11c0*/  FFMA R0, R10, R9, R10 ;  /* 0x000000090a007223 */ /* 0x000fc8000000000a */
[----:B------:R-:W-:-:S04]  /*11d0*/  FFMA R4, R0, R6, RZ ;  /* 0x0000000600047223 */ /* 0x000fc800000000ff */
[----:B------:R-:W-:-:S04]  /*11e0*/  FFMA R5, -R3, R4, R6 ;  /* 0x0000000403057223 */ /* 0x000fc80000000106 */
[----:B------:R-:W-:Y:S01]  /*11f0*/  FFMA R0, R0, R5, R4 ;  /* 0x0000000500007223 */ /* 0x000fe20000000004 */
[----:B-12---:R-:W-:Y:S06]  /*1200*/  @!P0 BRA `(.L_x_140) ;  /* 0x00000000000c8947 */ /* 0x006fec0003800000 */
[----:B------:R-:W-:Y:S02]  /*1210*/  MOV R0, R6 ;  /* 0x0000000600007202 */ /* 0x000fe40000000f00 */
[----:B------:R-:W-:-:S07]  /*1220*/  MOV R4, 0x1240 ;  /* 0x0000124000047802 */ /* 0x000fce0000000f00 */
[----:B------:R-:W-:Y:S05]  /*1230*/  CALL.REL.NOINC `($__internal_3_$__cuda_sm3x_div_rn_noftz_f32_slowpath) ;  /* 0x0000000400307944 */ /* 0x000fea0003c00000 */
.L_x_140:
[----:B------:R-:W-:Y:S05]  /*1240*/  BSYNC.RECONVERGENT B0 ;  /* 0x0000000000007941 */ /* 0x000fea0003800200 */
.L_x_139:
[----:B------:R-:W-:Y:S01]  /*1250*/  IMAD.WIDE R2, R2, 0x4, R18 ;  /* 0x0000000402027825 */ /* 0x000fe200078e0212 */
[----:B------:R-:W-:-:S05]  /*1260*/  @P2 FMNMX R0, RZ, R0, !PT ;  /* 0x00000000ff002209 */ /* 0x000fca0007800000 */
[----:B------:R-:W-:Y:S01]  /*1270*/  STG.E desc[UR4][R2.64], R0 ;  /* 0x0000000002007986 */ /* 0x000fe2000c101904 */
[----:B------:R-:W-:Y:S05]  /*1280*/  EXIT ;  /* 0x000000000000794d */ /* 0x000fea0003800000 */
.L_x_134:
[----:B------:R-:W0:Y:S01]  /*1290*/  LDCU.64 UR8, c[0x0][0x380] ;  /* 0x00007000ff0877ac */ /* 0x000e220008000a00 */
[----:B------:R-:W1:Y:S01]  /*12a0*/  LDCU UR6, c[0x0][0x3c0] ;  /* 0x00007800ff0677ac */ /* 0x000e620008000800 */
[C---:B0-----:R-:W-:Y:S02]  /*12b0*/  IADD3 R12, P1, PT, R11.reuse, UR8, RZ ;  /* 0x000000080b0c7c10 */ /* 0x041fe4000ff3e0ff */
[C---:B------:R-:W-:Y:S02]  /*12c0*/  IADD3 R14, P0, PT, R6.reuse, UR8, RZ ;  /* 0x00000008060e7c10 */ /* 0x040fe4000ff1e0ff */
[----:B------:R-:W-:Y:S02]  /*12d0*/  LEA.HI.X.SX32 R13, R11, UR9, 0x1, P1 ;  /* 0x000000090b0d7c11 */ /* 0x000fe400088f0eff */
[C---:B------:R-:W-:Y:S02]  /*12e0*/  IADD3 R10, P1, PT, R3.reuse, UR8, RZ ;  /* 0x00000008030a7c10 */ /* 0x040fe4000ff3e0ff */
[----:B------:R-:W-:Y:S01]  /*12f0*/  LEA.HI.X.SX32 R15, R6, UR9, 0x1, P0 ;  /* 0x00000009060f7c11 */ /* 0x000fe200080f0eff */
[----:B------:R-:W2:Y:S01]  /*1300*/  LDG.E.U8.CONSTANT R26, desc[UR4][R12.64] ;  /* 0x000000040c1a7981 */ /* 0x000ea2000c1e9100 */
[----:B------:R-:W-:-:S03]  /*1310*/  LEA.HI.X.SX32 R11, R3, UR9, 0x1, P1 ;  /* 0x00000009030b7c11 */ /* 0x000fc600088f0eff */
[----:B------:R-:W3:Y:S01]  /*1320*/  LDG.E.U8.CONSTANT R6, desc[UR4][R12.64+0x1] ;  /* 0x000001040c067981 */ /* 0x000ee2000c1e9100 */
[C---:B------:R-:W-:Y:S01]  /*1330*/  IADD3 R4, P0, PT, R0.reuse, UR8, RZ ;  /* 0x0000000800047c10 */ /* 0x040fe2000ff1e0ff */
[----:B------:R-:W0:Y:S02]  /*1340*/  LDCU UR8, c[0x0][0x3ac] ;  /* 0x00007580ff0877ac */ /* 0x000e240008000800 */
[----:B------:R4:W5:Y:S01]  /*1350*/  LDG.E.U8.CONSTANT R24, desc[UR4][R12.64+0x2] ;  /* 0x000002040c187981 */ /* 0x000962000c1e9100 */
[----:B------:R-:W-:-:S03]  /*1360*/  LEA.HI.X.SX32 R5, R0, UR9, 0x1, P0 ;  /* 0x0000000900057c11 */ /* 0x000fc600080f0eff */
[----:B------:R-:W5:Y:S04]  /*1370*/  LDG.E.U8.CONSTANT R23, desc[UR4][R14.64] ;  /* 0x000000040e177981 */ /* 0x000f68000c1e9100 */
[----:B------:R-:W5:Y:S01]  /*1380*/  LDG.E.U8.CONSTANT R3, desc[UR4][R14.64+0x1] ;  /* 0x000001040e037981 */ /* 0x000f62000c1e9100 */
[----:B----4-:R-:W4:Y:S03]  /*1390*/  LDC.64 R12, c[0x0][0x388] ;  /* 0x0000e200ff0c7b82 */ /* 0x010f260000000a00 */
[----:B------:R0:W5:Y:S04]  /*13a0*/  LDG.E.U8.CONSTANT R16, desc[UR4][R14.64+0x2] ;  /* 0x000002040e107981 */ /* 0x000168000c1e9100 */
[----:B------:R-:W5:Y:S04]  /*13b0*/  LDG.E.U8.CONSTANT R19, desc[UR4][R10.64] ;  /* 0x000000040a137981 */ /* 0x000f68000c1e9100 */
[----:B------:R-:W5:Y:S04]  /*13c0*/  LDG.E.U8.CONSTANT R17, desc[UR4][R10.64+0x1] ;  /* 0x000001040a117981 */ /* 0x000f68000c1e9100 */
[----:B------:R-:W5:Y:S04]  /*13d0*/  LDG.E.U8.CONSTANT R21, desc[UR4][R10.64+0x2] ;  /* 0x000002040a157981 */ /* 0x000f68000c1e9100 */
[----:B------:R-:W5:Y:S04]  /*13e0*/  LDG.E.U8.CONSTANT R22, desc[UR4][R4.64] ;  /* 0x0000000404167981 */ /* 0x000f68000c1e9100 */
[----:B------:R-:W5:Y:S04]  /*13f0*/  LDG.E.U8.CONSTANT R0, desc[UR4][R4.64+0x1] ;  /* 0x0000010404007981 */ /* 0x000f68000c1e9100 */
[----:B------:R5:W5:Y:S01]  /*1400*/  LDG.E.U8.CONSTANT R25, desc[UR4][R4.64+0x2] ;  /* 0x0000020404197981 */ /* 0x000b62000c1e9100 */
[----:B-1----:R-:W-:Y:S01]  /*1410*/  ISETP.NE.AND P0, PT, RZ, UR6, PT ;  /* 0x00000006ff007c0c */ /* 0x002fe2000bf05270 */
[----:B----4-:R-:W-:Y:S01]  /*1420*/  IMAD.WIDE R12, R18, 0x4, R12 ;  /* 0x00000004120c7825 */ /* 0x010fe200078e020c */
[----:B--2---:R-:W-:-:S02]  /*1430*/  I2FP.F32.U32 R27, R26 ;  /* 0x0000001a001b7245 */ /* 0x004fc40000201000 */
[----:B---3--:R-:W-:-:S03]  /*1440*/  I2FP.F32.U32 R29, R6 ;  /* 0x00000006001d7245 */ /* 0x008fc60000201000 */
[C---:B0-----:R-:W-:Y:S01]  /*1450*/  FMUL R14, R8.reuse, R27 ;  /* 0x0000001b080e7220 */ /* 0x041fe20000400000 */
[----:B-----5:R-:W-:Y:S01]  /*1460*/  I2FP.F32.U32 R15, R24 ;  /* 0x00000018000f7245 */ /* 0x020fe20000201000 */
[----:B------:R-:W-:Y:S01]  /*1470*/  FMUL R29, R8, R29 ;  /* 0x0000001d081d7220 */ /* 0x000fe20000400000 */
[----:B------:R-:W-:-:S03]  /*1480*/  I2FP.F32.U32 R6, R23 ;  /* 0x0000001700067245 */ /* 0x000fc60000201000 */
        /* <DEDUP_REMOVED lines=12> */
[----:B------:R-:W-:Y:S01]  /*1550*/  FFMA R21, R20, R21, R16 ;  /* 0x0000001514157223 */ /* 0x000fe20000000010 */
[----:B------:R-:W-:Y:S01]  /*1560*/  I2FP.F32.U32 R0, R0 ;  /* 0x0000000000007245 */ /* 0x000fe20000201000 */
[----:B------:R-:W-:Y:S01]  /*1570*/  FFMA R4, R7, R22, R4 ;  /* 0x0000001607047223 */ /* 0x000fe20000000004 */
[----:B------:R-:W-:-:S03]  /*1580*/  I2FP.F32.U32 R6, R25 ;  /* 0x0000001900067245 */ /* 0x000fc60000201000 */
[C---:B------:R-:W-:Y:S01]  /*1590*/  FFMA R0, R7.reuse, R0, R17 ;  /* 0x0000000007007223 */ /* 0x040fe20000000011 */
[----:B------:R-:W-:Y:S01]  /*15a0*/  FADD R4, R4, 0.5 ;  /* 0x3f00000004047421 */ /* 0x000fe20000000000 */
[----:B------:R-:W-:Y:S02]  /*15b0*/  FFMA R6, R7, R6, R21 ;  /* 0x0000000607067223 */ /* 0x000fe40000000015 */
[----:B------:R-:W-:Y:S02]  /*15c0*/  FADD R0, R0, 0.5 ;  /* 0x3f00000000007421 */ /* 0x000fe40000000000 */
[----:B------:R-:W-:Y:S01]  /*15d0*/  FMNMX R4, RZ, R4, !PT ;  /* 0x00000004ff047209 */ /* 0x000fe20007800000 */
[----:B------:R-:W-:Y:S02]  /*15e0*/  FADD R6, R6, 0.5 ;  /* 0x3f00000006067421 */ /* 0x000fe40000000000 */
[----:B------:R-:W-:Y:S02]  /*15f0*/  FMNMX R3, RZ, R0, !PT ;  /* 0x00000000ff037209 */ /* 0x000fe40007800000 */
[----:B------:R-:W-:Y:S01]  /*1600*/  FMNMX R0, R4, 255, PT ;  /* 0x437f000004007809 */ /* 0x000fe20003800000 */
[----:B------:R-:W-:Y:S01]  /*1610*/  IMAD.WIDE R4, R2, 0x4, R12 ;  /* 0x0000000402047825 */ /* 0x000fe200078e020c */
[----:B------:R-:W-:-:S02]  /*1620*/  FMNMX R6, RZ, R6, !PT ;  /* 0x00000006ff067209 */ /* 0x000fc40007800000 */
[----:B------:R-:W-:Y:S01]  /*1630*/  FMNMX R3, R3, 255, PT ;  /* 0x437f000003037809 */ /* 0x000fe20003800000 */
[----:B------:R-:W-:Y:S01]  /*1640*/  FMUL R7, R0, UR8 ;  /* 0x0000000800077c20 */ /* 0x000fe20008400000 */
[----:B------:R-:W-:-:S03]  /*1650*/  FMNMX R6, R6, 255, PT ;  /* 0x437f000006067809 */ /* 0x000fc60003800000 */
[----:B------:R-:W-:Y:S01]  /*1660*/  FMUL R9, R3, UR8 ;  /* 0x0000000803097c20 */ /* 0x000fe20008400000 */
[----:B------:R-:W-:Y:S01]  /*1670*/  @P0 FMNMX R7, RZ, R7, !PT ;  /* 0x00000007ff070209 */ /* 0x000fe20007800000 */
[----:B------:R-:W-:Y:S01]  /*1680*/  FMUL R11, R6, UR8 ;  /* 0x00000008060b7c20 */ /* 0x000fe20008400000 */
[----:B------:R-:W-:Y:S02]  /*1690*/  IMAD.WIDE R2, R2, 0x4, R4 ;  /* 0x0000000402027825 */ /* 0x000fe400078e0204 */
[----:B------:R-:W-:Y:S01]  /*16a0*/  @P0 FMNMX R9, RZ, R9, !PT ;  /* 0x00000009ff090209 */ /* 0x000fe20007800000 */
[----:B------:R-:W-:Y:S01]  /*16b0*/  STG.E desc[UR4][R12.64], R7 ;  /* 0x000000070c007986 */ /* 0x000fe2000c101904 */
[----:B------:R-:W-:-:S03]  /*16c0*/  @P0 FMNMX R11, RZ, R11, !PT ;  /* 0x0000000bff0b0209 */ /* 0x000fc60007800000 */
[----:B------:R-:W-:Y:S04]  /*16d0*/  STG.E desc[UR4][R4.64], R9 ;  /* 0x0000000904007986 */ /* 0x000fe8000c101904 */
[----:B------:R-:W-:Y:S01]  /*16e0*/  STG.E desc[UR4][R2.64], R11 ;  /* 0x0000000b02007986 */ /* 0x000fe2000c101904 */
[----:B------:R-:W-:Y:S05]  /*16f0*/  EXIT ;  /* 0x000000000000794d */ /* 0x000fea0003800000 */
        .weak           $__internal_3_$__cuda_sm3x_div_rn_noftz_f32_slowpath
        .type           $__internal_3_$__cuda_sm3x_div_rn_noftz_f32_slowpath,@function
        .size           $__internal_3_$__cuda_sm3x_div_rn_noftz_f32_slowpath,(.L_x_448 - $__internal_3_$__cuda_sm3x_div_rn_noftz_f32_slowpath)
$__internal_3_$__cuda_sm3x_div_rn_noftz_f32_slowpath:
[----:B------:R-:W-:Y:S01]  /*1700*/  SHF.R.U32.HI R5, RZ, 0x17, R3 ;  /* 0x00000017ff057819 */ /* 0x000fe20000011603 */
[----:B------:R-:W-:Y:S01]  /*1710*/  BSSY.RECONVERGENT B1, `(.L_x_141) ;  /* 0x0000062000017945 */ /* 0x000fe20003800200 */
[----:B------:R-:W-:Y:S02]  /*1720*/  SHF.R.U32.HI R21, RZ, 0x17, R0 ;  /* 0x00000017ff157819 */ /* 0x000fe40000011600 */
[----:B------:R-:W-:Y:S02]  /*1730*/  LOP3.LUT R5, R5, 0xff, RZ, 0xc0, !PT ;  /* 0x000000ff05057812 */ /* 0x000fe400078ec0ff */
[----:B------:R-:W-:-:S03]  /*1740*/  LOP3.LUT R21, R21, 0xff, RZ, 0xc0, !PT ;  /* 0x000000ff15157812 */ /* 0x000fc600078ec0ff */
[----:B------:R-:W-:Y:S01]  /*1750*/  VIADD R22, R5, 0xffffffff ;  /* 0xffffffff05167836 */ /* 0x000fe20000000000 */
[----:B------:R-:W-:-:S04]  /*1760*/  IADD3 R23, PT, PT, R21, -0x1, RZ ;  /* 0xffffffff15177810 */ /* 0x000fc80007ffe0ff */
        /* <DEDUP_REMOVED lines=22> */
[----:B------:R-:W-:Y:S01]  /*18d0*/  @P0 MOV R6, RZ ;  /* 0x000000ff00060202 */ /* 0x000fe20000000f00 */
[----:B------:R-:W-:Y:S02]  /*18e0*/  @!P0 IMAD.MOV.U32 R6, RZ, RZ, -0x40 ;  /* 0xffffffc0ff068424 */ /* 0x000fe400078e00ff */
[----:B------:R-:W-:Y:S01]  /*18f0*/  @!P0 FFMA R0, R0, 1.84467440737095516160e+19, RZ ;  /* 0x5f80000000008823 */ /* 0x000fe200000000ff */
[----:B------:R-:W-:Y:S02]  /*1900*/  @!P1 FFMA R3, R3, 1.84467440737095516160e+19, RZ ;  /* 0x5f80000003039823 */ /* 0x000fe400000000ff */
[----:B------:R-:W-:-:S07]  /*1910*/  @!P1 IADD3 R6, PT, PT, R6, 0x40, RZ ;  /* 0x0000004006069810 */ /* 0x000fce0007ffe0ff */
.L_x_142:
        /* <DEDUP_REMOVED lines=51> */
.L_x_149:
[----:B------:R-:W-:-:S04]  /*1c50*/  LOP3.LUT R0, R0, 0x80000000, RZ, 0xc0, !PT ;  /* 0x8000000000007812 */ /* 0x000fc800078ec0ff */
[----:B------:R-:W-:Y:S01]  /*1c60*/  LOP3.LUT R0, R0, 0x7f800000, RZ, 0xfc, !PT ;  /* 0x7f80000000007812 */ /* 0x000fe200078efcff */
[----:B------:R-:W-:Y:S06]  /*1c70*/  BRA `(.L_x_150) ;  /* 0x0000000000047947 */ /* 0x000fec0003800000 */
.L_x_148:
[----:B------:R-:W-:-:S07]  /*1c80*/  IMAD R0, R21, 0x800000, R0 ;  /* 0x0080000015007824 */ /* 0x000fce00078e0200 */
.L_x_150:
[----:B------:R-:W-:Y:S05]  /*1c90*/  BSYNC.RECONVERGENT B2 ;  /* 0x0000000000027941 */ /* 0x000fea0003800200 */
.L_x_147:
[----:B------:R-:W-:Y:S05]  /*1ca0*/  BRA `(.L_x_151) ;  /* 0x0000000000207947 */ /* 0x000fea0003800000 */
.L_x_146:
[----:B------:R-:W-:-:S04]  /*1cb0*/  LOP3.LUT R0, R3, 0x80000000, R0, 0x48, !PT ;  /* 0x8000000003007812 */ /* 0x000fc800078e4800 */
[----:B------:R-:W-:Y:S01]  /*1cc0*/  LOP3.LUT R0, R0, 0x7f800000, RZ, 0xfc, !PT ;  /* 0x7f80000000007812 */ /* 0x000fe200078efcff */
[----:B------:R-:W-:Y:S06]  /*1cd0*/  BRA `(.L_x_151) ;  /* 0x0000000000147947 */ /* 0x000fec0003800000 */
.L_x_145:
[----:B------:R-:W-:Y:S01]  /*1ce0*/  LOP3.LUT R0, R3, 0x80000000, R0, 0x48, !PT ;  /* 0x8000000003007812 */ /* 0x000fe200078e4800 */
[----:B------:R-:W-:Y:S06]  /*1cf0*/  BRA `(.L_x_151) ;  /* 0x00000000000c7947 */ /* 0x000fec0003800000 */
.L_x_144:
[----:B------:R-:W0:Y:S01]  /*1d00*/  MUFU.RSQ R0, -QNAN ;  /* 0xffc0000000007908 */ /* 0x000e220000001400 */
[----:B------:R-:W-:Y:S05]  /*1d10*/  BRA `(.L_x_151) ;  /* 0x0000000000047947 */ /* 0x000fea0003800000 */
.L_x_143:
[----:B------:R-:W-:-:S07]  /*1d20*/  FADD.FTZ R0, R0, R3 ;  /* 0x0000000300007221 */ /* 0x000fce0000010000 */
.L_x_151:
[----:B------:R-:W-:Y:S05]  /*1d30*/  BSYNC.RECONVERGENT B1 ;  /* 0x0000000000017941 */ /* 0x000fea0003800200 */
.L_x_141:
[----:B------:R-:W-:-:S04]  /*1d40*/  HFMA2 R5, -RZ, RZ, 0, 0 ;  /* 0x00000000ff057431 */ /* 0x000fc800000001ff */
[----:B0-----:R-:W-:Y:S05]  /*1d50*/  RET.REL.NODEC R4 `(preprocess_fit_adaptive_nchw) ;  /* 0xffffffe004a87950 */ /* 0x001fea0003c3ffff */
.L_x_152:
        /* <DEDUP_REMOVED lines=10> */
.L_x_448:


//--------------------- .text.preprocess_letterbox_nhwc --------------------------
	.section	.text.preprocess_letterbox_nhwc,"ax",@progbits
	.align	128
        .global         preprocess_letterbox_nhwc
        .type           preprocess_letterbox_nhwc,@function
        .size           preprocess_letterbox_nhwc,(.L_x_449 - preprocess_letterbox_nhwc)
        .other          preprocess_letterbox_nhwc,@"STO_CUDA_ENTRY STV_DEFAULT"
preprocess_letterbox_nhwc:
.text.preprocess_letterbox_nhwc:
        /* <DEDUP_REMOVED lines=13> */
[----:B------:R-:W0:Y:S01]  /*00d0*/  LDCU.128 UR4, c[0x0][0x3a0] ;  /* 0x00007400ff0477ac */ /* 0x000e220008000c00 */
[----:B------:R-:W-:-:S04]  /*00e0*/  IMAD R12, R3, UR9, R0 ;  /* 0x00000009030c7c24 */ /* 0x000fc8000f8e0200 */
[----:B------:R-:W-:Y:S02]  /*00f0*/  IMAD R12, R12, 0x3, RZ ;  /* 0x000000030c0c7824 */ /* 0x000fe400078e02ff */
[----:B0-----:R-:W-:Y:S02]  /*0100*/  VIADD R2, R0, -UR7 ;  /* 0x8000000700027c36 */ /* 0x001fe40008000000 */
[----:B------:R-:W-:Y:S01]  /*0110*/  VIADD R4, R3, -UR6 ;  /* 0x8000000603047c36 */ /* 0x000fe20008000000 */
[----:B------:R-:W0:Y:S02]  /*0120*/  LDCU.64 UR6, c[0x0][0x358] ;  /* 0x00006b00ff0677ac */ /* 0x000e240008000a00 */
[----:B------:R-:W-:Y:S02]  /*0130*/  ISETP.GE.AND P0, PT, R2, UR5, PT ;  /* 0x0000000502007c0c */ /* 0x000fe4000bf06270 */
[----:B------:R-:W-:Y:S02]  /*0140*/  ISETP.GE.AND P1, PT, R4, UR4, PT ;  /* 0x0000000404007c0c */ /* 0x000fe4000bf26270 */
[----:B------:R-:W-:-:S02]  /*0150*/  ISETP.LT.OR P0, PT, R2, RZ, P0 ;  /* 0x000000ff0200720c */ /* 0x000fc40000701670 */
[----:B------:R-:W-:-:S04]  /*0160*/  ISETP.LT.OR P1, PT, R4, RZ, P1 ;  /* 0x000000ff0400720c */ /* 0x000fc80000f21670 */
[----:B------:R-:W-:-:S13]  /*0170*/  PLOP3.LUT P0, PT, P0, P1, PT, 0xf8, 0x8f ;  /* 0x00000000008f781c */ /* 0x000fda0000703f70 */
[----:B0-----:R-:W-:Y:S05]  /*0180*/  @!P0 BRA `(.L_x_153) ;  /* 0x00000004004c8947 */ /* 0x001fea0003800000 */
[----:B------:R-:W0:Y:S01]  /*0190*/  LDCU.64 UR8, c[0x0][0x3c0] ;  /* 0x00007800ff0877ac */ /* 0x000e220008000a00 */
[----:B------:R-:W1:Y:S01]  /*01a0*/  LDCU.64 UR10, c[0x0][0x3b8] ;  /* 0x00007700ff0a77ac */ /* 0x000e620008000a00 */
[----:B0-----:R-:W-:Y:S02]  /*01b0*/  UISETP.NE.U32.AND UP1, UPT, UR8, URZ, UPT ;  /* 0x000000ff0800728c */ /* 0x001fe4000bf25070 */
[----:B-1----:R-:W-:Y:S02]  /*01c0*/  UISETP.EQ.U32.AND UP0, UPT, UR10, URZ, UPT ;  /* 0x000000ff0a00728c */ /* 0x002fe4000bf02070 */
        /* <DEDUP_REMOVED lines=21> */
[----:B------:R-:W-:Y:S05]  /*0320*/  CALL.REL.NOINC `($__internal_4_$__cuda_sm3x_div_rn_noftz_f32_slowpath) ;  /* 0x0000001000fc7944 */ /* 0x000fea0003c00000 */
[----:B------:R-:W-:-:S07]  /*0330*/  MOV R8, R0 ;  /* 0x0000000000087202 */ /* 0x000fce0000000f00 */
.L_x_155:
        /* <DEDUP_REMOVED lines=18> */
[----:B------:R-:W-:Y:S01]  /*0460*/  IMAD.MOV.U32 R3, RZ, RZ, R7 ;  /* 0x000000ffff037224 */ /* 0x000fe200078e0007 */
[----:B------:R-:W-:-:S07]  /*0470*/  MOV R18, 0x490 ;  /* 0x0000049000127802 */ /* 0x000fce0000000f00 */
[----:B------:R-:W-:Y:S05]  /*0480*/  CALL.REL.NOINC `($__internal_4_$__cuda_sm3x_div_rn_noftz_f32_slowpath) ;  /* 0x0000001000a47944 */ /* 0x000fea0003c00000 */
[----:B------:R-:W-:-:S07]  /*0490*/  IMAD.MOV.U32 R9, RZ, RZ, R0 ;  /* 0x000000ffff097224 */ /* 0x000fce00078e0000 */
.L_x_156:
[----:B------:R-:W0:Y:S01]  /*04a0*/  LDC.64 R6, c[0x0][0x3c0] ;  /* 0x0000f000ff067b82 */ /* 0x000e220000000a00 */
[----:B------:R-:W1:Y:S07]  /*04b0*/  LDCU UR4, c[0x0][0x3b0] ;  /* 0x00007600ff0477ac */ /* 0x000e6e0008000800 */
[----:B------:R-:W2:Y:S01]  /*04c0*/  LDC.64 R2, c[0x0][0x3b8] ;  /* 0x0000ee00ff027b82 */ /* 0x000ea20000000a00 */
[----:B0-----:R-:W3:Y:S04]  /*04d0*/  LDG.E.CONSTANT R7, desc[UR6][R6.64+0x8] ;  /* 0x0000080606077981 */ /* 0x001ee8000c1e9900 */
[----:B--2---:R-:W1:Y:S01]  /*04e0*/  LDG.E.CONSTANT R0, desc[UR6][R2.64+0x8] ;  /* 0x0000080602007981 */ /* 0x004e62000c1e9900 */
[----:B------:R-:W-:-:S05]  /*04f0*/  IMAD.MOV.U32 R11, RZ, RZ, R9 ;  /* 0x000000ffff0b7224 */ /* 0x000fca00078e0009 */
        /* <DEDUP_REMOVED lines=11> */
[----:B------:R-:W-:Y:S02]  /*05b0*/  MOV R3, R7 ;  /* 0x0000000700037202 */ /* 0x000fe40000000f00 */
[----:B------:R-:W-:-:S07]  /*05c0*/  MOV R18, 0x5e0 ;  /* 0x000005e000127802 */ /* 0x000fce0000000f00 */
[----:B------:R-:W-:Y:S05]  /*05d0*/  CALL.REL.NOINC `($__internal_4_$__cuda_sm3x_div_rn_noftz_f32_slowpath) ;  /* 0x0000001000507944 */ /* 0x000fea0003c00000 */
[----:B------:R-:W-:-:S07]  /*05e0*/  IMAD.MOV.U32 R2, RZ, RZ, R0 ;  /* 0x000000ffff027224 */ /* 0x000fce00078e0000 */
.L_x_157:
[----:B------:R-:W-:-:S05]  /*05f0*/  @P2 FMNMX R2, RZ, R2, !PT ;  /* 0x00000002ff022209 */ /* 0x000fca0007800000 */
[----:B------:R-:W-:Y:S01]  /*0600*/  STG.E desc[UR6][R4.64+0x8], R2 ;  /* 0x0000080204007986 */ /* 0x000fe2000c101906 */
[----:B------:R-:W-:Y:S05]  /*0610*/  EXIT ;  /* 0x000000000000794d */ /* 0x000fea0003800000 */
.L_x_154:
[----:B------:R-:W0:Y:S01]  /*0620*/  LDCU UR4, c[0x0][0x3c8] ;  /* 0x00007900ff0477ac */ /* 0x000e220008000800 */
[----:B------:R-:W1:Y:S08]  /*0630*/  LDC.64 R2, c[0x0][0x388] ;  /* 0x0000e200ff027b82 */ /* 0x000e700000000a00 */
[----:B------:R-:W2:Y:S01]  /*0640*/  LDC R5, c[0x0][0x3b0] ;  /* 0x0000ec00ff057b82 */ /* 0x000ea20000000800 */
[----:B0-----:R-:W-:Y:S01]  /*0650*/  ISETP.NE.AND P0, PT, RZ, UR4, PT ;  /* 0x00000004ff007c0c */ /* 0x001fe2000bf05270 */
[----:B-1----:R-:W-:-:S12]  /*0660*/  IMAD.WIDE R2, R12, 0x4, R2 ;  /* 0x000000040c027825 */ /* 0x002fd800078e0202 */
[----:B--2---:R-:W-:-:S05]  /*0670*/  @P0 FMNMX R5, RZ, R5, !PT ;  /* 0x00000005ff050209 */ /* 0x004fca0007800000 */
[----:B------:R-:W-:Y:S04]  /*0680*/  STG.E desc[UR6][R2.64], R5 ;  /* 0x0000000502007986 */ /* 0x000fe8000c101906 */
[----:B------:R-:W-:Y:S04]  /*0690*/  STG.E desc[UR6][R2.64+0x4], R5 ;  /* 0x0000040502007986 */ /* 0x000fe8000c101906 */
[----:B------:R-:W-:Y:S01]  /*06a0*/  STG.E desc[UR6][R2.64+0x8], R5 ;  /* 0x0000080502007986 */ /* 0x000fe2000c101906 */
[----:B------:R-:W-:Y:S05]  /*06b0*/  EXIT ;  /* 0x000000000000794d */ /* 0x000fea0003800000 */
.L_x_153:
        /* <DEDUP_REMOVED lines=12> */
[----:B------:R-:W-:Y:S05]  /*0780*/  CALL.REL.NOINC `($__internal_4_$__cuda_sm3x_div_rn_noftz_f32_slowpath) ;  /* 0x0000000c00e47944 */ /* 0x000fea0003c00000 */
[----:B------:R-:W-:-:S07]  /*0790*/  IMAD.MOV.U32 R5, RZ, RZ, R0 ;  /* 0x000000ffff057224 */ /* 0x000fce00078e0000 */
.L_x_158:
[----:B------:R-:W0:Y:S02]  /*07a0*/  LDCU UR4, c[0x0][0x3a0] ;  /* 0x00007400ff0477ac */ /* 0x000e240008000800 */
[----:B0-----:R-:W-:Y:S01]  /*07b0*/  I2FP.F32.S32 R3, UR4 ;  /* 0x0000000400037c45 */ /* 0x001fe20008201400 */
        /* <DEDUP_REMOVED lines=13> */
.L_x_159:
[----:B------:R-:W-:Y:S01]  /*0890*/  I2FP.F32.U32 R2, R2 ;  /* 0x0000000200027245 */ /* 0x000fe20000201000 */
[----:B------:R-:W0:Y:S01]  /*08a0*/  LDCU.64 UR8, c[0x0][0x3c0] ;  /* 0x00007800ff0877ac */ /* 0x000e220008000a00 */
[----:B------:R-:W-:-:S03]  /*08b0*/  I2FP.F32.U32 R4, R4 ;  /* 0x0000000400047245 */ /* 0x000fc60000201000 */
[----:B------:R-:W-:Y:S01]  /*08c0*/  FADD R2, R2, 0.5 ;  /* 0x3f00000002027421 */ /* 0x000fe20000000000 */
[----:B------:R-:W1:Y:S01]  /*08d0*/  LDCU.64 UR10, c[0x0][0x3b8] ;  /* 0x00007700ff0a77ac */ /* 0x000e620008000a00 */
[----:B------:R-:W-:Y:S02]  /*08e0*/  FADD R7, R4, 0.5 ;  /* 0x3f00000004077421 */ /* 0x000fe40000000000 */
[----:B------:R-:W-:Y:S02]  /*08f0*/  FFMA R5, R2, R5, -0.5 ;  /* 0xbf00000002057423 */ /* 0x000fe40000000005 */
[----:B------:R-:W2:Y:S01]  /*0900*/  LDC.64 R2, c[0x0][0x390] ;  /* 0x0000e400ff027b82 */ /* 0x000ea20000000a00 */
[----:B------:R-:W-:Y:S01]  /*0910*/  FFMA R6, R7, R6, -0.5 ;  /* 0xbf00000007067423 */ /* 0x000fe20000000006 */
[----:B------:R-:W3:Y:S01]  /*0920*/  FRND.FLOOR R0, R5 ;  /* 0x0000000500007307 */ /* 0x000ee20000205000 */
[----:B0-----:R-:W-:-:S07]  /*0930*/  UISETP.NE.U32.AND UP0, UPT, UR8, URZ, UPT ;  /* 0x000000ff0800728c */ /* 0x001fce000bf05070 */
[----:B------:R-:W0:Y:S01]  /*0940*/  FRND.FLOOR R7, R6 ;  /* 0x0000000600077307 */ /* 0x000e220000205000 */
[----:B------:R-:W-:Y:S02]  /*0950*/  UISETP.NE.AND.EX UP0, UPT, UR9, URZ, UPT, UP0 ;  /* 0x000000ff0900728c */ /* 0x000fe4000bf05300 */
[----:B-1----:R-:W-:Y:S01]  /*0960*/  UISETP.EQ.U32.AND UP1, UPT, UR10, URZ, UPT ;  /* 0x000000ff0a00728c */ /* 0x002fe2000bf22070 */
[----:B---3--:R-:W-:-:S04]  /*0970*/  FADD R15, R5, -R0 ;  /* 0x80000000050f7221 */ /* 0x008fc80000000000 */
[----:B------:R-:W1:Y:S01]  /*0980*/  F2I.FLOOR.NTZ R8, R5 ;  /* 0x0000000500087305 */ /* 0x000e620000207100 */
[----:B------:R-:W-:Y:S01]  /*0990*/  UISETP.EQ.OR.EX UP0, UPT, UR11, URZ, !UP0, UP1 ;  /* 0x000000ff0b00728c */ /* 0x000fe2000c702710 */
[----:B--2---:R-:W-:Y:S01]  /*09a0*/  IADD3 R9, PT, PT, R3, -0x1, RZ ;  /* 0xffffffff03097810 */ /* 0x004fe20007ffe0ff */
[----:B0-----:R-:W-:-:S05]  /*09b0*/  FADD R10, R6, -R7 ;  /* 0x80000007060a7221 */ /* 0x001fca0000000000 */
[----:B------:R-:W0:Y:S01]  /*09c0*/  F2I.FLOOR.NTZ R4, R6 ;  /* 0x0000000600047305 */ /* 0x000e220000207100 */
[----:B------:R-:W-:Y:S02]  /*09d0*/  VIADD R7, R2, 0xffffffff ;  /* 0xffffffff02077836 */ /* 0x000fe40000000000 */
[----:B------:R-:W-:Y:S01]  /*09e0*/  FADD R14, -R10, 1 ;  /* 0x3f8000000a0e7421 */ /* 0x000fe20000000100 */
[C---:B------:R-:W-:Y:S01]  /*09f0*/  FMUL R16, R15.reuse, R10 ;  /* 0x0000000a0f107220 */ /* 0x040fe20000400000 */
[C---:B-1----:R-:W-:Y:S02]  /*0a00*/  VIMNMX.RELU R0, PT, PT, R8.reuse, R9, PT ;  /* 0x0000000908007248 */ /* 0x042fe40003fe1100 */
[----:B------:R-:W-:Y:S02]  /*0a10*/  VIADDMNMX.RELU R8, R8, 0x1, R9, PT ;  /* 0x0000000108087846 */ /* 0x000fe40003801109 */
[C---:B0-----:R-:W-:Y:S02]  /*0a20*/  VIMNMX.RELU R5, PT, PT, R4.reuse, R7, PT ;  /* 0x0000000704057248 */ /* 0x041fe40003fe1100 */
[----:B------:R-:W-:Y:S01]  /*0a30*/  VIADDMNMX.RELU R4, R4, 0x1, R7, PT ;  /* 0x0000000104047846 */ /* 0x000fe20003801107 */
[C---:B------:R-:W-:Y:S01]  /*0a40*/  FADD R7, -R15.reuse, 1 ;  /* 0x3f8000000f077421 */ /* 0x040fe20000000100 */
[----:B------:R-:W-:Y:S01]  /*0a50*/  FMUL R15, R15, R14 ;  /* 0x0000000e0f0f7220 */ /* 0x000fe20000400000 */
[----:B------:R-:W-:-:S02]  /*0a60*/  IMAD R6, R5, R3, R0 ;  /* 0x0000000305067224 */ /* 0x000fc400078e0200 */
[-C--:B------:R-:W-:Y:S02]  /*0a70*/  IMAD R0, R4, R3.reuse, R0 ;  /* 0x0000000304007224 */ /* 0x080fe400078e0200 */
[----:B------:R-:W-:Y:S01]  /*0a80*/  FMUL R14, R7, R14 ;  /* 0x0000000e070e7220 */ /* 0x000fe20000400000 */
[--C-:B------:R-:W-:Y:S02]  /*0a90*/  IMAD R5, R5, R3, R8.reuse ;  /* 0x0000000305057224 */ /* 0x100fe400078e0208 */
[----:B------:R-:W-:Y:S01]  /*0aa0*/  FMUL R2, R10, R7 ;  /* 0x000000070a027220 */ /* 0x000fe20000400000 */
[----:B------:R-:W-:Y:S02]  /*0ab0*/  IMAD R4, R4, R3, R8 ;  /* 0x0000000304047224 */ /* 0x000fe400078e0208 */
[----:B------:R-:W-:Y:S02]  /*0ac0*/  IMAD R3, R0, 0x3, RZ ;  /* 0x0000000300037824 */ /* 0x000fe400078e02ff */
[----:B------:R-:W-:-:S02]  /*0ad0*/  IMAD R7, R6, 0x3, RZ ;  /* 0x0000000306077824 */ /* 0x000fc400078e02ff */
[----:B------:R-:W-:Y:S02]  /*0ae0*/  IMAD R5, R5, 0x3, RZ ;  /* 0x0000000305057824 */ /* 0x000fe400078e02ff */
[----:B------:R-:W-:Y:S01]  /*0af0*/  IMAD R0, R4, 0x3, RZ ;  /* 0x0000000304007824 */ /* 0x000fe200078e02ff */
[----:B------:R-:W-:Y:S06]  /*0b00*/  BRA.U UP0, `(.L_x_160) ;  /* 0x0000000500f07547 */ /* 0x000fec000b800000 */
[----:B------:R-:W0:Y:S01]  /*0b10*/  LDCU.64 UR8, c[0x0][0x380] ;  /* 0x00007000ff0877ac */ /* 0x000e220008000a00 */
[----:B------:R-:W1:Y:S01]  /*0b20*/  LDC.64 R18, c[0x0][0x3c0] ;  /* 0x0000f000ff127b82 */ /* 0x000e620000000a00 */
[----:B------:R-:W2:Y:S01]  /*0b30*/  LDCU UR4, c[0x0][0x3b4] ;  /* 0x00007680ff0477ac */ /* 0x000ea20008000800 */
[----:B0-----:R-:W-:Y:S02]  /*0b40*/  IADD3 R4, P1, PT, R5, UR8, RZ ;  /* 0x0000000805047c10 */ /* 0x001fe4000ff3e0ff */
[----:B------:R-:W-:Y:S02]  /*0b50*/  IADD3 R6, P0, PT, R7, UR8, RZ ;  /* 0x0000000807067c10 */ /* 0x000fe4000ff1e0ff */
[----:B------:R-:W-:Y:S02]  /*0b60*/  LEA.HI.X.SX32 R5, R5, UR9, 0x1, P1 ;  /* 0x0000000905057c11 */ /* 0x000fe400088f0eff */
[----:B------:R-:W-:Y:S02]  /*0b70*/  IADD3 R8, P1, PT, R3, UR8, RZ ;  /* 0x0000000803087c10 */ /* 0x000fe4000ff3e0ff */
        /* <DEDUP_REMOVED lines=34> */
[----:B------:R-:W-:Y:S01]  /*0da0*/  IMAD.MOV.U32 R0, RZ, RZ, R20 ;  /* 0x000000ffff007224 */ /* 0x000fe200078e0014 */
[----:B------:R-:W-:-:S07]  /*0db0*/  MOV R18, 0xdd0 ;  /* 0x00000dd000127802 */ /* 0x000fce0000000f00 */
[----:B------:R-:W-:Y:S05]  /*0dc0*/  CALL.REL.NOINC `($__internal_4_$__cuda_sm3x_div_rn_noftz_f32_slowpath) ;  /* 0x0000000800547944 */ /* 0x000fea0003c00000 */
.L_x_162:
[----:B------:R-:W-:Y:S05]  /*0dd0*/  BSYNC.RECONVERGENT B0 ;  /* 0x0000000000007941 */ /* 0x000fea0003800200 */
.L_x_161:
        /* <DEDUP_REMOVED lines=10> */
[----:B0-----:R-:W-:-:S04]  /*0e80*/  MOV R21, R0 ;  /* 0x0000000000157202 */ /* 0x001fc80000000f00 */
[----:B------:R-:W-:Y:S02]  /*0e90*/  @P2 FMNMX R21, RZ, R21, !PT ;  /* 0x00000015ff152209 */ /* 0x000fe40007800000 */
[----:B--2---:R-:W-:Y:S02]  /*0ea0*/  I2FP.F32.U32 R24, R18 ;  /* 0x0000001200187245 */ /* 0x004fe40000201000 */
[----:B------:R-:W0:Y:S01]  /*0eb0*/  LDC.64 R18, c[0x0][0x388] ;  /* 0x0000e200ff127b82 */ /* 0x000e220000000a00 */
[----:B---3--:R-:W-:Y:S02]  /*0ec0*/  I2FP.F32.U32 R17, R17 ;  /* 0x0000001100117245 */ /* 0x008fe40000201000 */
[----:B------:R-:W-:Y:S01]  /*0ed0*/  FMUL R27, R15, R24 ;  /* 0x000000180f1b7220 */ /* 0x000fe20000400000 */
[----:B----4-:R-:W-:-:S03]  /*0ee0*/  I2FP.F32.U32 R25, R25 ;  /* 0x0000001900197245 */ /* 0x010fc60000201000 */
[----:B------:R-:W-:Y:S01]  /*0ef0*/  FFMA R17, R14, R17, R27 ;  /* 0x000000110e117223 */ /* 0x000fe2000000001b */
[----:B------:R-:W-:-:S03]  /*0f00*/  I2FP.F32.U32 R13, R13 ;  /* 0x0000000d000d7245 */ /* 0x000fc60000201000 */
[----:B------:R-:W-:-:S04]  /*0f10*/  FFMA R17, R2, R25, R17 ;  /* 0x0000001902117223 */ /* 0x000fc80000000011 */
[----:B------:R-:W-:-:S04]  /*0f20*/  FFMA R13, R16, R13, R17 ;  /* 0x0000000d100d7223 */ /* 0x000fc80000000011 */
[----:B------:R-:W-:Y:S01]  /*0f30*/  FADD R0, R13, 0.5 ;  /* 0x3f0000000d007421 */ /* 0x000fe20000000000 */
[----:B------:R-:W2:Y:S04]  /*0f40*/  MUFU.RCP R24, R3 ;  /* 0x0000000300187308 */ /* 0x000ea80000001000 */
[----:B------:R-:W-:Y:S01]  /*0f50*/  FMNMX R0, RZ, R0, !PT ;  /* 0x00000000ff007209 */ /* 0x000fe20007800000 */
[----:B0-----:R-:W-:-:S03]  /*0f60*/  IMAD.WIDE R12, R12, 0x4, R18 ;  /* 0x000000040c0c7825 */ /* 0x001fc600078e0212 */
[----:B------:R-:W-:Y:S02]  /*0f70*/  FMNMX R17, R0, 255, PT ;  /* 0x437f000000117809 */ /* 0x000fe40003800000 */
[----:B------:R0:W-:Y:S03]  /*0f80*/  STG.E desc[UR6][R12.64], R21 ;  /* 0x000000150c007986 */ /* 0x0001e6000c101906 */
[----:B-1----:R-:W-:-:S04]  /*0f90*/  FFMA R20, R17, UR4, -R20 ;  /* 0x0000000411147c23 */ /* 0x002fc80008000814 */
        /* <DEDUP_REMOVED lines=10> */
.L_x_164:
[----:B------:R-:W-:Y:S05]  /*1040*/  BSYNC.RECONVERGENT B0 ;  /* 0x0000000000007941 */ /* 0x000fea0003800200 */
.L_x_163:
[----:B------:R-:W0:Y:S01]  /*1050*/  LDC.64 R18, c[0x0][0x3c0] ;  /* 0x0000f000ff127b82 */ /* 0x000e220000000a00 */
[----:B------:R-:W2:Y:S01]  /*1060*/  LDG.E.U8.CONSTANT R4, desc[UR6][R4.64+0x2] ;  /* 0x0000020604047981 */ /* 0x000ea2000c1e9100 */
[----:B------:R-:W1:Y:S03]  /*1070*/  LDCU UR4, c[0x0][0x3b4] ;  /* 0x00007680ff0477ac */ /* 0x000e660008000800 */
[----:B------:R3:W4:Y:S04]  /*1080*/  LDG.E.U8.CONSTANT R6, desc[UR6][R6.64+0x2] ;  /* 0x0000020606067981 */ /* 0x000728000c1e9100 */
[----:B------:R-:W5:Y:S01]  /*1090*/  LDG.E.U8.CONSTANT R8, desc[UR6][R8.64+0x2] ;  /* 0x0000020608087981 */ /* 0x000f62000c1e9100 */
[----:B------:R-:W3:Y:S03]  /*10a0*/  LDC.64 R20, c[0x0][0x3b8] ;  /* 0x0000ee00ff147b82 */ /* 0x000ee60000000a00 */
[----:B------:R-:W5:Y:S04]  /*10b0*/  LDG.E.U8.CONSTANT R10, desc[UR6][R10.64+0x2] ;  /* 0x000002060a0a7981 */ /* 0x000f68000c1e9100 */
[----:B0-----:R-:W5:Y:S04]  /*10c0*/  LDG.E.CONSTANT R3, desc[UR6][R18.64+0x8] ;  /* 0x0000080612037981 */ /* 0x001f68000c1e9900 */
[----:B---3--:R-:W1:Y:S01]  /*10d0*/  LDG.E.CONSTANT R20, desc[UR6][R20.64+0x8] ;  /* 0x0000080614147981 */ /* 0x008e62000c1e9900 */
[----:B------:R-:W-:Y:S01]  /*10e0*/  IMAD.MOV.U32 R7, RZ, RZ, R0 ;  /* 0x000000ffff077224 */ /* 0x000fe200078e0000 */
[----:B------:R-:W-:Y:S04]  /*10f0*/  BSSY.RECONVERGENT B0, `(.L_x_165) ;  /* 0x000001a000007945 */ /* 0x000fe80003800200 */
[----:B------:R-:W-:-:S05]  /*1100*/  @P2 FMNMX R7, RZ, R7, !PT ;  /* 0x00000007ff072209 */ /* 0x000fca0007800000 */
[----:B------:R0:W-:Y:S01]  /*1110*/  STG.E desc[UR6][R12.64+0x4], R7 ;  /* 0x000004070c007986 */ /* 0x0001e2000c101906 */
[----:B--2---:R-:W-:Y:S02]  /*1120*/  I2FP.F32.U32 R22, R4 ;  /* 0x0000000400167245 */ /* 0x004fe40000201000 */
[----:B----4-:R-:W-:-:S03]  /*1130*/  I2FP.F32.U32 R17, R6 ;  /* 0x0000000600117245 */ /* 0x010fc60000201000 */
[----:B------:R-:W-:Y:S01]  /*1140*/  FMUL R23, R15, R22 ;  /* 0x000000160f177220 */ /* 0x000fe20000400000 */
[----:B-----5:R-:W-:-:S03]  /*1150*/  I2FP.F32.U32 R15, R8 ;  /* 0x00000008000f7245 */ /* 0x020fc60000201000 */
[----:B------:R-:W-:Y:S01]  /*1160*/  FFMA R17, R14, R17, R23 ;  /* 0x000000110e117223 */ /* 0x000fe20000000017 */
[----:B------:R-:W-:-:S03]  /*1170*/  I2FP.F32.U32 R5, R10 ;  /* 0x0000000a00057245 */ /* 0x000fc60000201000 */
[----:B------:R-:W-:-:S04]  /*1180*/  FFMA R15, R2, R15, R17 ;  /* 0x0000000f020f7223 */ /* 0x000fc80000000011 */
[----:B------:R-:W-:-:S04]  /*1190*/  FFMA R5, R16, R5, R15 ;  /* 0x0000000510057223 */ /* 0x000fc8000000000f */
[----:B------:R-:W-:Y:S01]  /*11a0*/  FADD R5, R5, 0.5 ;  /* 0x3f00000005057421 */ /* 0x000fe20000000000 */
[----:B------:R-:W2:Y:S04]  /*11b0*/  MUFU.RCP R2, R3 ;  /* 0x0000000300027308 */ /* 0x000ea80000001000 */
[----:B------:R-:W-:-:S04]  /*11c0*/  FMNMX R5, RZ, R5, !PT ;  /* 0x00000005ff057209 */ /* 0x000fc80007800000 */
[----:B------:R-:W-:-:S05]  /*11d0*/  FMNMX R5, R5, 255, PT ;  /* 0x437f000005057809 */ /* 0x000fca0003800000 */
        /* <DEDUP_REMOVED lines=11> */
.L_x_166:
[----:B------:R-:W-:Y:S05]  /*1290*/  BSYNC.RECONVERGENT B0 ;  /* 0x0000000000007941 */ /* 0x000fea0003800200 */
.L_x_165:
[----:B------:R-:W-:-:S05]  /*12a0*/  @P2 FMNMX R0, RZ, R0, !PT ;  /* 0x00000000ff002209 */ /* 0x000fca0007800000 */
[----:B------:R-:W-:Y:S01]  /*12b0*/  STG.E desc[UR6][R12.64+0x8], R0 ;  /* 0x000008000c007986 */ /* 0x000fe2000c101906 */
[----:B------:R-:W-:Y:S05]  /*12c0*/  EXIT ;  /* 0x000000000000794d */ /* 0x000fea0003800000 */
.L_x_160:
[----:B------:R-:W0:Y:S01]  /*12d0*/  LDCU.64 UR8, c[0x0][0x380] ;  /* 0x00007000ff0877ac */ /* 0x000e220008000a00 */
[----:B------:R-:W1:Y:S01]  /*12e0*/  LDCU UR4, c[0x0][0x3c8] ;  /* 0x00007900ff0477ac */ /* 0x000e620008000800 */
[----:B0-----:R-:W-:Y:S02]  /*12f0*/  IADD3 R20, P1, PT, R5, UR8, RZ ;  /* 0x0000000805147c10 */ /* 0x001fe4000ff3e0ff */
[----:B------:R-:W-:Y:S02]  /*1300*/  IADD3 R8, P0, PT, R7, UR8, RZ ;  /* 0x0000000807087c10 */ /* 0x000fe4000ff1e0ff */
[----:B------:R-:W-:Y:S02]  /*1310*/  LEA.HI.X.SX32 R21, R5, UR9, 0x1, P1 ;  /* 0x0000000905157c11 */ /* 0x000fe400088f0eff */
[----:B------:R-:W-:Y:S02]  /*1320*/  LEA.HI.X.SX32 R9, R7, UR9, 0x1, P0 ;  /* 0x0000000907097c11 */ /* 0x000fe400080f0eff */
[C---:B------:R-:W-:Y:S01]  /*1330*/  IADD3 R6, P0, PT, R3.reuse, UR8, RZ ;  /* 0x0000000803067c10 */ /* 0x040fe2000ff1e0ff */
[----:B------:R-:W2:Y:S04]  /*1340*/  LDG.E.U8.CONSTANT R22, desc[UR6][R20.64] ;  /* 0x0000000614167981 */ /* 0x000ea8000c1e9100 */
[----:B------:R-:W3:Y:S01]  /*1350*/  LDG.E.U8.CONSTANT R24, desc[UR6][R20.64+0x1] ;  /* 0x0000010614187981 */ /* 0x000ee2000c1e9100 */
[----:B------:R-:W-:-:S03]  /*1360*/  LEA.HI.X.SX32 R7, R3, UR9, 0x1, P0 ;  /* 0x0000000903077c11 */ /* 0x000fc600080f0eff */
[----:B------:R-:W4:Y:S01]  /*1370*/  LDG.E.U8.CONSTANT R25, desc[UR6][R20.64+0x2] ;  /* 0x0000020614197981 */ /* 0x000f22000c1e9100 */
[C---:B------:R-:W-:Y:S01]  /*1380*/  IADD3 R4, P1, PT, R0.reuse, UR8, RZ ;  /* 0x0000000800047c10 */ /* 0x040fe2000ff3e0ff */
[----:B------:R-:W0:Y:S02]  /*1390*/  LDCU UR8, c[0x0][0x3b4] ;  /* 0x00007680ff0877ac */ /* 0x000e240008000800 */
[----:B------:R-:W5:Y:S04]  /*13a0*/  LDG.E.U8.CONSTANT R19, desc[UR6][R8.64] ;  /* 0x0000000608137981 */ /* 0x000f68000c1e9100 */
[----:B------:R-:W5:Y:S04]  /*13b0*/  LDG.E.U8.CONSTANT R23, desc[UR6][R8.64+0x1] ;  /* 0x0000010608177981 */ /* 0x000f68000c1e9100 */
[----:B------:R0:W5:Y:S01]  /*13c0*/  LDG.E.U8.CONSTANT R13, desc[UR6][R8.64+0x2] ;  /* 0x00000206080d7981 */ /* 0x000162000c1e9100 */
[----:B------:R-:W-:-:S03]  /*13d0*/  LEA.HI.X.SX32 R5, R0, UR9, 0x1, P1 ;  /* 0x0000000900057c11 */ /* 0x000fc600088f0eff */
[----:B------:R-:W5:Y:S04]  /*13e0*/  LDG.E.U8.CONSTANT R11, desc[UR6][R6.64+0x1] ;  /* 0x00000106060b7981 */ /* 0x000f68000c1e9100 */
[----:B------:R-:W5:Y:S04]  /*13f0*/  LDG.E.U8.CONSTANT R18, desc[UR6][R6.64+0x2] ;  /* 0x0000020606127981 */ /* 0x000f68000c1e9100 */
[----:B------:R5:W5:Y:S04]  /*1400*/  LDG.E.U8.CONSTANT R17, desc[UR6][R6.64] ;  /* 0x0000000606117981 */ /* 0x000b68000c1e9100 */
[----:B------:R-:W5:Y:S04]  /*1410*/  LDG.E.U8.CONSTANT R10, desc[UR6][R4.64] ;  /* 0x00000006040a7981 */ /* 0x000f68000c1e9100 */
[----:B------:R-:W5:Y:S04]  /*1420*/  LDG.E.U8.CONSTANT R0, desc[UR6][R4.64+0x1] ;  /* 0x0000010604007981 */ /* 0x000f68000c1e9100 */
[----:B------:R5:W5:Y:S01]  /*1430*/  LDG.E.U8.CONSTANT R3, desc[UR6][R4.64+0x2] ;  /* 0x0000020604037981 */ /* 0x000b62000c1e9100 */
[----:B-1----:R-:W-:-:S02]  /*1440*/  ISETP.NE.AND P0, PT, RZ, UR4, PT ;  /* 0x00000004ff007c0c */ /* 0x002fc4000bf05270 */
[----:B--2---:R-:W-:Y:S02]  /*1450*/  I2FP.F32.U32 R22, R22 ;  /* 0x0000001600167245 */ /* 0x004fe40000201000 */
[----:B---3--:R-:W-:Y:S02]  /*1460*/  I2FP.F32.U32 R24, R24 ;  /* 0x0000001800187245 */ /* 0x008fe40000201000 */
[----:B----4-:R-:W-:Y:S01]  /*1470*/  I2FP.F32.U32 R20, R25 ;  /* 0x0000001900147245 */ /* 0x010fe20000201000 */
[C---:B0-----:R-:W-:Y:S02]  /*1480*/  FMUL R9, R15.reuse, R22 ;  /* 0x000000160f097220 */ /* 0x041fe40000400000 */
[C---:B------:R-:W-:Y:S01]  /*1490*/  FMUL R24, R15.reuse, R24 ;  /* 0x000000180f187220 */ /* 0x040fe20000400000 */
[----:B-----5:R-:W-:Y:S01]  /*14a0*/  I2FP.F32.U32 R19, R19 ;  /* 0x0000001300137245 */ /* 0x020fe20000201000 */
[----:B------:R-:W-:Y:S01]  /*14b0*/  FMUL R15, R15, R20 ;  /* 0x000000140f0f7220 */ /* 0x000fe20000400000 */
[----:B------:R-:W-:-:S02]  /*14c0*/  I2FP.F32.U32 R23, R23 ;  /* 0x0000001700177245 */ /* 0x000fc40000201000 */
[----:B------:R-:W-:Y:S01]  /*14d0*/  I2FP.F32.U32 R13, R13 ;  /* 0x0000000d000d7245 */ /* 0x000fe20000201000 */
[C---:B------:R-:W-:Y:S02]  /*14e0*/  FFMA R9, R14.reuse, R19, R9 ;  /* 0x000000130e097223 */ /* 0x040fe40000000009 */
        /* <DEDUP_REMOVED lines=9> */
[----:B------:R-:W-:Y:S02]  /*1580*/  I2FP.F32.U32 R7, R0 ;  /* 0x0000000000077245 */ /* 0x000fe40000201000 */
[----:B------:R-:W-:Y:S01]  /*1590*/  I2FP.F32.U32 R11, R3 ;  /* 0x00000003000b7245 */ /* 0x000fe20000201000 */
[C---:B------:R-:W-:Y:S01]  /*15a0*/  FFMA R5, R16.reuse, R5, R9 ;  /* 0x0000000510057223 */ /* 0x040fe20000000009 */
[----:B------:R-:W0:Y:S01]  /*15b0*/  LDC.64 R2, c[0x0][0x388] ;  /* 0x0000e200ff027b82 */ /* 0x000e220000000a00 */
[C---:B------:R-:W-:Y:S02]  /*15c0*/  FFMA R7, R16.reuse, R7, R24 ;  /* 0x0000000710077223 */ /* 0x040fe40000000018 */
[----:B------:R-:W-:Y:S01]  /*15d0*/  FFMA R11, R16, R11, R14 ;  /* 0x0000000b100b7223 */ /* 0x000fe2000000000e */
[----:B------:R-:W-:Y:S01]  /*15e0*/  FADD R5, R5, 0.5 ;  /* 0x3f00000005057421 */ /* 0x000fe20000000000 */
[----:B------:R-:W-:-:S02]  /*15f0*/  FADD R7, R7, 0.5 ;  /* 0x3f00000007077421 */ /* 0x000fc40000000000 */
[----:B------:R-:W-:Y:S02]  /*1600*/  FADD R11, R11, 0.5 ;  /* 0x3f0000000b0b7421 */ /* 0x000fe40000000000 */
[----:B------:R-:W-:Y:S02]  /*1610*/  FMNMX R5, RZ, R5, !PT ;  /* 0x00000005ff057209 */ /* 0x000fe40007800000 */
[----:B------:R-:W-:Y:S02]  /*1620*/  FMNMX R7, RZ, R7, !PT ;  /* 0x00000007ff077209 */ /* 0x000fe40007800000 */
[----:B------:R-:W-:Y:S02]  /*1630*/  FMNMX R11, RZ, R11, !PT ;  /* 0x0000000bff0b7209 */ /* 0x000fe40007800000 */
[----:B------:R-:W-:Y:S02]  /*1640*/  FMNMX R5, R5, 255, PT ;  /* 0x437f000005057809 */ /* 0x000fe40003800000 */
[----:B------:R-:W-:-:S02]  /*1650*/  FMNMX R7, R7, 255, PT ;  /* 0x437f000007077809 */ /* 0x000fc40003800000 */
[----:B------:R-:W-:Y:S01]  /*1660*/  FMNMX R11, R11, 255, PT ;  /* 0x437f00000b0b7809 */ /* 0x000fe20003800000 */
[----:B------:R-:W-:Y:S02]  /*1670*/  FMUL R5, R5, UR8 ;  /* 0x0000000805057c20 */ /* 0x000fe40008400000 */
[----:B------:R-:W-:Y:S02]  /*1680*/  FMUL R7, R7, UR8 ;  /* 0x0000000807077c20 */ /* 0x000fe40008400000 */
[----:B------:R-:W-:Y:S01]  /*1690*/  FMUL R11, R11, UR8 ;  /* 0x000000080b0b7c20 */ /* 0x000fe20008400000 */
[----:B0-----:R-:W-:Y:S01]  /*16a0*/  IMAD.WIDE R2, R12, 0x4, R2 ;  /* 0x000000040c027825 */ /* 0x001fe200078e0202 */
[----:B------:R-:W-:Y:S02]  /*16b0*/  @P0 FMNMX R5, RZ, R5, !PT ;  /* 0x00000005ff050209 */ /* 0x000fe40007800000 */
[----:B------:R-:W-:Y:S02]  /*16c0*/  @P0 FMNMX R7, RZ, R7, !PT ;  /* 0x00000007ff070209 */ /* 0x000fe40007800000 */
[----:B------:R-:W-:Y:S01]  /*16d0*/  @P0 FMNMX R11, RZ, R11, !PT ;  /* 0x0000000bff0b0209 */ /* 0x000fe20007800000 */
[----:B------:R-:W-:Y:S04]  /*16e0*/  STG.E desc[UR6][R2.64], R5 ;  /* 0x0000000502007986 */ /* 0x000fe8000c101906 */
[----:B------:R-:W-:Y:S04]  /*16f0*/  STG.E desc[UR6][R2.64+0x4], R7 ;  /* 0x0000040702007986 */ /* 0x000fe8000c101906 */
[----:B------:R-:W-:Y:S01]  /*1700*/  STG.E desc[UR6][R2.64+0x8], R11 ;  /* 0x0000080b02007986 */ /* 0x000fe2000c101906 */
[----:B------:R-:W-:Y:S05]  /*1710*/  EXIT ;  /* 0x000000000000794d */ /* 0x000fea0003800000 */
        .weak           $__internal_4_$__cuda_sm3x_div_rn_noftz_f32_slowpath
        .type           $__internal_4_$__cuda_sm3x_div_rn_noftz_f32_slowpath,@function
        .size           $__internal_4_$__cuda_sm3x_div_rn_noftz_f32_slowpath,(.L_x_449 - $__internal_4_$__cuda_sm3x_div_rn_noftz_f32_slowpath)
$__internal_4_$__cuda_sm3x_div_rn_noftz_f32_slowpath:
        /* <DEDUP_REMOVED lines=9> */
[----:B------:R-:W-:Y:S01]  /*17b0*/  @!P0 MOV R19, RZ ;  /* 0x000000ff00138202 */ /* 0x000fe20000000f00 */
        /* <DEDUP_REMOVED lines=22> */
[----:B------:R-:W-:-:S03]  /*1920*/  @!P1 FFMA R3, R3, 1.84467440737095516160e+19, RZ ;  /* 0x5f80000003039823 */ /* 0x000fc600000000ff */
[----:B------:R-:W-:-:S07]  /*1930*/  @!P1 IADD3 R19, PT, PT, R19, 0x40, RZ ;  /* 0x0000004013139810 */ /* 0x000fce0007ffe0ff */
.L_x_168:
[----:B------:R-:W-:Y:S01]  /*1940*/  LEA R22, R17, 0xc0800000, 0x17 ;  /* 0xc080000011167811 */ /* 0x000fe200078eb8ff */
[----:B------:R-:W-:Y:S01]  /*1950*/  VIADD R20, R20, 0xffffff81 ;  /* 0xffffff8114147836 */ /* 0x000fe20000000000 */
[----:B------:R-:W-:Y:S03]  /*1960*/  BSSY.RECONVERGENT B2, `(.L_x_173) ;  /* 0x0000035000027945 */ /* 0x000fe60003800200 */
[----:B------:R-:W-:Y:S02]  /*1970*/  IMAD.IADD R23, R3, 0x1, -R22 ;  /* 0x0000000103177824 */ /* 0x000fe400078e0a16 */
[C---:B------:R-:W-:Y:S01]  /*1980*/  IMAD R0, R20.reuse, -0x800000, R0 ;  /* 0xff80000014007824 */ /* 0x040fe200078e0200 */
[----:B------:R-:W-:Y:S01]  /*1990*/  IADD3 R20, PT, PT, R20, 0x7f, -R17 ;  /* 0x0000007f14147810 */ /* 0x000fe20007ffe811 */
[----:B------:R-:W0:Y:S01]  /*19a0*/  MUFU.RCP R22, R23 ;  /* 0x0000001700167308 */ /* 0x000e220000001000 */
[----:B------:R-:W-:-:S02]  /*19b0*/  FADD.FTZ R21, -R23, -RZ ;  /* 0x800000ff17157221 */ /* 0x000fc40000010100 */
[----:B------:R-:W-:Y:S02]  /*19c0*/  IADD3 R19, PT, PT, R20, R19, RZ ;  /* 0x0000001314137210 */ /* 0x000fe40007ffe0ff */
        /* <DEDUP_REMOVED lines=38> */
[----:B------:R-:W-:-:S05]  /*1c30*/  LOP3.LUT R17, R22, R17, RZ, 0xc0, !PT ;  /* 0x0000001116117212 */ /* 0x000fca00078ec0ff */
[----:B------:R-:W-:-:S05]  /*1c40*/  IMAD.IADD R17, R20, 0x1, R17 ;  /* 0x0000000114117824 */ /* 0x000fca00078e0211 */
[----:B------:R-:W-:Y:S01]  /*1c50*/  LOP3.LUT R0, R17, R0, RZ, 0xfc, !PT ;  /* 0x0000000011007212 */ /* 0x000fe200078efcff */
[----:B------:R-:W-:Y:S06]  /*1c60*/  BRA `(.L_x_176) ;  /* 0x0000000000107947 */ /* 0x000fec0003800000 */
.L_x_175:
[----:B------:R-:W-:-:S04]  /*1c70*/  LOP3.LUT R0, R0, 0x80000000, RZ, 0xc0, !PT ;  /* 0x8000000000007812 */ /* 0x000fc800078ec0ff */
[----:B------:R-:W-:Y:S01]  /*1c80*/  LOP3.LUT R0, R0, 0x7f800000, RZ, 0xfc, !PT ;  /* 0x7f80000000007812 */ /* 0x000fe200078efcff */
[----:B------:R-:W-:Y:S06]  /*1c90*/  BRA `(.L_x_176) ;  /* 0x0000000000047947 */ /* 0x000fec0003800000 */
.L_x_174:
[----:B------:R-:W-:-:S07]  /*1ca0*/  LEA R0, R19, R0, 0x17 ;  /* 0x0000000013007211 */ /* 0x000fce00078eb8ff */
.L_x_176:
[----:B------:R-:W-:Y:S05]  /*1cb0*/  BSYNC.RECONVERGENT B2 ;  /* 0x0000000000027941 */ /* 0x000fea0003800200 */
.L_x_173:
[----:B------:R-:W-:Y:S05]  /*1cc0*/  BRA `(.L_x_177) ;  /* 0x0000000000207947 */ /* 0x000fea0003800000 */
.L_x_172:
[----:B------:R-:W-:-:S04]  /*1cd0*/  LOP3.LUT R0, R3, 0x80000000, R0, 0x48, !PT ;  /* 0x8000000003007812 */ /* 0x000fc800078e4800 */
[----:B------:R-:W-:Y:S01]  /*1ce0*/  LOP3.LUT R0, R0, 0x7f800000, RZ, 0xfc, !PT ;  /* 0x7f80000000007812 */ /* 0x000fe200078efcff */
[----:B------:R-:W-:Y:S06]  /*1cf0*/  BRA `(.L_x_177) ;  /* 0x0000000000147947 */ /* 0x000fec0003800000 */
.L_x_171:
[----:B------:R-:W-:Y:S01]  /*1d00*/  LOP3.LUT R0, R3, 0x80000000, R0, 0x48, !PT ;  /* 0x8000000003007812 */ /* 0x000fe200078e4800 */
[----:B------:R-:W-:Y:S06]  /*1d10*/  BRA `(.L_x_177) ;  /* 0x00000000000c7947 */ /* 0x000fec0003800000 */
.L_x_170:
[----:B------:R-:W0:Y:S01]  /*1d20*/  MUFU.RSQ R0, -QNAN ;  /* 0xffc0000000007908 */ /* 0x000e220000001400 */
[----:B------:R-:W-:Y:S05]  /*1d30*/  BRA `(.L_x_177) ;  /* 0x0000000000047947 */ /* 0x000fea0003800000 */
.L_x_169:
[----:B------:R-:W-:-:S07]  /*1d40*/  FADD.FTZ R0, R0, R3 ;  /* 0x0000000300007221 */ /* 0x000fce0000010000 */
.L_x_177:
[----:B------:R-:W-:Y:S05]  /*1d50*/  BSYNC.RECONVERGENT B1 ;  /* 0x0000000000017941 */ /* 0x000fea0003800200 */
.L_x_167:
[----:B------:R-:W-:-:S04]  /*1d60*/  IMAD.MOV.U32 R19, RZ, RZ, 0x0 ;  /* 0x00000000ff137424 */ /* 0x000fc800078e00ff */
[----:B0-----:R-:W-:Y:S05]  /*1d70*/  RET.REL.NODEC R18 `(preprocess_letterbox_nhwc) ;  /* 0xffffffe012a07950 */ /* 0x001fea0003c3ffff */
.L_x_178:
        /* <DEDUP_REMOVED lines=16> */
.L_x_449:


//--------------------- .text.preprocess_resize_nhwc --------------------------
	.section	.text.preprocess_resize_nhwc,"ax",@progbits
	.align	128
        .global         preprocess_resize_nhwc
        .type           preprocess_resize_nhwc,@function
        .size           preprocess_resize_nhwc,(.L_x_450 - preprocess_resize_nhwc)
        .other          preprocess_resize_nhwc,@"STO_CUDA_ENTRY STV_DEFAULT"
preprocess_resize_nhwc:
.text.preprocess_resize_nhwc:
        /* <DEDUP_REMOVED lines=25> */
[----:B------:R-:W-:Y:S05]  /*0190*/  CALL.REL.NOINC `($__internal_5_$__cuda_sm3x_div_rn_noftz_f32_slowpath) ;  /* 0x0000000c00f07944 */ /* 0x000fea0003c00000 */
[----:B------:R-:W-:-:S07]  /*01a0*/  IMAD.MOV.U32 R4, RZ, RZ, R0 ;  /* 0x000000ffff047224 */ /* 0x000fce00078e0000 */
.L_x_179:
        /* <DEDUP_REMOVED lines=15> */
.L_x_180:
[----:B------:R-:W0:Y:S01]  /*02a0*/  LDCU UR6, c[0x0][0x39c] ;  /* 0x00007380ff0677ac */ /* 0x000e220008000800 */
[----:B------:R-:W-:Y:S01]  /*02b0*/  I2FP.F32.S32 R0, R5 ;  /* 0x0000000500007245 */ /* 0x000fe20000201400 */
[----:B------:R-:W1:Y:S01]  /*02c0*/  LDC.64 R6, c[0x0][0x390] ;  /* 0x0000e400ff067b82 */ /* 0x000e620000000a00 */
[----:B------:R-:W2:Y:S03]  /*02d0*/  LDCU.64 UR4, c[0x0][0x3b0] ;  /* 0x00007600ff0477ac */ /* 0x000ea60008000a00 */
[----:B------:R-:W-:Y:S01]  /*02e0*/  FADD R3, R0, 0.5 ;  /* 0x3f00000000037421 */ /* 0x000fe20000000000 */
[----:B------:R-:W-:-:S03]  /*02f0*/  I2FP.F32.U32 R0, R2 ;  /* 0x0000000200007245 */ /* 0x000fc60000201000 */
[----:B------:R-:W-:Y:S02]  /*0300*/  FFMA R3, R3, R4, -0.5 ;  /* 0xbf00000003037423 */ /* 0x000fe40000000004 */
[----:B------:R-:W-:Y:S02]  /*0310*/  FADD R9, R0, 0.5 ;  /* 0x3f00000000097421 */ /* 0x000fe40000000000 */
[----:B------:R-:W3:Y:S02]  /*0320*/  FRND.FLOOR R0, R3 ;  /* 0x0000000300007307 */ /* 0x000ee40000205000 */
[----:B------:R-:W-:Y:S01]  /*0330*/  FFMA R8, R9, R8, -0.5 ;  /* 0xbf00000009087423 */ /* 0x000fe20000000008 */
[----:B0-----:R-:W-:Y:S01]  /*0340*/  IMAD R12, R2, UR6, R5 ;  /* 0x00000006020c7c24 */ /* 0x001fe2000f8e0205 */
[----:B------:R-:W0:Y:S04]  /*0350*/  LDCU.64 UR6, c[0x0][0x3a8] ;  /* 0x00007500ff0677ac */ /* 0x000e280008000a00 */
[----:B------:R4:W5:Y:S01]  /*0360*/  F2I.FLOOR.NTZ R4, R3 ;  /* 0x0000000300047305 */ /* 0x0009620000207100 */
[----:B--2---:R-:W-:Y:S01]  /*0370*/  UISETP.NE.U32.AND UP0, UPT, UR4, URZ, UPT ;  /* 0x000000ff0400728c */ /* 0x004fe2000bf05070 */
[----:B------:R-:W-:-:S02]  /*0380*/  IMAD R12, R12, 0x3, RZ ;  /* 0x000000030c0c7824 */ /* 0x000fc400078e02ff */
[----:B-1----:R-:W-:Y:S01]  /*0390*/  VIADD R5, R7, 0xffffffff ;  /* 0xffffffff07057836 */ /* 0x002fe20000000000 */
[----:B------:R-:W-:Y:S01]  /*03a0*/  UISETP.NE.AND.EX UP0, UPT, UR5, URZ, UPT, UP0 ;  /* 0x000000ff0500728c */ /* 0x000fe2000bf05300 */
[----:B---3--:R-:W-:Y:S02]  /*03b0*/  FADD R15, R3, -R0 ;  /* 0x80000000030f7221 */ /* 0x008fe40000000000 */
[----:B------:R-:W1:Y:S01]  /*03c0*/  F2I.FLOOR.NTZ R10, R8 ;  /* 0x00000008000a7305 */ /* 0x000e620000207100 */
[----:B----4-:R-:W-:Y:S01]  /*03d0*/  VIADD R3, R6, 0xffffffff ;  /* 0xffffffff06037836 */ /* 0x010fe20000000000 */
[----:B------:R-:W2:Y:S01]  /*03e0*/  LDCU.64 UR4, c[0x0][0x358] ;  /* 0x00006b00ff0477ac */ /* 0x000ea20008000a00 */
[----:B0-----:R-:W-:-:S05]  /*03f0*/  UISETP.EQ.U32.AND UP1, UPT, UR6, URZ, UPT ;  /* 0x000000ff0600728c */ /* 0x001fca000bf22070 */
[----:B------:R-:W0:Y:S01]  /*0400*/  FRND.FLOOR R9, R8 ;  /* 0x0000000800097307 */ /* 0x000e220000205000 */
[C---:B-----5:R-:W-:Y:S02]  /*0410*/  VIMNMX.RELU R0, PT, PT, R4.reuse, R5, PT ;  /* 0x0000000504007248 */ /* 0x060fe40003fe1100 */
[----:B------:R-:W-:Y:S01]  /*0420*/  VIADDMNMX.RELU R4, R4, 0x1, R5, PT ;  /* 0x0000000104047846 */ /* 0x000fe20003801105 */
[----:B------:R-:W-:Y:S01]  /*0430*/  UISETP.EQ.OR.EX UP0, UPT, UR7, URZ, !UP0, UP1 ;  /* 0x000000ff0700728c */ /* 0x000fe2000c702710 */
[C---:B-1----:R-:W-:Y:S02]  /*0440*/  VIMNMX.RELU R5, PT, PT, R10.reuse, R3, PT ;  /* 0x000000030a057248 */ /* 0x042fe40003fe1100 */
[----:B------:R-:W-:-:S03]  /*0450*/  VIADDMNMX.RELU R3, R10, 0x1, R3, PT ;  /* 0x000000010a037846 */ /* 0x000fc60003801103 */
[CC--:B------:R-:W-:Y:S02]  /*0460*/  IMAD R6, R5.reuse, R7.reuse, R0 ;  /* 0x0000000705067224 */ /* 0x0c0fe400078e0200 */
[-C--:B------:R-:W-:Y:S02]  /*0470*/  IMAD R5, R5, R7.reuse, R4 ;  /* 0x0000000705057224 */ /* 0x080fe400078e0204 */
[----:B0-----:R-:W-:Y:S01]  /*0480*/  FADD R2, R8, -R9 ;  /* 0x8000000908027221 */ /* 0x001fe20000000000 */
[-C--:B------:R-:W-:Y:S02]  /*0490*/  IMAD R0, R3, R7.reuse, R0 ;  /* 0x0000000703007224 */ /* 0x080fe400078e0200 */
[----:B------:R-:W-:Y:S01]  /*04a0*/  FADD R9, -R15, 1 ;  /* 0x3f8000000f097421 */ /* 0x000fe20000000100 */
[----:B------:R-:W-:Y:S02]  /*04b0*/  IMAD R4, R3, R7, R4 ;  /* 0x0000000703047224 */ /* 0x000fe400078e0204 */
[----:B------:R-:W-:Y:S01]  /*04c0*/  FADD R14, -R2, 1 ;  /* 0x3f800000020e7421 */ /* 0x000fe20000000100 */
[----:B------:R-:W-:Y:S01]  /*04d0*/  FMUL R16, R15, R2 ;  /* 0x000000020f107220 */ /* 0x000fe20000400000 */
[----:B------:R-:W-:-:S02]  /*04e0*/  IMAD R3, R0, 0x3, RZ ;  /* 0x0000000300037824 */ /* 0x000fc400078e02ff */
[----:B------:R-:W-:Y:S01]  /*04f0*/  FMUL R2, R2, R9 ;  /* 0x0000000902027220 */ /* 0x000fe20000400000 */
[-C--:B------:R-:W-:Y:S01]  /*0500*/  FMUL R15, R15, R14.reuse ;  /* 0x0000000e0f0f7220 */ /* 0x080fe20000400000 */
[----:B------:R-:W-:Y:S01]  /*0510*/  FMUL R14, R9, R14 ;  /* 0x0000000e090e7220 */ /* 0x000fe20000400000 */
[----:B------:R-:W-:Y:S02]  /*0520*/  IMAD R7, R6, 0x3, RZ ;  /* 0x0000000306077824 */ /* 0x000fe400078e02ff */
[----:B------:R-:W-:Y:S02]  /*0530*/  IMAD R5, R5, 0x3, RZ ;  /* 0x0000000305057824 */ /* 0x000fe400078e02ff */
[----:B------:R-:W-:Y:S01]  /*0540*/  IMAD R0, R4, 0x3, RZ ;  /* 0x0000000304007824 */ /* 0x000fe200078e02ff */
[----:B--2---:R-:W-:Y:S06]  /*0550*/  BRA.U UP0, `(.L_x_181) ;  /* 0x0000000500ec7547 */ /* 0x004fec000b800000 */
        /* <DEDUP_REMOVED lines=8> */
[C---:B------:R-:W-:Y:S01]  /*05e0*/  IADD3 R10, P0, PT, R0.reuse, UR6, RZ ;  /* 0x00000006000a7c10 */ /* 0x040fe2000ff1e0ff */
[----:B------:R-:W0:Y:S01]  /*05f0*/  LDC.64 R20, c[0x0][0x3a8] ;  /* 0x0000ea00ff147b82 */ /* 0x000e220000000a00 */
[----:B------:R-:W-:Y:S01]  /*0600*/  LEA.HI.X.SX32 R9, R3, UR7, 0x1, P1 ;  /* 0x0000000703097c11 */ /* 0x000fe200088f0eff */
[----:B------:R-:W3:Y:S01]  /*0610*/  LDG.E.U8.CONSTANT R13, desc[UR4][R6.64] ;  /* 0x00000004060d7981 */ /* 0x000ee2000c1e9100 */
[----:B------:R-:W-:Y:S01]  /*0620*/  LEA.HI.X.SX32 R11, R0, UR7, 0x1, P0 ;  /* 0x00000007000b7c11 */ /* 0x000fe200080f0eff */
[----:B------:R-:W4:Y:S02]  /*0630*/  LDCU UR7, c[0x0][0x3a0] ;  /* 0x00007400ff0777ac */ /* 0x000f240008000800 */
[----:B------:R-:W5:Y:S01]  /*0640*/  LDG.E.U8.CONSTANT R23, desc[UR4][R8.64] ;  /* 0x0000000408177981 */ /* 0x000f62000c1e9100 */
[----:B------:R-:W4:Y:S03]  /*0650*/  LDCU UR6, c[0x0][0x3b8] ;  /* 0x00007700ff0677ac */ /* 0x000f260008000800 */
[----:B------:R-:W5:Y:S04]  /*0660*/  LDG.E.U8.CONSTANT R24, desc[UR4][R10.64] ;  /* 0x000000040a187981 */ /* 0x000f68000c1e9100 */
[----:B-1----:R-:W5:Y:S04]  /*0670*/  LDG.E.CONSTANT R3, desc[UR4][R18.64] ;  /* 0x0000000412037981 */ /* 0x002f68000c1e9900 */
[----:B0-----:R-:W5:Y:S01]  /*0680*/  LDG.E.CONSTANT R0, desc[UR4][R20.64] ;  /* 0x0000000414007981 */ /* 0x001f62000c1e9900 */
[----:B------:R-:W-:Y:S01]  /*0690*/  BSSY.RECONVERGENT B0, `(.L_x_182) ;  /* 0x0000019000007945 */ /* 0x000fe20003800200 */
[----:B----4-:R-:W-:-:S02]  /*06a0*/  ISETP.NE.AND P2, PT, RZ, UR6, PT ;  /* 0x00000006ff007c0c */ /* 0x010fc4000bf45270 */
[----:B--2---:R-:W-:Y:S02]  /*06b0*/  I2FP.F32.U32 R22, R17 ;  /* 0x0000001100167245 */ /* 0x004fe40000201000 */
[----:B---3--:R-:W-:-:S03]  /*06c0*/  I2FP.F32.U32 R13, R13 ;  /* 0x0000000d000d7245 */ /* 0x008fc60000201000 */
[----:B------:R-:W-:Y:S01]  /*06d0*/  FMUL R17, R15, R22 ;  /* 0x000000160f117220 */ /* 0x000fe20000400000 */
[----:B-----5:R-:W-:-:S03]  /*06e0*/  I2FP.F32.U32 R23, R23 ;  /* 0x0000001700177245 */ /* 0x020fc60000201000 */
        /* <DEDUP_REMOVED lines=16> */
[----:B------:R-:W-:-:S07]  /*07f0*/  MOV R18, 0x810 ;  /* 0x0000081000127802 */ /* 0x000fce0000000f00 */
[----:B------:R-:W-:Y:S05]  /*0800*/  CALL.REL.NOINC `($__internal_5_$__cuda_sm3x_div_rn_noftz_f32_slowpath) ;  /* 0x0000000800547944 */ /* 0x000fea0003c00000 */
[----:B------:R-:W-:-:S07]  /*0810*/  IMAD.MOV.U32 R13, RZ, RZ, R0 ;  /* 0x000000ffff0d7224 */ /* 0x000fce00078e0000 */
.L_x_183:
[----:B------:R-:W-:Y:S05]  /*0820*/  BSYNC.RECONVERGENT B0 ;  /* 0x0000000000007941 */ /* 0x000fea0003800200 */
.L_x_182:
        /* <DEDUP_REMOVED lines=10> */
[----:B0-----:R-:W-:-:S05]  /*08d0*/  IMAD.MOV.U32 R21, RZ, RZ, R13 ;  /* 0x000000ffff157224 */ /* 0x001fca00078e000d */
        /* <DEDUP_REMOVED lines=25> */
[----:B------:R-:W-:Y:S05]  /*0a70*/  CALL.REL.NOINC `($__internal_5_$__cuda_sm3x_div_rn_noftz_f32_slowpath) ;  /* 0x0000000400b87944 */ /* 0x000fea0003c00000 */
[----:B------:R-:W-:-:S07]  /*0a80*/  IMAD.MOV.U32 R17, RZ, RZ, R0 ;  /* 0x000000ffff117224 */ /* 0x000fce00078e0000 */
.L_x_185:
[----:B------:R-:W-:Y:S05]  /*0a90*/  BSYNC.RECONVERGENT B0 ;  /* 0x0000000000007941 */ /* 0x000fea0003800200 */
.L_x_184:
        /* <DEDUP_REMOVED lines=9> */
[----:B------:R-:W-:Y:S01]  /*0b30*/  @P2 FMNMX R17, RZ, R17, !PT ;  /* 0x00000011ff112209 */ /* 0x000fe20007800000 */
[----:B------:R-:W-:Y:S04]  /*0b40*/  BSSY.RECONVERGENT B0, `(.L_x_186) ;  /* 0x0000019000007945 */ /* 0x000fe80003800200 */
[----:B------:R0:W-:Y:S01]  /*0b50*/  STG.E desc[UR4][R12.64+0x4], R17 ;  /* 0x000004110c007986 */ /* 0x0001e2000c101904 */
[----:B--2---:R-:W-:-:S02]  /*0b60*/  I2FP.F32.U32 R0, R4 ;  /* 0x0000000400007245 */ /* 0x004fc40000201000 */
        /* <DEDUP_REMOVED lines=22> */
.L_x_187:
[----:B------:R-:W-:Y:S05]  /*0cd0*/  BSYNC.RECONVERGENT B0 ;  /* 0x0000000000007941 */ /* 0x000fea0003800200 */
.L_x_186:
[----:B------:R-:W-:-:S05]  /*0ce0*/  @P2 FMNMX R2, RZ, R2, !PT ;  /* 0x00000002ff022209 */ /* 0x000fca0007800000 */
[----:B------:R-:W-:Y:S01]  /*0cf0*/  STG.E desc[UR4][R12.64+0x8], R2 ;  /* 0x000008020c007986 */ /* 0x000fe2000c101904 */
[----:B------:R-:W-:Y:S05]  /*0d00*/  EXIT ;  /* 0x000000000000794d */ /* 0x000fea0003800000 */
.L_x_181:
[----:B------:R-:W0:Y:S02]  /*0d10*/  LDCU.64 UR6, c[0x0][0x380] ;  /* 0x00007000ff0677ac */ /* 0x000e240008000a00 */
        /* <DEDUP_REMOVED lines=14> */
[----:B------:R-:W-:Y:S01]  /*0e00*/  LEA.HI.X.SX32 R5, R0, UR7, 0x1, P1 ;  /* 0x0000000700057c11 */ /* 0x000fe200088f0eff */
[----:B------:R-:W5:Y:S02]  /*0e10*/  LDCU UR7, c[0x0][0x3a0] ;  /* 0x00007400ff0777ac */ /* 0x000f640008000800 */
[----:B------:R-:W5:Y:S04]  /*0e20*/  LDG.E.U8.CONSTANT R11, desc[UR4][R6.64+0x1] ;  /* 0x00000104060b7981 */ /* 0x000f68000c1e9100 */
[----:B------:R-:W5:Y:S04]  /*0e30*/  LDG.E.U8.CONSTANT R18, desc[UR4][R6.64+0x2] ;  /* 0x0000020406127981 */ /* 0x000f68000c1e9100 */
[----:B------:R5:W5:Y:S04]  /*0e40*/  LDG.E.U8.CONSTANT R17, desc[UR4][R6.64] ;  /* 0x0000000406117981 */ /* 0x000b68000c1e9100 */
[----:B------:R-:W5:Y:S04]  /*0e50*/  LDG.E.U8.CONSTANT R10, desc[UR4][R4.64] ;  /* 0x00000004040a7981 */ /* 0x000f68000c1e9100 */
[----:B------:R-:W5:Y:S04]  /*0e60*/  LDG.E.U8.CONSTANT R0, desc[UR4][R4.64+0x1] ;  /* 0x0000010404007981 */ /* 0x000f68000c1e9100 */
[----:B------:R5:W5:Y:S01]  /*0e70*/  LDG.E.U8.CONSTANT R3, desc[UR4][R4.64+0x2] ;  /* 0x0000020404037981 */ /* 0x000b62000c1e9100 */
[----:B0-----:R-:W-:-:S02]  /*0e80*/  ISETP.NE.AND P0, PT, RZ, UR6, PT ;  /* 0x00000006ff007c0c */ /* 0x001fc4000bf05270 */
[----:B--2---:R-:W-:Y:S02]  /*0e90*/  I2FP.F32.U32 R22, R22 ;  /* 0x0000001600167245 */ /* 0x004fe40000201000 */
[----:B---3--:R-:W-:Y:S02]  /*0ea0*/  I2FP.F32.U32 R24, R24 ;  /* 0x0000001800187245 */ /* 0x008fe40000201000 */
[----:B----4-:R-:W-:Y:S01]  /*0eb0*/  I2FP.F32.U32 R20, R25 ;  /* 0x0000001900147245 */ /* 0x010fe20000201000 */
[C---:B-1----:R-:W-:Y:S02]  /*0ec0*/  FMUL R9, R15.reuse, R22 ;  /* 0x000000160f097220 */ /* 0x042fe40000400000 */
        /* <DEDUP_REMOVED lines=41> */
        .weak           $__internal_5_$__cuda_sm3x_div_rn_noftz_f32_slowpath
        .type           $__internal_5_$__cuda_sm3x_div_rn_noftz_f32_slowpath,@function
        .size           $__internal_5_$__cuda_sm3x_div_rn_noftz_f32_slowpath,(.L_x_450 - $__internal_5_$__cuda_sm3x_div_rn_noftz_f32_slowpath)
$__internal_5_$__cuda_sm3x_div_rn_noftz_f32_slowpath:
        /* <DEDUP_REMOVED lines=29> */
[----:B------:R-:W-:Y:S01]  /*1330*/  @P0 IMAD.MOV.U32 R19, RZ, RZ, RZ ;  /* 0x000000ffff130224 */ /* 0x000fe200078e00ff */
[----:B------:R-:W-:Y:S01]  /*1340*/  @!P0 MOV R19, 0xffffffc0 ;  /* 0xffffffc000138802 */ /* 0x000fe20000000f00 */
[----:B------:R-:W-:Y:S01]  /*1350*/  @!P0 FFMA R0, R0, 1.84467440737095516160e+19, RZ ;  /* 0x5f80000000008823 */ /* 0x000fe200000000ff */
[----:B------:R-:W-:-:S03]  /*1360*/  @!P1 FFMA R3, R3, 1.84467440737095516160e+19, RZ ;  /* 0x5f80000003039823 */ /* 0x000fc600000000ff */
[----:B------:R-:W-:-:S07]  /*1370*/  @!P1 VIADD R19, R19, 0x40 ;  /* 0x0000004013139836 */ /* 0x000fce0000000000 */
.L_x_189:
        /* <DEDUP_REMOVED lines=30> */
[C---:B------:R-:W-:Y:S02]  /*1560*/  IADD3 R22, PT, PT, R17.reuse, 0x20, RZ ;  /* 0x0000002011167810 */ /* 0x040fe40007ffe0ff */
[----:B------:R-:W-:Y:S02]  /*1570*/  ISETP.NE.AND P3, PT, R17, RZ, PT ;  /* 0x000000ff1100720c */ /* 0x000fe40003f65270 */
[----:B------:R-:W-:Y:S01]  /*1580*/  LOP3.LUT R21, R19, 0x7fffff, RZ, 0xc0, !PT ;  /* 0x007fffff13157812 */ /* 0x000fe200078ec0ff */
[CCC-:B------:R-:W-:Y:S01]  /*1590*/  FFMA.RP R19, R3.reuse, R23.reuse, R20.reuse ;  /* 0x0000001703137223 */ /* 0x1c0fe20000008014 */
[----:B------:R-:W-:Y:S01]  /*15a0*/  FFMA.RM R20, R3, R23, R20 ;  /* 0x0000001703147223 */ /* 0x000fe20000004014 */
[----:B------:R-:W-:Y:S01]  /*15b0*/  ISETP.NE.AND P1, PT, R17, RZ, PT ;  /* 0x000000ff1100720c */ /* 0x000fe20003f25270 */
[----:B------:R-:W-:Y:S01]  /*15c0*/  IMAD.MOV R17, RZ, RZ, -R17 ;  /* 0x000000ffff117224 */ /* 0x000fe200078e0a11 */
        /* <DEDUP_REMOVED lines=14> */
.L_x_196:
[----:B------:R-:W-:-:S04]  /*16b0*/  LOP3.LUT R0, R0, 0x80000000, RZ, 0xc0, !PT ;  /* 0x8000000000007812 */ /* 0x000fc800078ec0ff */
[----:B------:R-:W-:Y:S01]  /*16c0*/  LOP3.LUT R0, R0, 0x7f800000, RZ, 0xfc, !PT ;  /* 0x7f80000000007812 */ /* 0x000fe200078efcff */
[----:B------:R-:W-:Y:S06]  /*16d0*/  BRA `(.L_x_197) ;  /* 0x0000000000047947 */ /* 0x000fec0003800000 */
.L_x_195:
[----:B------:R-:W-:-:S07]  /*16e0*/  IMAD R0, R22, 0x800000, R0 ;  /* 0x0080000016007824 */ /* 0x000fce00078e0200 */
.L_x_197:
[----:B------:R-:W-:Y:S05]  /*16f0*/  BSYNC.RECONVERGENT B2 ;  /* 0x0000000000027941 */ /* 0x000fea0003800200 */
.L_x_194:
[----:B------:R-:W-:Y:S05]  /*1700*/  BRA `(.L_x_198) ;  /* 0x0000000000207947 */ /* 0x000fea0003800000 */
.L_x_193:
[----:B------:R-:W-:-:S04]  /*1710*/  LOP3.LUT R0, R3, 0x80000000, R0, 0x48, !PT ;  /* 0x8000000003007812 */ /* 0x000fc800078e4800 */
[----:B------:R-:W-:Y:S01]  /*1720*/  LOP3.LUT R0, R0, 0x7f800000, RZ, 0xfc, !PT ;  /* 0x7f80000000007812 */ /* 0x000fe200078efcff */
[----:B------:R-:W-:Y:S06]  /*1730*/  BRA `(.L_x_198) ;  /* 0x0000000000147947 */ /* 0x000fec0003800000 */
.L_x_192:
[----:B------:R-:W-:Y:S01]  /*1740*/  LOP3.LUT R0, R3, 0x80000000, R0, 0x48, !PT ;  /* 0x8000000003007812 */ /* 0x000fe200078e4800 */
[----:B------:R-:W-:Y:S06]  /*1750*/  BRA `(.L_x_198) ;  /* 0x00000000000c7947 */ /* 0x000fec0003800000 */
.L_x_191:
[----:B------:R-:W0:Y:S01]  /*1760*/  MUFU.RSQ R0, -QNAN ;  /* 0xffc0000000007908 */ /* 0x000e220000001400 */
[----:B------:R-:W-:Y:S05]  /*1770*/  BRA `(.L_x_198) ;  /* 0x0000000000047947 */ /* 0x000fea0003800000 */
.L_x_190:
[----:B------:R-:W-:-:S07]  /*1780*/  FADD.FTZ R0, R0, R3 ;  /* 0x0000000300007221 */ /* 0x000fce0000010000 */
.L_x_198:
[----:B------:R-:W-:Y:S05]  /*1790*/  BSYNC.RECONVERGENT B1 ;  /* 0x0000000000017941 */ /* 0x000fea0003800200 */
.L_x_188:
[----:B------:R-:W-:-:S04]  /*17a0*/  IMAD.MOV.U32 R19, RZ, RZ, 0x0 ;  /* 0x00000000ff137424 */ /* 0x000fc800078e00ff */
[----:B0-----:R-:W-:Y:S05]  /*17b0*/  RET.REL.NODEC R18 `(preprocess_resize_nhwc) ;  /* 0xffffffe812107950 */ /* 0x001fea0003c3ffff */
.L_x_199:
        /* <DEDUP_REMOVED lines=12> */
.L_x_450:


//--------------------- .text.preprocess_letterbox_nchw --------------------------
	.section	.text.preprocess_letterbox_nchw,"ax",@progbits
	.align	128
        .global         preprocess_letterbox_nchw
        .type           preprocess_letterbox_nchw,@function
        .size           preprocess_letterbox_nchw,(.L_x_451 - preprocess_letterbox_nchw)
        .other          preprocess_letterbox_nchw,@"STO_CUDA_ENTRY STV_DEFAULT"
preprocess_letterbox_nchw:
.text.preprocess_letterbox_nchw:
        /* <DEDUP_REMOVED lines=13> */
[----:B------:R-:W0:Y:S01]  /*00d0*/  LDCU.128 UR4, c[0x0][0x3a0] ;  /* 0x00007400ff0477ac */ /* 0x000e220008000c00 */
[-C--:B------:R-:W-:Y:S02]  /*00e0*/  IMAD R2, R6, R7.reuse, RZ ;  /* 0x0000000706027224 */ /* 0x080fe400078e02ff */
[----:B0-----:R-:W-:Y:S02]  /*00f0*/  VIADD R9, R18, -UR7 ;  /* 0x8000000712097c36 */ /* 0x001fe40008000000 */
[C---:B------:R-:W-:Y:S01]  /*0100*/  VIADD R8, R3.reuse, -UR6 ;  /* 0x8000000603087c36 */ /* 0x040fe20008000000 */
[----:B------:R-:W0:Y:S01]  /*0110*/  LDCU.64 UR6, c[0x0][0x358] ;  /* 0x00006b00ff0677ac */ /* 0x000e220008000a00 */
[----:B------:R-:W-:Y:S01]  /*0120*/  IMAD R18, R3, R7, R18 ;  /* 0x0000000703127224 */ /* 0x000fe200078e0212 */
[----:B------:R-:W-:Y:S02]  /*0130*/  ISETP.GE.AND P0, PT, R9, UR5, PT ;  /* 0x0000000509007c0c */ /* 0x000fe4000bf06270 */
[----:B------:R-:W-:-:S02]  /*0140*/  ISETP.GE.AND P1, PT, R8, UR4, PT ;  /* 0x0000000408007c0c */ /* 0x000fc4000bf26270 */
[----:B------:R-:W-:Y:S02]  /*0150*/  ISETP.LT.OR P0, PT, R9, RZ, P0 ;  /* 0x000000ff0900720c */ /* 0x000fe40000701670 */
        /* <DEDUP_REMOVED lines=27> */
[----:B------:R-:W-:Y:S05]  /*0310*/  CALL.REL.NOINC `($__internal_6_$__cuda_sm3x_div_rn_noftz_f32_slowpath) ;  /* 0x0000001400147944 */ /* 0x000fea0003c00000 */
[----:B------:R-:W-:-:S07]  /*0320*/  MOV R10, R0 ;  /* 0x00000000000a7202 */ /* 0x000fce0000000f00 */
.L_x_202:
        /* <DEDUP_REMOVED lines=19> */
[----:B------:R-:W-:Y:S05]  /*0460*/  CALL.REL.NOINC `($__internal_6_$__cuda_sm3x_div_rn_noftz_f32_slowpath) ;  /* 0x0000001000c07944 */ /* 0x000fea0003c00000 */
[----:B------:R-:W-:-:S07]  /*0470*/  IMAD.MOV.U32 R11, RZ, RZ, R0 ;  /* 0x000000ffff0b7224 */ /* 0x000fce00078e0000 */
.L_x_203:
[----:B------:R-:W0:Y:S01]  /*0480*/  LDC.64 R6, c[0x0][0x3c0] ;  /* 0x0000f000ff067b82 */ /* 0x000e220000000a00 */
[----:B------:R-:W1:Y:S07]  /*0490*/  LDCU UR4, c[0x0][0x3b0] ;  /* 0x00007600ff0477ac */ /* 0x000e6e0008000800 */
[----:B------:R-:W2:Y:S01]  /*04a0*/  LDC.64 R4, c[0x0][0x3b8] ;  /* 0x0000ee00ff047b82 */ /* 0x000ea20000000a00 */
[----:B0-----:R-:W3:Y:S04]  /*04b0*/  LDG.E.CONSTANT R3, desc[UR6][R6.64+0x8] ;  /* 0x0000080606037981 */ /* 0x001ee8000c1e9900 */
[----:B--2---:R-:W1:Y:S01]  /*04c0*/  LDG.E.CONSTANT R0, desc[UR6][R4.64+0x8] ;  /* 0x0000080604007981 */ /* 0x004e62000c1e9900 */
[----:B------:R-:W-:-:S02]  /*04d0*/  IMAD.MOV.U32 R13, RZ, RZ, R11 ;  /* 0x000000ffff0d7224 */ /* 0x000fc400078e000b */
        /* <DEDUP_REMOVED lines=14> */
[----:B------:R-:W-:-:S07]  /*05c0*/  MOV R4, R0 ;  /* 0x0000000000047202 */ /* 0x000fce0000000f00 */
.L_x_204:
[----:B------:R-:W-:Y:S01]  /*05d0*/  IMAD.WIDE R2, R2, 0x4, R8 ;  /* 0x0000000402027825 */ /* 0x000fe200078e0208 */
[----:B------:R-:W-:-:S05]  /*05e0*/  @P2 FMNMX R4, RZ, R4, !PT ;  /* 0x00000004ff042209 */ /* 0x000fca0007800000 */
[----:B------:R-:W-:Y:S01]  /*05f0*/  STG.E desc[UR6][R2.64], R4 ;  /* 0x0000000402007986 */ /* 0x000fe2000c101906 */
[----:B------:R-:W-:Y:S05]  /*0600*/  EXIT ;  /* 0x000000000000794d */ /* 0x000fea0003800000 */
.L_x_201:
        /* <DEDUP_REMOVED lines=12> */
.L_x_200:
        /* <DEDUP_REMOVED lines=12> */
[----:B------:R-:W-:Y:S05]  /*0790*/  CALL.REL.NOINC `($__internal_6_$__cuda_sm3x_div_rn_noftz_f32_slowpath) ;  /* 0x0000000c00f47944 */ /* 0x000fea0003c00000 */
[----:B------:R-:W-:-:S07]  /*07a0*/  IMAD.MOV.U32 R7, RZ, RZ, R0 ;  /* 0x000000ffff077224 */ /* 0x000fce00078e0000 */
.L_x_205:
        /* <DEDUP_REMOVED lines=15> */
.L_x_206:
[----:B------:R-:W-:Y:S01]  /*08a0*/  I2FP.F32.U32 R9, R9 ;  /* 0x0000000900097245 */ /* 0x000fe20000201000 */
[----:B------:R-:W0:Y:S01]  /*08b0*/  LDC.64 R4, c[0x0][0x390] ;  /* 0x0000e400ff047b82 */ /* 0x000e220000000a00 */
[----:B------:R-:W-:Y:S01]  /*08c0*/  I2FP.F32.U32 R8, R8 ;  /* 0x0000000800087245 */ /* 0x000fe20000201000 */
[----:B------:R-:W1:Y:S02]  /*08d0*/  LDCU.64 UR8, c[0x0][0x3c0] ;  /* 0x00007800ff0877ac */ /* 0x000e640008000a00 */
[----:B------:R-:W-:Y:S02]  /*08e0*/  FADD R0, R9, 0.5 ;  /* 0x3f00000009007421 */ /* 0x000fe40000000000 */
[----:B------:R-:W-:Y:S01]  /*08f0*/  FADD R3, R8, 0.5 ;  /* 0x3f00000008037421 */ /* 0x000fe20000000000 */
[----:B------:R-:W2:Y:S01]  /*0900*/  LDCU.64 UR10, c[0x0][0x3b8] ;  /* 0x00007700ff0a77ac */ /* 0x000ea20008000a00 */
[----:B------:R-:W-:Y:S02]  /*0910*/  FFMA R0, R0, R7, -0.5 ;  /* 0xbf00000000007423 */ /* 0x000fe40000000007 */
[----:B------:R-:W-:-:S02]  /*0920*/  FFMA R3, R3, R6, -0.5 ;  /* 0xbf00000003037423 */ /* 0x000fc40000000006 */
[----:B------:R-:W3:Y:S08]  /*0930*/  FRND.FLOOR R7, R0 ;  /* 0x0000000000077307 */ /* 0x000ef00000205000 */
[----:B------:R-:W4:Y:S01]  /*0940*/  FRND.FLOOR R6, R3 ;  /* 0x0000000300067307 */ /* 0x000f220000205000 */
[----:B-1----:R-:W-:Y:S01]  /*0950*/  UISETP.NE.U32.AND UP0, UPT, UR8, URZ, UPT ;  /* 0x000000ff0800728c */ /* 0x002fe2000bf05070 */
[----:B0-----:R-:W-:-:S03]  /*0960*/  IADD3 R10, PT, PT, R5, -0x1, RZ ;  /* 0xffffffff050a7810 */ /* 0x001fc60007ffe0ff */
[----:B------:R-:W-:Y:S01]  /*0970*/  UISETP.NE.AND.EX UP0, UPT, UR9, URZ, UPT, UP0 ;  /* 0x000000ff0900728c */ /* 0x000fe2000bf05300 */
[----:B---3--:R-:W-:Y:S02]  /*0980*/  FADD R11, R0, -R7 ;  /* 0x80000007000b7221 */ /* 0x008fe40000000000 */
[----:B------:R-:W0:Y:S01]  /*0990*/  F2I.FLOOR.NTZ R9, R0 ;  /* 0x0000000000097305 */ /* 0x000e220000207100 */
[----:B------:R-:W-:Y:S01]  /*09a0*/  VIADD R7, R4, 0xffffffff ;  /* 0xffffffff04077836 */ /* 0x000fe20000000000 */
[----:B--2---:R-:W-:-:S04]  /*09b0*/  UISETP.EQ.U32.AND UP1, UPT, UR10, URZ, UPT ;  /* 0x000000ff0a00728c */ /* 0x004fc8000bf22070 */
[----:B------:R-:W-:Y:S01]  /*09c0*/  UISETP.EQ.OR.EX UP0, UPT, UR11, URZ, !UP0, UP1 ;  /* 0x000000ff0b00728c */ /* 0x000fe2000c702710 */
[----:B----4-:R-:W-:Y:S01]  /*09d0*/  FADD R20, R3, -R6 ;  /* 0x8000000603147221 */ /* 0x010fe20000000000 */
[----:B------:R1:W2:Y:S03]  /*09e0*/  F2I.FLOOR.NTZ R8, R3 ;  /* 0x0000000300087305 */ /* 0x0002a60000207100 */
[----:B------:R-:W-:Y:S01]  /*09f0*/  FADD R12, -R20, 1 ;  /* 0x3f800000140c7421 */ /* 0x000fe20000000100 */
[----:B0-----:R-:W-:Y:S01]  /*0a00*/  VIMNMX.RELU R4, PT, PT, R9, R10, PT ;  /* 0x0000000a09047248 */ /* 0x001fe20003fe1100 */
[----:B-1----:R-:W-:Y:S01]  /*0a10*/  FADD R3, -R11, 1 ;  /* 0x3f8000000b037421 */ /* 0x002fe20000000100 */
[----:B------:R-:W-:-:S03]  /*0a20*/  VIADDMNMX.RELU R10, R9, 0x1, R10, PT ;  /* 0x00000001090a7846 */ /* 0x000fc6000380110a */
[----:B------:R-:W-:Y:S01]  /*0a30*/  FMUL R9, R3, R12 ;  /* 0x0000000c03097220 */ /* 0x000fe20000400000 */
[C---:B--2---:R-:W-:Y:S02]  /*0a40*/  VIMNMX.RELU R0, PT, PT, R8.reuse, R7, PT ;  /* 0x0000000708007248 */ /* 0x044fe40003fe1100 */
[----:B------:R-:W-:Y:S01]  /*0a50*/  VIADDMNMX.RELU R6, R8, 0x1, R7, PT ;  /* 0x0000000108067846 */ /* 0x000fe20003801107 */
[C---:B------:R-:W-:Y:S01]  /*0a60*/  FMUL R7, R11.reuse, R20 ;  /* 0x000000140b077220 */ /* 0x040fe20000400000 */
[----:B------:R-:W-:Y:S01]  /*0a70*/  FMUL R20, R20, R3 ;  /* 0x0000000314147220 */ /* 0x000fe20000400000 */
[CC--:B------:R-:W-:Y:S02]  /*0a80*/  IMAD R3, R0.reuse, R5.reuse, R4 ;  /* 0x0000000500037224 */ /* 0x0c0fe400078e0204 */
[----:B------:R-:W-:Y:S01]  /*0a90*/  FMUL R8, R11, R12 ;  /* 0x0000000c0b087220 */ /* 0x000fe20000400000 */
[-C--:B------:R-:W-:Y:S02]  /*0aa0*/  IMAD R0, R0, R5.reuse, R10 ;  /* 0x0000000500007224 */ /* 0x080fe400078e020a */
[----:B------:R-:W-:-:S02]  /*0ab0*/  IMAD R4, R6, R5, R4 ;  /* 0x0000000506047224 */ /* 0x000fc400078e0204 */
[----:B------:R-:W-:Y:S02]  /*0ac0*/  IMAD R5, R6, R5, R10 ;  /* 0x0000000506057224 */ /* 0x000fe400078e020a */
[----:B------:R-:W-:Y:S02]  /*0ad0*/  IMAD R6, R3, 0x3, RZ ;  /* 0x0000000303067824 */ /* 0x000fe400078e02ff */
[----:B------:R-:W-:Y:S02]  /*0ae0*/  IMAD R11, R0, 0x3, RZ ;  /* 0x00000003000b7824 */ /* 0x000fe400078e02ff */
        /* <DEDUP_REMOVED lines=46> */
[----:B------:R-:W-:Y:S05]  /*0dd0*/  CALL.REL.NOINC `($__internal_6_$__cuda_sm3x_div_rn_noftz_f32_slowpath) ;  /* 0x0000000800647944 */ /* 0x000fea0003c00000 */
.L_x_209:
[----:B------:R-:W-:Y:S05]  /*0de0*/  BSYNC.RECONVERGENT B0 ;  /* 0x0000000000007941 */ /* 0x000fea0003800200 */
.L_x_208:
        /* <DEDUP_REMOVED lines=18> */
[----:B------:R-:W-:-:S03]  /*0f10*/  MOV R21, R0 ;  /* 0x0000000000157202 */ /* 0x000fc60000000f00 */
[----:B------:R-:W-:Y:S01]  /*0f20*/  FFMA R26, R7, R26, R28 ;  /* 0x0000001a071a7223 */ /* 0x000fe2000000001c */
[----:B------:R-:W-:-:S03]  /*0f30*/  @P2 FMNMX R21, RZ, R21, !PT ;  /* 0x00000015ff152209 */ /* 0x000fc60007800000 */
        /* <DEDUP_REMOVED lines=14> */
[----:B------:R-:W-:Y:S01]  /*1020*/  IMAD.MOV.U32 R0, RZ, RZ, R22 ;  /* 0x000000ffff007224 */ /* 0x000fe200078e0016 */
[----:B------:R-:W-:-:S07]  /*1030*/  MOV R4, 0x1050 ;  /* 0x0000105000047802 */ /* 0x000fce0000000f00 */
[----:B------:R-:W-:Y:S05]  /*1040*/  CALL.REL.NOINC `($__internal_6_$__cuda_sm3x_div_rn_noftz_f32_slowpath) ;  /* 0x0000000400c87944 */ /* 0x000fea0003c00000 */
.L_x_211:
[----:B------:R-:W-:Y:S05]  /*1050*/  BSYNC.RECONVERGENT B0 ;  /* 0x0000000000007941 */ /* 0x000fea0003800200 */
.L_x_210:
        /* <DEDUP_REMOVED lines=36> */
[----:B------:R-:W-:Y:S05]  /*12a0*/  CALL.REL.NOINC `($__internal_6_$__cuda_sm3x_div_rn_noftz_f32_slowpath) ;  /* 0x0000000400307944 */ /* 0x000fea0003c00000 */
.L_x_213:
[----:B------:R-:W-:Y:S05]  /*12b0*/  BSYNC.RECONVERGENT B0 ;  /* 0x0000000000007941 */ /* 0x000fea0003800200 */
.L_x_212:
[----:B------:R-:W-:Y:S01]  /*12c0*/  IMAD.WIDE R2, R2, 0x4, R18 ;  /* 0x0000000402027825 */ /* 0x000fe200078e0212 */
[----:B------:R-:W-:-:S05]  /*12d0*/  @P2 FMNMX R0, RZ, R0, !PT ;  /* 0x00000000ff002209 */ /* 0x000fca0007800000 */
[----:B------:R-:W-:Y:S01]  /*12e0*/  STG.E desc[UR6][R2.64], R0 ;  /* 0x0000000002007986 */ /* 0x000fe2000c101906 */
[----:B------:R-:W-:Y:S05]  /*12f0*/  EXIT ;  /* 0x000000000000794d */ /* 0x000fea0003800000 */
.L_x_207:
        /* <DEDUP_REMOVED lines=71> */
        .weak           $__internal_6_$__cuda_sm3x_div_rn_noftz_f32_slowpath
        .type           $__internal_6_$__cuda_sm3x_div_rn_noftz_f32_slowpath,@function
        .size           $__internal_6_$__cuda_sm3x_div_rn_noftz_f32_slowpath,(.L_x_451 - $__internal_6_$__cuda_sm3x_div_rn_noftz_f32_slowpath)
$__internal_6_$__cuda_sm3x_div_rn_noftz_f32_slowpath:
        /* <DEDUP_REMOVED lines=34> */
.L_x_215:
        /* <DEDUP_REMOVED lines=51> */
.L_x_222:
[----:B------:R-:W-:-:S04]  /*1cc0*/  LOP3.LUT R0, R0, 0x80000000, RZ, 0xc0, !PT ;  /* 0x8000000000007812 */ /* 0x000fc800078ec0ff */
[----:B------:R-:W-:Y:S01]  /*1cd0*/  LOP3.LUT R0, R0, 0x7f800000, RZ, 0xfc, !PT ;  /* 0x7f80000000007812 */ /* 0x000fe200078efcff */
[----:B------:R-:W-:Y:S06]  /*1ce0*/  BRA `(.L_x_223) ;  /* 0x0000000000047947 */ /* 0x000fec0003800000 */
.L_x_221:
[----:B------:R-:W-:-:S07]  /*1cf0*/  IMAD R0, R21, 0x800000, R0 ;  /* 0x0080000015007824 */ /* 0x000fce00078e0200 */
.L_x_223:
[----:B------:R-:W-:Y:S05]  /*1d00*/  BSYNC.RECONVERGENT B2 ;  /* 0x0000000000027941 */ /* 0x000fea0003800200 */
.L_x_220:
[----:B------:R-:W-:Y:S05]  /*1d10*/  BRA `(.L_x_224) ;  /* 0x0000000000207947 */ /* 0x000fea0003800000 */
.L_x_219:
[----:B------:R-:W-:-:S04]  /*1d20*/  LOP3.LUT R0, R3, 0x80000000, R0, 0x48, !PT ;  /* 0x8000000003007812 */ /* 0x000fc800078e4800 */
[----:B------:R-:W-:Y:S01]  /*1d30*/  LOP3.LUT R0, R0, 0x7f800000, RZ, 0xfc, !PT ;  /* 0x7f80000000007812 */ /* 0x000fe200078efcff */
[----:B------:R-:W-:Y:S06]  /*1d40*/  BRA `(.L_x_224) ;  /* 0x0000000000147947 */ /* 0x000fec0003800000 */
.L_x_218:
[----:B------:R-:W-:Y:S01]  /*1d50*/  LOP3.LUT R0, R3, 0x80000000, R0, 0x48, !PT ;  /* 0x8000000003007812 */ /* 0x000fe200078e4800 */
[----:B------:R-:W-:Y:S06]  /*1d60*/  BRA `(.L_x_224) ;  /* 0x00000000000c7947 */ /* 0x000fec0003800000 */
.L_x_217:
[----:B------:R-:W0:Y:S01]  /*1d70*/  MUFU.RSQ R0, -QNAN ;  /* 0xffc0000000007908 */ /* 0x000e220000001400 */
[----:B------:R-:W-:Y:S05]  /*1d80*/  BRA `(.L_x_224) ;  /* 0x0000000000047947 */ /* 0x000fea0003800000 */
.L_x_216:
[----:B------:R-:W-:-:S07]  /*1d90*/  FADD.FTZ R0, R0, R3 ;  /* 0x0000000300007221 */ /* 0x000fce0000010000 */
.L_x_224:
[----:B------:R-:W-:Y:S05]  /*1da0*/  BSYNC.RECONVERGENT B1 ;  /* 0x0000000000017941 */ /* 0x000fea0003800200 */
.L_x_214:
[----:B------:R-:W-:-:S04]  /*1db0*/  HFMA2 R5, -RZ, RZ, 0, 0 ;  /* 0x00000000ff057431 */ /* 0x000fc800000001ff */
[----:B0-----:R-:W-:Y:S05]  /*1dc0*/  RET.REL.NODEC R4 `(preprocess_letterbox_nchw) ;  /* 0xffffffe0048c7950 */ /* 0x001fea0003c3ffff */
.L_x_225:
        /* <DEDUP_REMOVED lines=11> */
.L_x_451:


//--------------------- .text.preprocess_resize_nchw --------------------------
	.section	.text.preprocess_resize_nchw,"ax",@progbits
	.align	128
        .global         preprocess_resize_nchw
        .type           preprocess_resize_nchw,@function
        .size           preprocess_resize_nchw,(.L_x_452 - preprocess_resize_nchw)
        .other          preprocess_resize_nchw,@"STO_CUDA_ENTRY STV_DEFAULT"
preprocess_resize_nchw:
.text.preprocess_resize_nchw:
        /* <DEDUP_REMOVED lines=25> */
[----:B------:R-:W-:Y:S05]  /*0190*/  CALL.REL.NOINC `($__internal_7_$__cuda_sm3x_div_rn_noftz_f32_slowpath) ;  /* 0x00000010002c7944 */ /* 0x000fea0003c00000 */
[----:B------:R-:W-:-:S07]  /*01a0*/  IMAD.MOV.U32 R4, RZ, RZ, R17 ;  /* 0x000000ffff047224 */ /* 0x000fce00078e0011 */
.L_x_226:
        /* <DEDUP_REMOVED lines=15> */
.L_x_227:
[----:B------:R-:W-:Y:S01]  /*02a0*/  I2FP.F32.S32 R0, R2 ;  /* 0x0000000200007245 */ /* 0x000fe20000201400 */
[----:B------:R-:W0:Y:S04]  /*02b0*/  LDCU.64 UR4, c[0x0][0x3b0] ;  /* 0x00007600ff0477ac */ /* 0x000e280008000a00 */
[----:B------:R-:W-:Y:S01]  /*02c0*/  FADD R3, R0, 0.5 ;  /* 0x3f00000000037421 */ /* 0x000fe20000000000 */
[----:B------:R-:W-:Y:S01]  /*02d0*/  I2FP.F32.U32 R0, R13 ;  /* 0x0000000d00007245 */ /* 0x000fe20000201000 */
[----:B------:R-:W1:Y:S02]  /*02e0*/  LDCU.64 UR6, c[0x0][0x3a8] ;  /* 0x00007500ff0677ac */ /* 0x000e640008000a00 */
[----:B------:R-:W-:Y:S02]  /*02f0*/  FFMA R3, R3, R4, -0.5 ;  /* 0xbf00000003037423 */ /* 0x000fe40000000004 */
[----:B------:R-:W2:Y:S01]  /*0300*/  LDC.64 R4, c[0x0][0x390] ;  /* 0x0000e400ff047b82 */ /* 0x000ea20000000a00 */
[----:B------:R-:W-:Y:S01]  /*0310*/  FADD R7, R0, 0.5 ;  /* 0x3f00000000077421 */ /* 0x000fe20000000000 */
[----:B------:R-:W-:Y:S03]  /*0320*/  F2I.FLOOR.NTZ R8, R3 ;  /* 0x0000000300087305 */ /* 0x000fe60000207100 */
[----:B------:R-:W-:Y:S01]  /*0330*/  FFMA R6, R7, R6, -0.5 ;  /* 0xbf00000007067423 */ /* 0x000fe20000000006 */
[----:B0-----:R-:W-:-:S04]  /*0340*/  UISETP.NE.U32.AND UP0, UPT, UR4, URZ, UPT ;  /* 0x000000ff0400728c */ /* 0x001fc8000bf05070 */
[----:B------:R-:W0:Y:S01]  /*0350*/  FRND.FLOOR R0, R3 ;  /* 0x0000000300007307 */ /* 0x000e220000205000 */
[----:B------:R-:W-:Y:S02]  /*0360*/  UISETP.NE.AND.EX UP0, UPT, UR5, URZ, UPT, UP0 ;  /* 0x000000ff0500728c */ /* 0x000fe4000bf05300 */
[----:B-1----:R-:W-:Y:S01]  /*0370*/  UISETP.EQ.U32.AND UP1, UPT, UR6, URZ, UPT ;  /* 0x000000ff0600728c */ /* 0x002fe2000bf22070 */
[----:B------:R-:W1:Y:S04]  /*0380*/  LDCU.64 UR4, c[0x0][0x358] ;  /* 0x00006b00ff0477ac */ /* 0x000e680008000a00 */
[----:B------:R-:W3:Y:S01]  /*0390*/  F2I.FLOOR.NTZ R9, R6 ;  /* 0x0000000600097305 */ /* 0x000ee20000207100 */
[----:B------:R-:W-:Y:S01]  /*03a0*/  UISETP.EQ.OR.EX UP0, UPT, UR7, URZ, !UP0, UP1 ;  /* 0x000000ff0700728c */ /* 0x000fe2000c702710 */
[----:B--2---:R-:W-:Y:S01]  /*03b0*/  VIADD R11, R5, 0xffffffff ;  /* 0xffffffff050b7836 */ /* 0x004fe20000000000 */
[----:B------:R-:W-:-:S05]  /*03c0*/  IADD3 R4, PT, PT, R4, -0x1, RZ ;  /* 0xffffffff04047810 */ /* 0x000fca0007ffe0ff */
[----:B------:R-:W2:Y:S01]  /*03d0*/  FRND.FLOOR R7, R6 ;  /* 0x0000000600077307 */ /* 0x000ea20000205000 */
[----:B0-----:R-:W-:Y:S01]  /*03e0*/  FADD R14, R3, -R0 ;  /* 0x80000000030e7221 */ /* 0x001fe20000000000 */
[C---:B------:R-:W-:Y:S02]  /*03f0*/  VIMNMX.RELU R0, PT, PT, R8.reuse, R11, PT ;  /* 0x0000000b08007248 */ /* 0x040fe40003fe1100 */
[----:B------:R-:W-:Y:S01]  /*0400*/  VIADDMNMX.RELU R8, R8, 0x1, R11, PT ;  /* 0x0000000108087846 */ /* 0x000fe2000380110b */
[----:B------:R-:W-:Y:S01]  /*0410*/  FADD R16, -R14, 1 ;  /* 0x3f8000000e107421 */ /* 0x000fe20000000100 */
[C---:B---3--:R-:W-:Y:S02]  /*0420*/  VIMNMX.RELU R3, PT, PT, R9.reuse, R4, PT ;  /* 0x0000000409037248 */ /* 0x048fe40003fe1100 */
[----:B------:R-:W-:Y:S01]  /*0430*/  VIADDMNMX.RELU R4, R9, 0x1, R4, PT ;  /* 0x0000000109047846 */ /* 0x000fe20003801104 */
[----:B--2---:R-:W-:Y:S02]  /*0440*/  FADD R7, R6, -R7 ;  /* 0x8000000706077221 */ /* 0x004fe40000000000 */
[----:B------:R-:W-:-:S02]  /*0450*/  IMAD R6, R3, R5, R0 ;  /* 0x0000000503067224 */ /* 0x000fc400078e0200 */
[-C--:B------:R-:W-:Y:S02]  /*0460*/  IMAD R3, R3, R5.reuse, R8 ;  /* 0x0000000503037224 */ /* 0x080fe400078e0208 */
[----:B------:R-:W-:Y:S01]  /*0470*/  FADD R15, -R7, 1 ;  /* 0x3f800000070f7421 */ /* 0x000fe20000000100 */
[----:B------:R-:W-:Y:S02]  /*0480*/  IMAD R0, R4, R5, R0 ;  /* 0x0000000504007224 */ /* 0x000fe400078e0200 */
[----:B------:R-:W-:Y:S01]  /*0490*/  FMUL R12, R14, R7 ;  /* 0x000000070e0c7220 */ /* 0x000fe20000400000 */
[----:B------:R-:W-:Y:S02]  /*04a0*/  IMAD R4, R4, R5, R8 ;  /* 0x0000000504047224 */ /* 0x000fe400078e0208 */
[-C--:B------:R-:W-:Y:S01]  /*04b0*/  FMUL R14, R14, R15.reuse ;  /* 0x0000000f0e0e7220 */ /* 0x080fe20000400000 */
[----:B------:R-:W-:Y:S01]  /*04c0*/  FMUL R15, R16, R15 ;  /* 0x0000000f100f7220 */ /* 0x000fe20000400000 */
[----:B------:R-:W-:-:S02]  /*04d0*/  IMAD R5, R3, 0x3, RZ ;  /* 0x0000000303057824 */ /* 0x000fc400078e02ff */
[----:B------:R-:W-:Y:S01]  /*04e0*/  FMUL R16, R7, R16 ;  /* 0x0000001007107220 */ /* 0x000fe20000400000 */
[----:B------:R-:W-:Y:S02]  /*04f0*/  IMAD R3, R0, 0x3, RZ ;  /* 0x0000000300037824 */ /* 0x000fe400078e02ff */
[----:B------:R-:W-:Y:S02]  /*0500*/  IMAD R7, R6, 0x3, RZ ;  /* 0x0000000306077824 */ /* 0x000fe400078e02ff */
[----:B------:R-:W-:Y:S01]  /*0510*/  IMAD R0, R4, 0x3, RZ ;  /* 0x0000000304007824 */ /* 0x000fe200078e02ff */
[----:B-1----:R-:W-:Y:S06]  /*0520*/  BRA.U UP0, `(.L_x_228) ;  /* 0x0000000900147547 */ /* 0x002fec000b800000 */
        /* <DEDUP_REMOVED lines=42> */
[----:B------:R-:W-:Y:S05]  /*07d0*/  CALL.REL.NOINC `($__internal_7_$__cuda_sm3x_div_rn_noftz_f32_slowpath) ;  /* 0x00000008009c7944 */ /* 0x000fea0003c00000 */
.L_x_230:
[----:B------:R-:W-:Y:S05]  /*07e0*/  BSYNC.RECONVERGENT B0 ;  /* 0x0000000000007941 */ /* 0x000fea0003800200 */
.L_x_229:
[----:B------:R-:W0:Y:S01]  /*07f0*/  LDC.64 R22, c[0x0][0x3b0] ;  /* 0x0000ec00ff167b82 */ /* 0x000e220000000a00 */
[----:B------:R-:W2:Y:S01]  /*0800*/  LDG.E.U8.CONSTANT R20, desc[UR4][R4.64+0x1] ;  /* 0x0000010404147981 */ /* 0x000ea2000c1e9100 */
[----:B------:R-:W1:Y:S03]  /*0810*/  LDCU UR6, c[0x0][0x39c] ;  /* 0x00007380ff0677ac */ /* 0x000e660008000800 */
[----:B------:R-:W3:Y:S01]  /*0820*/  LDG.E.U8.CONSTANT R26, desc[UR4][R6.64+0x1] ;  /* 0x00000104061a7981 */ /* 0x000ee2000c1e9100 */
[----:B------:R-:W4:Y:S03]  /*0830*/  LDCU UR7, c[0x0][0x3a0] ;  /* 0x00007400ff0777ac */ /* 0x000f260008000800 */
[----:B------:R-:W5:Y:S01]  /*0840*/  LDG.E.U8.CONSTANT R25, desc[UR4][R8.64+0x1] ;  /* 0x0000010408197981 */ /* 0x000f62000c1e9100 */
[----:B------:R-:W1:Y:S03]  /*0850*/  LDC.64 R18, c[0x0][0x3a8] ;  /* 0x0000ea00ff127b82 */ /* 0x000e660000000a00 */
[----:B------:R-:W4:Y:S04]  /*0860*/  LDG.E.U8.CONSTANT R24, desc[UR4][R10.64+0x1] ;  /* 0x000001040a187981 */ /* 0x000f28000c1e9100 */
[----:B0-----:R0:W4:Y:S04]  /*0870*/  LDG.E.CONSTANT R3, desc[UR4][R22.64+0x4] ;  /* 0x0000040416037981 */ /* 0x001128000c1e9900 */
[----:B-1----:R-:W4:Y:S01]  /*0880*/  LDG.E.CONSTANT R0, desc[UR4][R18.64+0x4] ;  /* 0x0000040412007981 */ /* 0x002f22000c1e9900 */
[----:B0-----:R-:W-:Y:S01]  /*0890*/  IMAD.MOV.U32 R23, RZ, RZ, R17 ;  /* 0x000000ffff177224 */ /* 0x001fe200078e0011 */
[----:B------:R-:W-:Y:S01]  /*08a0*/  BSSY.RECONVERGENT B0, `(.L_x_231) ;  /* 0x000001c000007945 */ /* 0x000fe20003800200 */
[----:B------:R-:W-:-:S03]  /*08b0*/  IMAD R17, R13, UR6, R2 ;  /* 0x000000060d117c24 */ /* 0x000fc6000f8e0202 */
[----:B------:R-:W-:Y:S02]  /*08c0*/  @P2 FMNMX R23, RZ, R23, !PT ;  /* 0x00000017ff172209 */ /* 0x000fe40007800000 */
[----:B--2---:R-:W-:Y:S02]  /*08d0*/  I2FP.F32.U32 R27, R20 ;  /* 0x00000014001b7245 */ /* 0x004fe40000201000 */
[----:B------:R-:W0:Y:S01]  /*08e0*/  LDC.64 R20, c[0x0][0x388] ;  /* 0x0000e200ff147b82 */ /* 0x000e220000000a00 */
[----:B---3--:R-:W-:Y:S02]  /*08f0*/  I2FP.F32.U32 R26, R26 ;  /* 0x0000001a001a7245 */ /* 0x008fe40000201000 */
[----:B------:R-:W-:Y:S01]  /*0900*/  FMUL R28, R14, R27 ;  /* 0x0000001b0e1c7220 */ /* 0x000fe20000400000 */
[----:B-----5:R-:W-:-:S03]  /*0910*/  I2FP.F32.U32 R25, R25 ;  /* 0x0000001900197245 */ /* 0x020fc60000201000 */
[----:B------:R-:W-:Y:S01]  /*0920*/  FFMA R29, R15, R26, R28 ;  /* 0x0000001a0f1d7223 */ /* 0x000fe2000000001c */
[----:B----4-:R-:W-:-:S03]  /*0930*/  I2FP.F32.U32 R27, R24 ;  /* 0x00000018001b7245 */ /* 0x010fc60000201000 */
[----:B------:R-:W-:-:S04]  /*0940*/  FFMA R25, R16, R25, R29 ;  /* 0x0000001910197223 */ /* 0x000fc8000000001d */
[----:B------:R-:W-:-:S04]  /*0950*/  FFMA R25, R12, R27, R25 ;  /* 0x0000001b0c197223 */ /* 0x000fc80000000019 */
[----:B------:R-:W-:Y:S01]  /*0960*/  FADD R25, R25, 0.5 ;  /* 0x3f00000019197421 */ /* 0x000fe20000000000 */
[----:B------:R-:W1:Y:S04]  /*0970*/  MUFU.RCP R22, R3 ;  /* 0x0000000300167308 */ /* 0x000e680000001000 */
[----:B------:R-:W-:Y:S01]  /*0980*/  FMNMX R25, RZ, R25, !PT ;  /* 0x00000019ff197209 */ /* 0x000fe20007800000 */
[----:B0-----:R-:W-:-:S03]  /*0990*/  IMAD.WIDE R20, R17, 0x4, R20 ;  /* 0x0000000411147825 */ /* 0x001fc600078e0214 */
[----:B------:R-:W-:Y:S02]  /*09a0*/  FMNMX R25, R25, 255, PT ;  /* 0x437f000019197809 */ /* 0x000fe40003800000 */
[----:B------:R0:W-:Y:S03]  /*09b0*/  STG.E desc[UR4][R20.64], R23 ;  /* 0x0000001714007986 */ /* 0x0001e6000c101904 */
[----:B------:R-:W-:-:S04]  /*09c0*/  FFMA R0, R25, UR7, -R0 ;  /* 0x0000000719007c23 */ /* 0x000fc80008000800 */
        /* <DEDUP_REMOVED lines=8> */
[----:B------:R-:W-:Y:S05]  /*0a50*/  CALL.REL.NOINC `($__internal_7_$__cuda_sm3x_div_rn_noftz_f32_slowpath) ;  /* 0x0000000400fc7944 */ /* 0x000fea0003c00000 */
.L_x_232:
[----:B------:R-:W-:Y:S05]  /*0a60*/  BSYNC.RECONVERGENT B0 ;  /* 0x0000000000007941 */ /* 0x000fea0003800200 */
.L_x_231:
[----:B------:R-:W0:Y:S01]  /*0a70*/  LDC.64 R18, c[0x0][0x3b0] ;  /* 0x0000ec00ff127b82 */ /* 0x000e220000000a00 */
[----:B------:R-:W2:Y:S01]  /*0a80*/  LDG.E.U8.CONSTANT R4, desc[UR4][R4.64+0x2] ;  /* 0x0000020404047981 */ /* 0x000ea2000c1e9100 */
[----:B------:R-:W1:Y:S03]  /*0a90*/  LDCU.64 UR6, c[0x0][0x398] ;  /* 0x00007300ff0677ac */ /* 0x000e660008000a00 */
[----:B------:R-:W3:Y:S04]  /*0aa0*/  LDG.E.U8.CONSTANT R6, desc[UR4][R6.64+0x2] ;  /* 0x0000020406067981 */ /* 0x000ee8000c1e9100 */
[----:B------:R-:W4:Y:S01]  /*0ab0*/  LDG.E.U8.CONSTANT R8, desc[UR4][R8.64+0x2] ;  /* 0x0000020408087981 */ /* 0x000f22000c1e9100 */
[----:B------:R-:W5:Y:S03]  /*0ac0*/  LDC.64 R22, c[0x0][0x3a8] ;  /* 0x0000ea00ff167b82 */ /* 0x000f660000000a00 */
[----:B------:R-:W4:Y:S05]  /*0ad0*/  LDG.E.U8.CONSTANT R10, desc[UR4][R10.64+0x2] ;  /* 0x000002040a0a7981 */ /* 0x000f2a000c1e9100 */
[----:B------:R-:W4:Y:S01]  /*0ae0*/  LDC.64 R20, c[0x0][0x388] ;  /* 0x0000e200ff147b82 */ /* 0x000f220000000a00 */
[----:B0-----:R-:W4:Y:S04]  /*0af0*/  LDG.E.CONSTANT R3, desc[UR4][R18.64+0x8] ;  /* 0x0000080412037981 */ /* 0x001f28000c1e9900 */
[----:B-----5:R-:W5:Y:S01]  /*0b00*/  LDG.E.CONSTANT R0, desc[UR4][R22.64+0x8] ;  /* 0x0000080416007981 */ /* 0x020f62000c1e9900 */
[----:B-1----:R-:W-:Y:S01]  /*0b10*/  VIADD R13, R13, UR6 ;  /* 0x000000060d0d7c36 */ /* 0x002fe20008000000 */
[----:B------:R-:W5:Y:S01]  /*0b20*/  LDCU UR6, c[0x0][0x3a0] ;  /* 0x00007400ff0677ac */ /* 0x000f620008000800 */
[----:B------:R-:W-:Y:S01]  /*0b30*/  @P2 FMNMX R17, RZ, R17, !PT ;  /* 0x00000011ff112209 */ /* 0x000fe20007800000 */
        /* <DEDUP_REMOVED lines=9> */
[----:B------:R-:W-:-:S03]  /*0bd0*/  IMAD R5, R13, UR7, R2 ;  /* 0x000000070d057c24 */ /* 0x000fc6000f8e0202 */
[----:B------:R-:W-:Y:S01]  /*0be0*/  FADD R7, R7, 0.5 ;  /* 0x3f00000007077421 */ /* 0x000fe20000000000 */
[----:B------:R-:W-:Y:S01]  /*0bf0*/  IMAD.WIDE R20, R5, 0x4, R20 ;  /* 0x0000000405147825 */ /* 0x000fe200078e0214 */
[----:B------:R-:W0:Y:S03]  /*0c00*/  MUFU.RCP R4, R3 ;  /* 0x0000000300047308 */ /* 0x000e260000001000 */
[----:B------:R-:W-:Y:S01]  /*0c10*/  FMNMX R7, RZ, R7, !PT ;  /* 0x00000007ff077209 */ /* 0x000fe20007800000 */
[----:B------:R1:W-:Y:S03]  /*0c20*/  STG.E desc[UR4][R20.64], R17 ;  /* 0x0000001114007986 */ /* 0x0003e6000c101904 */
[----:B------:R-:W-:-:S05]  /*0c30*/  FMNMX R7, R7, 255, PT ;  /* 0x437f000007077809 */ /* 0x000fca0003800000 */
        /* <DEDUP_REMOVED lines=9> */
[----:B------:R-:W-:Y:S05]  /*0cd0*/  CALL.REL.NOINC `($__internal_7_$__cuda_sm3x_div_rn_noftz_f32_slowpath) ;  /* 0x00000004005c7944 */ /* 0x000fea0003c00000 */
[----:B------:R-:W-:-:S07]  /*0ce0*/  IMAD.MOV.U32 R6, RZ, RZ, R17 ;  /* 0x000000ffff067224 */ /* 0x000fce00078e0011 */
.L_x_234:
[----:B------:R-:W-:Y:S05]  /*0cf0*/  BSYNC.RECONVERGENT B0 ;  /* 0x0000000000007941 */ /* 0x000fea0003800200 */
.L_x_233:
        /* <DEDUP_REMOVED lines=8> */
.L_x_228:
[----:B------:R-:W0:Y:S01]  /*0d80*/  LDCU.64 UR6, c[0x0][0x380] ;  /* 0x00007000ff0677ac */ /* 0x000e220008000a00 */
[----:B------:R-:W1:Y:S01]  /*0d90*/  LDCU.64 UR8, c[0x0][0x398] ;  /* 0x00007300ff0877ac */ /* 0x000e620008000a00 */
        /* <DEDUP_REMOVED lines=11> */
[----:B------:R-:W5:Y:S01]  /*0e50*/  LDG.E.U8.CONSTANT R21, desc[UR4][R8.64] ;  /* 0x0000000408157981 */ /* 0x000f62000c1e9100 */
[----:B------:R-:W-:Y:S01]  /*0e60*/  LEA.HI.X.SX32 R5, R0, UR7, 0x1, P0 ;  /* 0x0000000700057c11 */ /* 0x000fe200080f0eff */
[----:B------:R-:W1:Y:S02]  /*0e70*/  LDCU UR7, c[0x0][0x3a0] ;  /* 0x00007400ff0777ac */ /* 0x000e640008000800 */
[----:B------:R-:W5:Y:S04]  /*0e80*/  LDG.E.U8.CONSTANT R18, desc[UR4][R8.64+0x1] ;  /* 0x0000010408127981 */ /* 0x000f68000c1e9100 */
[----:B------:R-:W5:Y:S04]  /*0e90*/  LDG.E.U8.CONSTANT R20, desc[UR4][R8.64+0x2] ;  /* 0x0000020408147981 */ /* 0x000f68000c1e9100 */
[----:B------:R-:W5:Y:S04]  /*0ea0*/  LDG.E.U8.CONSTANT R19, desc[UR4][R6.64] ;  /* 0x0000000406137981 */ /* 0x000f68000c1e9100 */
[----:B------:R-:W5:Y:S04]  /*0eb0*/  LDG.E.U8.CONSTANT R17, desc[UR4][R6.64+0x1] ;  /* 0x0000010406117981 */ /* 0x000f68000c1e9100 */
[----:B------:R-:W5:Y:S04]  /*0ec0*/  LDG.E.U8.CONSTANT R3, desc[UR4][R6.64+0x2] ;  /* 0x0000020406037981 */ /* 0x000f68000c1e9100 */
[----:B------:R-:W5:Y:S04]  /*0ed0*/  LDG.E.U8.CONSTANT R10, desc[UR4][R4.64] ;  /* 0x00000004040a7981 */ /* 0x000f68000c1e9100 */
[----:B------:R-:W5:Y:S04]  /*0ee0*/  LDG.E.U8.CONSTANT R0, desc[UR4][R4.64+0x1] ;  /* 0x0000010404007981 */ /* 0x000f68000c1e9100 */
[----:B------:R1:W5:Y:S01]  /*0ef0*/  LDG.E.U8.CONSTANT R11, desc[UR4][R4.64+0x2] ;  /* 0x00000204040b7981 */ /* 0x000362000c1e9100 */
[----:B0-----:R-:W-:Y:S01]  /*0f00*/  ISETP.NE.AND P0, PT, RZ, UR6, PT ;  /* 0x00000006ff007c0c */ /* 0x001fe2000bf05270 */
[----:B-1----:R-:W0:Y:S01]  /*0f10*/  LDC.64 R4, c[0x0][0x388] ;  /* 0x0000e200ff047b82 */ /* 0x002e220000000a00 */
[----:B--2---:R-:W-:-:S02]  /*0f20*/  I2FP.F32.U32 R23, R22 ;  /* 0x0000001600177245 */ /* 0x004fc40000201000 */
        /* <DEDUP_REMOVED lines=15> */
[----:B------:R-:W-:-:S03]  /*1020*/  I2FP.F32.U32 R3, R10 ;  /* 0x0000000a00037245 */ /* 0x000fc60000201000 */
[C---:B------:R-:W-:Y:S01]  /*1030*/  FFMA R20, R16.reuse, R15, R20 ;  /* 0x0000000f10147223 */ /* 0x040fe20000000014 */
[----:B------:R-:W-:Y:S01]  /*1040*/  I2FP.F32.U32 R9, R0 ;  /* 0x0000000000097245 */ /* 0x000fe20000201000 */
[----:B------:R-:W-:Y:S01]  /*1050*/  FFMA R0, R16, R17, R21 ;  /* 0x0000001110007223 */ /* 0x000fe20000000015 */
[C---:B------:R-:W-:Y:S01]  /*1060*/  FFMA R3, R12.reuse, R3, R7 ;  /* 0x000000030c037223 */ /* 0x040fe20000000007 */
[----:B------:R-:W-:Y:S01]  /*1070*/  VIADD R7, R13, UR8 ;  /* 0x000000080d077c36 */ /* 0x000fe20008000000 */
[----:B------:R-:W-:Y:S01]  /*1080*/  I2FP.F32.U32 R11, R11 ;  /* 0x0000000b000b7245 */ /* 0x000fe20000201000 */
[C---:B------:R-:W-:Y:S01]  /*1090*/  FFMA R0, R12.reuse, R9, R0 ;  /* 0x000000090c007223 */ /* 0x040fe20000000000 */
[----:B------:R-:W-:Y:S01]  /*10a0*/  FADD R3, R3, 0.5 ;  /* 0x3f00000003037421 */ /* 0x000fe20000000000 */
[C---:B------:R-:W-:Y:S02]  /*10b0*/  VIADD R9, R7.reuse, UR8 ;  /* 0x0000000807097c36 */ /* 0x040fe40008000000 */
[----:B------:R-:W-:Y:S01]  /*10c0*/  FFMA R11, R12, R11, R20 ;  /* 0x0000000b0c0b7223 */ /* 0x000fe20000000014 */
[----:B------:R-:W-:Y:S01]  /*10d0*/  FADD R0, R0, 0.5 ;  /* 0x3f00000000007421 */ /* 0x000fe20000000000 */
[----:B------:R-:W-:Y:S01]  /*10e0*/  FMNMX R3, RZ, R3, !PT ;  /* 0x00000003ff037209 */ /* 0x000fe20007800000 */
[----:B------:R-:W-:-:S02]  /*10f0*/  IMAD R15, R7, UR9, R2 ;  /* 0x00000009070f7c24 */ /* 0x000fc4000f8e0202 */
[----:B------:R-:W-:Y:S01]  /*1100*/  FADD R11, R11, 0.5 ;  /* 0x3f0000000b0b7421 */ /* 0x000fe20000000000 */
[--C-:B------:R-:W-:Y:S01]  /*1110*/  IMAD R13, R13, UR9, R2.reuse ;  /* 0x000000090d0d7c24 */ /* 0x100fe2000f8e0202 */
[----:B------:R-:W-:Y:S01]  /*1120*/  FMNMX R6, RZ, R0, !PT ;  /* 0x00000000ff067209 */ /* 0x000fe20007800000 */
[----:B------:R-:W-:Y:S01]  /*1130*/  IMAD R17, R9, UR9, R2 ;  /* 0x0000000909117c24 */ /* 0x000fe2000f8e0202 */
[----:B------:R-:W-:Y:S01]  /*1140*/  FMNMX R0, R3, 255, PT ;  /* 0x437f000003007809 */ /* 0x000fe20003800000 */
[----:B0-----:R-:W-:Y:S01]  /*1150*/  IMAD.WIDE R2, R13, 0x4, R4 ;  /* 0x000000040d027825 */ /* 0x001fe200078e0204 */
[----:B------:R-:W-:Y:S02]  /*1160*/  FMNMX R11, RZ, R11, !PT ;  /* 0x0000000bff0b7209 */ /* 0x000fe40007800000 */
[----:B------:R-:W-:Y:S01]  /*1170*/  FMNMX R6, R6, 255, PT ;  /* 0x437f000006067809 */ /* 0x000fe20003800000 */
[----:B------:R-:W-:Y:S01]  /*1180*/  FMUL R9, R0, UR7 ;  /* 0x0000000700097c20 */ /* 0x000fe20008400000 */
[----:B------:R-:W-:-:S03]  /*1190*/  FMNMX R7, R11, 255, PT ;  /* 0x437f00000b077809 */ /* 0x000fc60003800000 */
        /* <DEDUP_REMOVED lines=11> */
        .weak           $__internal_7_$__cuda_sm3x_div_rn_noftz_f32_slowpath
        .type           $__internal_7_$__cuda_sm3x_div_rn_noftz_f32_slowpath,@function
        .size           $__internal_7_$__cuda_sm3x_div_rn_noftz_f32_slowpath,(.L_x_452 - $__internal_7_$__cuda_sm3x_div_rn_noftz_f32_slowpath)
$__internal_7_$__cuda_sm3x_div_rn_noftz_f32_slowpath:
        /* <DEDUP_REMOVED lines=34> */
.L_x_236:
[----:B------:R-:W-:Y:S01]  /*1470*/  LEA R22, R17, 0xc0800000, 0x17 ;  /* 0xc080000011167811 */ /* 0x000fe200078eb8ff */
[----:B------:R-:W-:Y:S01]  /*1480*/  VIADD R20, R20, 0xffffff81 ;  /* 0xffffff8114147836 */ /* 0x000fe20000000000 */
[----:B------:R-:W-:Y:S03]  /*1490*/  BSSY.RECONVERGENT B2, `(.L_x_241) ;  /* 0x0000035000027945 */ /* 0x000fe60003800200 */
        /* <DEDUP_REMOVED lines=32> */
[C---:B------:R-:W-:Y:S01]  /*16a0*/  VIADD R3, R17.reuse, 0x20 ;  /* 0x0000002011037836 */ /* 0x040fe20000000000 */
[----:B------:R-:W-:Y:S02]  /*16b0*/  LOP3.LUT R20, R20, 0x800000, RZ, 0xfc, !PT ;  /* 0x0080000014147812 */ /* 0x000fe400078efcff */
[----:B------:R-:W-:-:S02]  /*16c0*/  IADD3 R17, PT, PT, -R17, RZ, RZ ;  /* 0x000000ff11117210 */ /* 0x000fc40007ffe1ff */
[----:B------:R-:W-:Y:S02]  /*16d0*/  SHF.L.U32 R3, R20, R3, RZ ;  /* 0x0000000314037219 */ /* 0x000fe400000006ff */
[----:B------:R-:W-:Y:S02]  /*16e0*/  FSETP.NEU.FTZ.AND P0, PT, R19, R22, PT ;  /* 0x000000161300720b */ /* 0x000fe40003f1d000 */
        /* <DEDUP_REMOVED lines=11> */
.L_x_243:
[----:B------:R-:W-:-:S04]  /*17a0*/  LOP3.LUT R0, R0, 0x80000000, RZ, 0xc0, !PT ;  /* 0x8000000000007812 */ /* 0x000fc800078ec0ff */
[----:B------:R-:W-:Y:S01]  /*17b0*/  LOP3.LUT R0, R0, 0x7f800000, RZ, 0xfc, !PT ;  /* 0x7f80000000007812 */ /* 0x000fe200078efcff */
[----:B------:R-:W-:Y:S06]  /*17c0*/  BRA `(.L_x_244) ;  /* 0x0000000000047947 */ /* 0x000fec0003800000 */
.L_x_242:
[----:B------:R-:W-:-:S07]  /*17d0*/  IMAD R0, R20, 0x800000, R0 ;  /* 0x0080000014007824 */ /* 0x000fce00078e0200 */
.L_x_244:
[----:B------:R-:W-:Y:S05]  /*17e0*/  BSYNC.RECONVERGENT B2 ;  /* 0x0000000000027941 */ /* 0x000fea0003800200 */
.L_x_241:
[----:B------:R-:W-:Y:S05]  /*17f0*/  BRA `(.L_x_245) ;  /* 0x0000000000207947 */ /* 0x000fea0003800000 */
.L_x_240:
[----:B------:R-:W-:-:S04]  /*1800*/  LOP3.LUT R0, R3, 0x80000000, R0, 0x48, !PT ;  /* 0x8000000003007812 */ /* 0x000fc800078e4800 */
[----:B------:R-:W-:Y:S01]  /*1810*/  LOP3.LUT R0, R0, 0x7f800000, RZ, 0xfc, !PT ;  /* 0x7f80000000007812 */ /* 0x000fe200078efcff */
[----:B------:R-:W-:Y:S06]  /*1820*/  BRA `(.L_x_245) ;  /* 0x0000000000147947 */ /* 0x000fec0003800000 */
.L_x_239:
[----:B------:R-:W-:Y:S01]  /*1830*/  LOP3.LUT R0, R3, 0x80000000, R0, 0x48, !PT ;  /* 0x8000000003007812 */ /* 0x000fe200078e4800 */
[----:B------:R-:W-:Y:S06]  /*1840*/  BRA `(.L_x_245) ;  /* 0x00000000000c7947 */ /* 0x000fec0003800000 */
.L_x_238:
[----:B------:R-:W0:Y:S01]  /*1850*/  MUFU.RSQ R0, -QNAN ;  /* 0xffc0000000007908 */ /* 0x000e220000001400 */
[----:B------:R-:W-:Y:S05]  /*1860*/  BRA `(.L_x_245) ;  /* 0x0000000000047947 */ /* 0x000fea0003800000 */
.L_x_237:
[----:B------:R-:W-:-:S07]  /*1870*/  FADD.FTZ R0, R0, R3 ;  /* 0x0000000300007221 */ /* 0x000fce0000010000 */
.L_x_245:
[----:B------:R-:W-:Y:S05]  /*1880*/  BSYNC.RECONVERGENT B1 ;  /* 0x0000000000017941 */ /* 0x000fea0003800200 */
.L_x_235:
[----:B------:R-:W-:Y:S01]  /*1890*/  IMAD.MOV.U32 R19, RZ, RZ, 0x0 ;  /* 0x00000000ff137424 */ /* 0x000fe200078e00ff */
[----:B0-----:R-:W-:-:S03]  /*18a0*/  MOV R17, R0 ;  /* 0x0000000000117202 */ /* 0x001fc60000000f00 */
[----:B------:R-:W-:Y:S05]  /*18b0*/  RET.REL.NODEC R18 `(preprocess_resize_nchw) ;  /* 0xffffffe412d07950 */ /* 0x000fea0003c3ffff */
.L_x_246:
        /* <DEDUP_REMOVED lines=12> */
.L_x_452:


//--------------------- .text.resize_bilinear_u8_to_f32 --------------------------
	.section	.text.resize_bilinear_u8_to_f32,"ax",@progbits
	.align	128
        .global         resize_bilinear_u8_to_f32
        .type           resize_bilinear_u8_to_f32,@function
        .size           resize_bilinear_u8_to_f32,(.L_x_453 - resize_bilinear_u8_to_f32)
        .other          resize_bilinear_u8_to_f32,@"STO_CUDA_ENTRY STV_DEFAULT"
resize_bilinear_u8_to_f32:
.text.resize_bilinear_u8_to_f32:
        /* <DEDUP_REMOVED lines=25> */
[----:B------:R-:W-:Y:S05]  /*0190*/  CALL.REL.NOINC `($__internal_8_$__cuda_sm3x_div_rn_noftz_f32_slowpath) ;  /* 0x0000000c00807944 */ /* 0x000fea0003c00000 */
[----:B------:R-:W-:-:S07]  /*01a0*/  IMAD.MOV.U32 R4, RZ, RZ, R0 ;  /* 0x000000ffff047224 */ /* 0x000fce00078e0000 */
.L_x_247:
        /* <DEDUP_REMOVED lines=15> */
.L_x_248:
[----:B------:R-:W0:Y:S01]  /*02a0*/  LDCU UR5, c[0x0][0x3a0] ;  /* 0x00007400ff0577ac */ /* 0x000e220008000800 */
[----:B------:R-:W-:Y:S02]  /*02b0*/  I2FP.F32.U32 R3, R2 ;  /* 0x0000000200037245 */ /* 0x000fe40000201000 */
[----:B------:R-:W-:-:S03]  /*02c0*/  I2FP.F32.S32 R0, R5 ;  /* 0x0000000500007245 */ /* 0x000fc60000201400 */
[----:B------:R-:W-:Y:S02]  /*02d0*/  FADD R7, R3, 0.5 ;  /* 0x3f00000003077421 */ /* 0x000fe40000000000 */
[----:B------:R-:W-:Y:S02]  /*02e0*/  FADD R3, R0, 0.5 ;  /* 0x3f00000000037421 */ /* 0x000fe40000000000 */
[----:B------:R-:W-:Y:S01]  /*02f0*/  FFMA R12, R7, R6, -0.5 ;  /* 0xbf000000070c7423 */ /* 0x000fe20000000006 */
[----:B0-----:R-:W-:-:S06]  /*0300*/  UISETP.GE.AND UP0, UPT, UR5, 0x1, UPT ;  /* 0x000000010500788c */ /* 0x001fcc000bf06270 */
[----:B------:R-:W-:-:S13]  /*0310*/  PLOP3.LUT P0, PT, PT, PT, UP0, 0x80, 0x8 ;  /* 0x000000000008781c */ /* 0x000fda0003f0f008 */
[----:B------:R-:W-:Y:S05]  /*0320*/  @!P0 EXIT ;  /* 0x000000000000894d */ /* 0x000fea0003800000 */
[----:B------:R-:W0:Y:S01]  /*0330*/  LDC.64 R6, c[0x0][0x390] ;  /* 0x0000e400ff067b82 */ /* 0x000e220000000a00 */
[----:B------:R-:W1:Y:S01]  /*0340*/  LDCU UR4, c[0x0][0x39c] ;  /* 0x00007380ff0477ac */ /* 0x000e620008000800 */
[----:B------:R-:W-:Y:S01]  /*0350*/  FFMA R4, R3, R4, -0.5 ;  /* 0xbf00000003047423 */ /* 0x000fe20000000004 */
[----:B------:R-:W2:Y:S01]  /*0360*/  FRND.FLOOR R11, R12 ;  /* 0x0000000c000b7307 */ /* 0x000ea20000205000 */
[----:B------:R-:W-:Y:S01]  /*0370*/  UISETP.GE.U32.AND UP0, UPT, UR5, 0x4, UPT ;  /* 0x000000040500788c */ /* 0x000fe2000bf06070 */
[----:B------:R-:W3:Y:S06]  /*0380*/  LDCU.64 UR8, c[0x0][0x358] ;  /* 0x00006b00ff0877ac */ /* 0x000eec0008000a00 */
[----:B------:R-:W4:Y:S01]  /*0390*/  FRND.FLOOR R9, R4 ;  /* 0x0000000400097307 */ /* 0x000f220000205000 */
[----:B--2---:R-:W-:-:S07]  /*03a0*/  FADD R11, R12, -R11 ;  /* 0x8000000b0c0b7221 */ /* 0x004fce0000000000 */
[----:B------:R-:W2:Y:S01]  /*03b0*/  F2I.FLOOR.NTZ R3, R12 ;  /* 0x0000000c00037305 */ /* 0x000ea20000207100 */
[----:B-1----:R-:W-:Y:S01]  /*03c0*/  IMAD R16, R2, UR4, R5 ;  /* 0x0000000402107c24 */ /* 0x002fe2000f8e0205 */
[----:B------:R-:W-:Y:S01]  /*03d0*/  UMOV UR4, URZ ;  /* 0x000000ff00047c82 */ /* 0x000fe20008000000 */
[----:B0-----:R-:W-:Y:S02]  /*03e0*/  VIADD R6, R6, 0xffffffff ;  /* 0xffffffff06067836 */ /* 0x001fe40000000000 */
[----:B------:R-:W-:-:S03]  /*03f0*/  VIADD R2, R7, 0xffffffff ;  /* 0xffffffff07027836 */ /* 0x000fc60000000000 */
[----:B------:R2:W0:Y:S01]  /*0400*/  F2I.FLOOR.NTZ R13, R4 ;  /* 0x00000004000d7305 */ /* 0x0004220000207100 */
[----:B----4-:R-:W-:Y:S01]  /*0410*/  FADD R8, R4, -R9 ;  /* 0x8000000904087221 */ /* 0x010fe20000000000 */
[----:B------:R-:W-:-:S03]  /*0420*/  FADD R9, -R11, 1 ;  /* 0x3f8000000b097421 */ /* 0x000fc60000000100 */
[C---:B------:R-:W-:Y:S01]  /*0430*/  FADD R10, -R8.reuse, 1 ;  /* 0x3f800000080a7421 */ /* 0x040fe20000000100 */
[C---:B------:R-:W-:Y:S01]  /*0440*/  FMUL R0, R8.reuse, R11 ;  /* 0x0000000b08007220 */ /* 0x040fe20000400000 */
[-C--:B------:R-:W-:Y:S01]  /*0450*/  FMUL R8, R8, R9.reuse ;  /* 0x0000000908087220 */ /* 0x080fe20000400000 */
[C---:B--2---:R-:W-:Y:S01]  /*0460*/  VIMNMX.RELU R4, PT, PT, R3.reuse, R6, PT ;  /* 0x0000000603047248 */ /* 0x044fe20003fe1100 */
[----:B------:R-:W-:Y:S01]  /*0470*/  FMUL R9, R10, R9 ;  /* 0x000000090a097220 */ /* 0x000fe20000400000 */
[----:B------:R-:W-:Y:S01]  /*0480*/  VIADDMNMX.RELU R6, R3, 0x1, R6, PT ;  /* 0x0000000103067846 */ /* 0x000fe20003801106 */
[----:B------:R-:W-:Y:S01]  /*0490*/  FMUL R10, R11, R10 ;  /* 0x0000000a0b0a7220 */ /* 0x000fe20000400000 */
[----:B------:R-:W-:Y:S01]  /*04a0*/  IMAD R11, R16, UR5, RZ ;  /* 0x00000005100b7c24 */ /* 0x000fe2000f8e02ff */
[C---:B0-----:R-:W-:Y:S02]  /*04b0*/  VIMNMX.RELU R5, PT, PT, R13.reuse, R2, PT ;  /* 0x000000020d057248 */ /* 0x041fe40003fe1100 */
[----:B------:R-:W-:-:S03]  /*04c0*/  VIADDMNMX.RELU R2, R13, 0x1, R2, PT ;  /* 0x000000010d027846 */ /* 0x000fc60003801102 */
[CCC-:B------:R-:W-:Y:S02]  /*04d0*/  IMAD R12, R4.reuse, R7.reuse, R5.reuse ;  /* 0x00000007040c7224 */ /* 0x1c0fe400078e0205 */
[-CC-:B------:R-:W-:Y:S02]  /*04e0*/  IMAD R13, R4, R7.reuse, R2.reuse ;  /* 0x00000007040d7224 */ /* 0x180fe400078e0202 */
[CC--:B------:R-:W-:Y:S02]  /*04f0*/  IMAD R14, R6.reuse, R7.reuse, R5 ;  /* 0x00000007060e7224 */ /* 0x0c0fe400078e0205 */
[----:B------:R-:W-:Y:S02]  /*0500*/  IMAD R15, R6, R7, R2 ;  /* 0x00000007060f7224 */ /* 0x000fe400078e0202 */
[----:B------:R-:W-:Y:S02]  /*0510*/  IMAD R12, R12, UR5, RZ ;  /* 0x000000050c0c7c24 */ /* 0x000fe4000f8e02ff */
[----:B------:R-:W-:-:S02]  /*0520*/  IMAD R13, R13, UR5, RZ ;  /* 0x000000050d0d7c24 */ /* 0x000fc4000f8e02ff */
[----:B------:R-:W-:Y:S02]  /*0530*/  IMAD R14, R14, UR5, RZ ;  /* 0x000000050e0e7c24 */ /* 0x000fe4000f8e02ff */
[----:B------:R-:W-:Y:S01]  /*0540*/  IMAD R15, R15, UR5, RZ ;  /* 0x000000050f0f7c24 */ /* 0x000fe2000f8e02ff */
[----:B---3--:R-:W-:Y:S06]  /*0550*/  BRA.U !UP0, `(.L_x_249) ;  /* 0x0000000508487547 */ /* 0x008fec000b800000 */
[----:B------:R-:W0:Y:S01]  /*0560*/  LDCU.64 UR12, c[0x0][0x380] ;  /* 0x00007000ff0c77ac */ /* 0x000e220008000a00 */
[----:B------:R-:W-:Y:S02]  /*0570*/  IMAD.MOV.U32 R18, RZ, RZ, R15 ;  /* 0x000000ffff127224 */ /* 0x000fe400078e000f */
[----:B------:R-:W-:Y:S01]  /*0580*/  IMAD.MOV.U32 R17, RZ, RZ, R11 ;  /* 0x000000ffff117224 */ /* 0x000fe200078e000b */
[----:B------:R-:W-:Y:S01]  /*0590*/  ULOP3.LUT UR4, UR5, 0x7ffffffc, URZ, 0xc0, !UPT ;  /* 0x7ffffffc05047892 */ /* 0x000fe2000f8ec0ff */
[----:B------:R-:W-:Y:S02]  /*05a0*/  IMAD.MOV.U32 R19, RZ, RZ, R14 ;  /* 0x000000ffff137224 */ /* 0x000fe400078e000e */
[----:B------:R-:W-:Y:S01]  /*05b0*/  IMAD.MOV.U32 R16, RZ, RZ, R13 ;  /* 0x000000ffff107224 */ /* 0x000fe200078e000d */
[----:B------:R-:W-:Y:S01]  /*05c0*/  UIADD3 UR6, UPT, UPT, -UR4, URZ, URZ ;  /* 0x000000ff04067290 */ /* 0x000fe2000fffe1ff */
[----:B------:R-:W-:Y:S01]  /*05d0*/  IMAD.MOV.U32 R20, RZ, RZ, R12 ;  /* 0x000000ffff147224 */ /* 0x000fe200078e000c */
[----:B0-----:R-:W-:-:S04]  /*05e0*/  UIADD3 UR7, UP0, UPT, UR12, 0x1, URZ ;  /* 0x000000010c077890 */ /* 0x001fc8000ff1e0ff */
[----:B------:R-:W-:-:S12]  /*05f0*/  UIADD3.X UR10, UPT, UPT, URZ, UR13, URZ, UP0, !UPT ;  /* 0x0000000dff0a7290 */ /* 0x000fd800087fe4ff */
.L_x_250:
[----:B------:R-:W-:Y:S02]  /*0600*/  IADD3 R2, P1, PT, R16, UR7, RZ ;  /* 0x0000000710027c10 */ /* 0x000fe4000ff3e0ff */
[----:B0-----:R-:W-:Y:S02]  /*0610*/  IADD3 R4, P0, PT, R20, UR7, RZ ;  /* 0x0000000714047c10 */ /* 0x001fe4000ff1e0ff */
[----:B------:R-:W-:Y:S02]  /*0620*/  LEA.HI.X.SX32 R3, R16, UR10, 0x1, P1 ;  /* 0x0000000a10037c11 */ /* 0x000fe400088f0eff */
[----:B------:R-:W-:-:S03]  /*0630*/  LEA.HI.X.SX32 R5, R20, UR10, 0x1, P0 ;  /* 0x0000000a14057c11 */ /* 0x000fc600080f0eff */
[----:B------:R-:W2:Y:S04]  /*0640*/  LDG.E.U8.CONSTANT R26, desc[UR8][R2.64+-0x1] ;  /* 0xffffff08021a7981 */ /* 0x000ea8000c1e9100 */
[----:B------:R-:W3:Y:S04]  /*0650*/  LDG.E.U8.CONSTANT R25, desc[UR8][R4.64+-0x1] ;  /* 0xffffff0804197981 */ /* 0x000ee8000c1e9100 */
[----:B------:R-:W4:Y:S04]  /*0660*/  LDG.E.U8.CONSTANT R24, desc[UR8][R2.64] ;  /* 0x0000000802187981 */ /* 0x000f28000c1e9100 */
[----:B------:R-:W5:Y:S04]  /*0670*/  LDG.E.U8.CONSTANT R21, desc[UR8][R4.64] ;  /* 0x0000000804157981 */ /* 0x000f68000c1e9100 */
[----:B------:R-:W5:Y:S01]  /*0680*/  LDG.E.U8.CONSTANT R23, desc[UR8][R2.64+0x1] ;  /* 0x0000010802177981 */ /* 0x000f62000c1e9100 */
[----:B------:R-:W-:-:S03]  /*0690*/  IADD3 R6, P0, PT, R19, UR7, RZ ;  /* 0x0000000713067c10 */ /* 0x000fc6000ff1e0ff */
[----:B------:R-:W5:Y:S04]  /*06a0*/  LDG.E.U8.CONSTANT R22, desc[UR8][R4.64+0x1] ;  /* 0x0000010804167981 */ /* 0x000f68000c1e9100 */
[----:B------:R-:W5:Y:S04]  /*06b0*/  LDG.E.U8.CONSTANT R28, desc[UR8][R4.64+0x2] ;  /* 0x00000208041c7981 */ /* 0x000f68000c1e9100 */
[----:B------:R4:W5:Y:S01]  /*06c0*/  LDG.E.U8.CONSTANT R2, desc[UR8][R2.64+0x2] ;  /* 0x0000020802027981 */ /* 0x000962000c1e9100 */
[----:B------:R-:W-:-:S05]  /*06d0*/  LEA.HI.X.SX32 R7, R19, UR10, 0x1, P0 ;  /* 0x0000000a13077c11 */ /* 0x000fca00080f0eff */
[----:B------:R-:W5:Y:S01]  /*06e0*/  LDG.E.U8.CONSTANT R29, desc[UR8][R6.64+-0x1] ;  /* 0xffffff08061d7981 */ /* 0x000f62000c1e9100 */
[----:B--2---:R-:W-:Y:S02]  /*06f0*/  I2FP.F32.U32 R27, R26 ;  /* 0x0000001a001b7245 */ /* 0x004fe40000201000 */
[----:B---3--:R-:W-:-:S03]  /*0700*/  I2FP.F32.U32 R26, R25 ;  /* 0x00000019001a7245 */ /* 0x008fc60000201000 */
[----:B------:R-:W-:Y:S02]  /*0710*/  FMUL R25, R8, R27 ;  /* 0x0000001b08197220 */ /* 0x000fe40000400000 */
[----:B------:R-:W2:Y:S01]  /*0720*/  LDG.E.U8.CONSTANT R27, desc[UR8][R6.64] ;  /* 0x00000008061b7981 */ /* 0x000ea2000c1e9100 */
[----:B----4-:R-:W-:Y:S02]  /*0730*/  I2FP.F32.U32 R3, R24 ;  /* 0x0000001800037245 */ /* 0x010fe40000201000 */
[----:B-----5:R-:W-:-:S03]  /*0740*/  I2FP.F32.U32 R21, R21 ;  /* 0x0000001500157245 */ /* 0x020fc60000201000 */
[----:B------:R-:W-:Y:S01]  /*0750*/  FMUL R4, R8, R3 ;  /* 0x0000000308047220 */ /* 0x000fe20000400000 */
[----:B------:R-:W-:-:S03]  /*0760*/  I2FP.F32.U32 R23, R23 ;  /* 0x0000001700177245 */ /* 0x000fc60000201000 */
[C---:B------:R-:W-:Y:S01]  /*0770*/  FFMA R5, R9.reuse, R21, R4 ;  /* 0x0000001509057223 */ /* 0x040fe20000000004 */
[C---:B------:R-:W-:Y:S01]  /*0780*/  FFMA R25, R9.reuse, R26, R25 ;  /* 0x0000001a09197223 */ /* 0x040fe20000000019 */
[----:B------:R-:W3:Y:S01]  /*0790*/  LDG.E.U8.CONSTANT R24, desc[UR8][R6.64+0x2] ;  /* 0x0000020806187981 */ /* 0x000ee2000c1e9100 */
[----:B------:R-:W-:Y:S01]  /*07a0*/  FMUL R4, R8, R23 ;  /* 0x0000001708047220 */ /* 0x000fe20000400000 */
[----:B------:R-:W-:Y:S01]  /*07b0*/  IMAD.U32 R23, RZ, RZ, UR12 ;  /* 0x0000000cff177e24 */ /* 0x000fe2000f8e00ff */
[----:B------:R-:W-:Y:S01]  /*07c0*/  I2FP.F32.U32 R22, R22 ;  /* 0x0000001600167245 */ /* 0x000fe20000201000 */
[----:B------:R0:W4:Y:S01]  /*07d0*/  LDG.E.U8.CONSTANT R26, desc[UR8][R6.64+0x1] ;  /* 0x00000108061a7981 */ /* 0x000122000c1e9100 */
[----:B------:R-:W-:Y:S02]  /*07e0*/  I2FP.F32.U32 R3, R2 ;  /* 0x0000000200037245 */ /* 0x000fe40000201000 */
[----:B------:R-:W-:Y:S01]  /*07f0*/  IADD3 R2, P0, P1, R18, 0x3, R23 ;  /* 0x0000000312027810 */ /* 0x000fe2000791e017 */
[----:B------:R-:W-:Y:S01]  /*0800*/  FFMA R21, R9, R22, R4 ;  /* 0x0000001609157223 */ /* 0x000fe20000000004 */
[----:B0-----:R-:W-:Y:S01]  /*0810*/  SHF.R.S32.HI R6, RZ, 0x1f, R18 ;  /* 0x0000001fff067819 */ /* 0x001fe20000011412 */
[----:B------:R-:W-:Y:S01]  /*0820*/  FMUL R4, R8, R3 ;  /* 0x0000000308047220 */ /* 0x000fe20000400000 */
[----:B------:R-:W-:-:S02]  /*0830*/  I2FP.F32.U32 R28, R28 ;  /* 0x0000001c001c7245 */ /* 0x000fc40000201000 */
[----:B------:R-:W-:-:S03]  /*0840*/  IADD3.X R3, PT, PT, R6, UR13, RZ, P0, P1 ;  /* 0x0000000d06037c10 */ /* 0x000fc600087e24ff */
[----:B------:R-:W-:Y:S02]  /*0850*/  FFMA R7, R9, R28, R4 ;  /* 0x0000001c09077223 */ /* 0x000fe40000000004 */
[----:B------:R-:W5:Y:S04]  /*0860*/  LDG.E.U8.CONSTANT R6, desc[UR8][R2.64+-0x3] ;  /* 0xfffffd0802067981 */ /* 0x000f68000c1e9100 */
[----:B------:R-:W5:Y:S04]  /*0870*/  LDG.E.U8.CONSTANT R23, desc[UR8][R2.64+-0x2] ;  /* 0xfffffe0802177981 */ /* 0x000f68000c1e9100 */
[----:B------:R-:W5:Y:S04]  /*0880*/  LDG.E.U8.CONSTANT R22, desc[UR8][R2.64+-0x1] ;  /* 0xffffff0802167981 */ /* 0x000f68000c1e9100 */
[----:B------:R-:W5:Y:S01]  /*0890*/  LDG.E.U8.CONSTANT R28, desc[UR8][R2.64] ;  /* 0x00000008021c7981 */ /* 0x000f62000c1e9100 */
[----:B------:R-:W-:-:S05]  /*08a0*/  I2FP.F32.U32 R29, R29 ;  /* 0x0000001d001d7245 */ /* 0x000fca0000201000 */
[----:B------:R-:W-:Y:S01]  /*08b0*/  FFMA R25, R10, R29, R25 ;  /* 0x0000001d0a197223 */ /* 0x000fe20000000019 */
[----:B------:R-:W-:-:S04]  /*08c0*/  UIADD3 UR6, UPT, UPT, UR6, 0x4, URZ ;  /* 0x0000000406067890 */ /* 0x000fc8000fffe0ff */
[----:B------:R-:W-:Y:S01]  /*08d0*/  UISETP.NE.AND UP0, UPT, UR6, URZ, UPT ;  /* 0x000000ff0600728c */ /* 0x000fe2000bf05270 */
[----:B------:R-:W-:Y:S01]  /*08e0*/  VIADD R20, R20, 0x4 ;  /* 0x0000000414147836 */ /* 0x000fe20000000000 */
[----:B------:R-:W-:Y:S01]  /*08f0*/  IADD3 R18, PT, PT, R18, 0x4, RZ ;  /* 0x0000000412127810 */ /* 0x000fe20007ffe0ff */
[----:B------:R-:W-:Y:S02]  /*0900*/  VIADD R16, R16, 0x4 ;  /* 0x0000000410107836 */ /* 0x000fe40000000000 */
[----:B------:R-:W-:Y:S01]  /*0910*/  VIADD R19, R19, 0x4 ;  /* 0x0000000413137836 */ /* 0x000fe20000000000 */
[----:B--2---:R-:W-:-:S05]  /*0920*/  I2FP.F32.U32 R27, R27 ;  /* 0x0000001b001b7245 */ /* 0x004fca0000201000 */
[----:B------:R-:W-:Y:S02]  /*0930*/  FFMA R27, R10, R27, R5 ;  /* 0x0000001b0a1b7223 */ /* 0x000fe40000000005 */
[----:B------:R-:W0:Y:S01]  /*0940*/  LDC.64 R4, c[0x0][0x388] ;  /* 0x0000e200ff047b82 */ /* 0x000e220000000a00 */
[----:B---3--:R-:W-:Y:S02]  /*0950*/  I2FP.F32.U32 R24, R24 ;  /* 0x0000001800187245 */ /* 0x008fe40000201000 */
[----:B----4-:R-:W-:-:S03]  /*0960*/  I2FP.F32.U32 R26, R26 ;  /* 0x0000001a001a7245 */ /* 0x010fc60000201000 */
[C---:B------:R-:W-:Y:S02]  /*0970*/  FFMA R7, R10.reuse, R24, R7 ;  /* 0x000000180a077223 */ /* 0x040fe40000000007 */
[----:B------:R-:W-:Y:S01]  /*0980*/  FFMA R21, R10, R26, R21 ;  /* 0x0000001a0a157223 */ /* 0x000fe20000000015 */
[----:B0-----:R-:W-:Y:S01]  /*0990*/  IMAD.WIDE R4, R17, 0x4, R4 ;  /* 0x0000000411047825 */ /* 0x001fe200078e0204 */
[----:B-----5:R-:W-:Y:S02]  /*09a0*/  I2FP.F32.U32 R6, R6 ;  /* 0x0000000600067245 */ /* 0x020fe40000201000 */
[----:B------:R-:W-:Y:S02]  /*09b0*/  I2FP.F32.U32 R24, R23 ;  /* 0x0000001700187245 */ /* 0x000fe40000201000 */
[----:B------:R-:W-:Y:S02]  /*09c0*/  I2FP.F32.U32 R22, R22 ;  /* 0x0000001600167245 */ /* 0x000fe40000201000 */
[----:B------:R-:W-:Y:S01]  /*09d0*/  I2FP.F32.U32 R28, R28 ;  /* 0x0000001c001c7245 */ /* 0x000fe20000201000 */
[C---:B------:R-:W-:Y:S01]  /*09e0*/  FFMA R25, R0.reuse, R6, R25 ;  /* 0x0000000600197223 */ /* 0x040fe20000000019 */
[C---:B------:R-:W-:Y:S01]  /*09f0*/  FFMA R27, R0.reuse, R24, R27 ;  /* 0x00000018001b7223 */ /* 0x040fe2000000001b */
[----:B------:R-:W-:-:S02]  /*0a00*/  FFMA R21, R0, R22, R21 ;  /* 0x0000001600157223 */ /* 0x000fc40000000015 */
[----:B------:R-:W-:Y:S01]  /*0a10*/  FFMA R7, R0, R28, R7 ;  /* 0x0000001c00077223 */ /* 0x000fe20000000007 */
[----:B------:R0:W-:Y:S04]  /*0a20*/  STG.E desc[UR8][R4.64], R25 ;  /* 0x0000001904007986 */ /* 0x0001e8000c101908 */
[----:B------:R0:W-:Y:S04]  /*0a30*/  STG.E desc[UR8][R4.64+0x4], R27 ;  /* 0x0000041b04007986 */ /* 0x0001e8000c101908 */
[----:B------:R0:W-:Y:S04]  /*0a40*/  STG.E desc[UR8][R4.64+0x8], R21 ;  /* 0x0000081504007986 */ /* 0x0001e8000c101908 */
[----:B------:R0:W-:Y:S01]  /*0a50*/  STG.E desc[UR8][R4.64+0xc], R7 ;  /* 0x00000c0704007986 */ /* 0x0001e2000c101908 */
[----:B------:R-:W-:Y:S01]  /*0a60*/  VIADD R17, R17, 0x4 ;  /* 0x0000000411117836 */ /* 0x000fe20000000000 */
[----:B------:R-:W-:Y:S06]  /*0a70*/  BRA.U UP0, `(.L_x_250) ;  /* 0xfffffff900e07547 */ /* 0x000fec000b83ffff */
.L_x_249:
[----:B------:R-:W-:-:S06]  /*0a80*/  ULOP3.LUT UR6, UR5, 0x3, URZ, 0xc0, !UPT ;  /* 0x0000000305067892 */ /* 0x000fcc000f8ec0ff */
[----:B------:R-:W-:-:S13]  /*0a90*/  ISETP.NE.AND P0, PT, RZ, UR6, PT ;  /* 0x00000006ff007c0c */ /* 0x000fda000bf05270 */
[----:B------:R-:W-:Y:S05]  /*0aa0*/  @!P0 EXIT ;  /* 0x000000000000894d */ /* 0x000fea0003800000 */
[----:B------:R-:W-:-:S09]  /*0ab0*/  UISETP.NE.AND UP0, UPT, UR6, 0x1, UPT ;  /* 0x000000010600788c */ /* 0x000fd2000bf05270 */
[----:B------:R-:W-:Y:S05]  /*0ac0*/  BRA.U !UP0, `(.L_x_251) ;  /* 0x0000000108ac7547 */ /* 0x000fea000b800000 */
[----:B------:R-:W1:Y:S01]  /*0ad0*/  LDCU.64 UR6, c[0x0][0x380] ;  /* 0x00007000ff0677ac */ /* 0x000e620008000a00 */
[----:B------:R-:W-:Y:S02]  /*0ae0*/  VIADD R3, R13, UR4 ;  /* 0x000000040d037c36 */ /* 0x000fe40008000000 */
[----:B------:R-:W-:Y:S02]  /*0af0*/  VIADD R2, R12, UR4 ;  /* 0x000000040c027c36 */ /* 0x000fe40008000000 */
[----:B0-----:R-:W-:Y:S01]  /*0b00*/  VIADD R4, R14, UR4 ;  /* 0x000000040e047c36 */ /* 0x001fe20008000000 */
[C---:B-1----:R-:W-:Y:S02]  /*0b10*/  IADD3 R22, P1, PT, R3.reuse, UR6, RZ ;  /* 0x0000000603167c10 */ /* 0x042fe4000ff3e0ff */
[----:B------:R-:W-:Y:S02]  /*0b20*/  IADD3 R16, P0, PT, R2, UR6, RZ ;  /* 0x0000000602107c10 */ /* 0x000fe4000ff1e0ff */
[----:B------:R-:W-:Y:S01]  /*0b30*/  LEA.HI.X.SX32 R23, R3, UR7, 0x1, P1 ;  /* 0x0000000703177c11 */ /* 0x000fe200088f0eff */
[----:B------:R-:W-:Y:S01]  /*0b40*/  VIADD R3, R15, UR4 ;  /* 0x000000040f037c36 */ /* 0x000fe20008000000 */
[----:B------:R-:W-:-:S02]  /*0b50*/  IADD3 R6, P1, PT, R4, UR6, RZ ;  /* 0x0000000604067c10 */ /* 0x000fc4000ff3e0ff */
[----:B------:R-:W-:Y:S01]  /*0b60*/  LEA.HI.X.SX32 R17, R2, UR7, 0x1, P0 ;  /* 0x0000000702117c11 */ /* 0x000fe200080f0eff */
[----:B------:R-:W2:Y:S01]  /*0b70*/  LDG.E.U8.CONSTANT R24, desc[UR8][R22.64] ;  /* 0x0000000816187981 */ /* 0x000ea2000c1e9100 */
[----:B------:R-:W-:-:S03]  /*0b80*/  IADD3 R2, P0, PT, R3, UR6, RZ ;  /* 0x0000000603027c10 */ /* 0x000fc6000ff1e0ff */
[----:B------:R-:W3:Y:S01]  /*0b90*/  LDG.E.U8.CONSTANT R27, desc[UR8][R22.64+0x1] ;  /* 0x00000108161b7981 */ /* 0x000ee2000c1e9100 */
[----:B------:R-:W-:-:S03]  /*0ba0*/  LEA.HI.X.SX32 R7, R4, UR7, 0x1, P1 ;  /* 0x0000000704077c11 */ /* 0x000fc600088f0eff */
[----:B------:R-:W4:Y:S01]  /*0bb0*/  LDG.E.U8.CONSTANT R21, desc[UR8][R16.64] ;  /* 0x0000000810157981 */ /* 0x000f22000c1e9100 */
[----:B------:R-:W-:Y:S01]  /*0bc0*/  LEA.HI.X.SX32 R3, R3, UR7, 0x1, P0 ;  /* 0x0000000703037c11 */ /* 0x000fe200080f0eff */
[----:B------:R-:W0:Y:S02]  /*0bd0*/  LDC.64 R4, c[0x0][0x388] ;  /* 0x0000e200ff047b82 */ /* 0x000e240000000a00 */
[----:B------:R1:W5:Y:S04]  /*0be0*/  LDG.E.U8.CONSTANT R26, desc[UR8][R16.64+0x1] ;  /* 0x00000108101a7981 */ /* 0x000368000c1e9100 */
[----:B------:R-:W5:Y:S04]  /*0bf0*/  LDG.E.U8.CONSTANT R25, desc[UR8][R6.64] ;  /* 0x0000000806197981 */ /* 0x000f68000c1e9100 */
[----:B------:R5:W5:Y:S04]  /*0c00*/  LDG.E.U8.CONSTANT R20, desc[UR8][R6.64+0x1] ;  /* 0x0000010806147981 */ /* 0x000b68000c1e9100 */
[----:B------:R-:W5:Y:S04]  /*0c10*/  LDG.E.U8.CONSTANT R18, desc[UR8][R2.64] ;  /* 0x0000000802127981 */ /* 0x000f68000c1e9100 */
[----:B------:R5:W5:Y:S01]  /*0c20*/  LDG.E.U8.CONSTANT R19, desc[UR8][R2.64+0x1] ;  /* 0x0000010802137981 */ /* 0x000b62000c1e9100 */
[----:B-1----:R-:W-:Y:S01]  /*0c30*/  VIADD R17, R11, UR4 ;  /* 0x000000040b117c36 */ /* 0x002fe20008000000 */
[----:B------:R-:W-:-:S03]  /*0c40*/  UIADD3 UR4, UPT, UPT, UR4, 0x2, URZ ;  /* 0x0000000204047890 */ /* 0x000fc6000fffe0ff */
[----:B0-----:R-:W-:Y:S01]  /*0c50*/  IMAD.WIDE R4, R17, 0x4, R4 ;  /* 0x0000000411047825 */ /* 0x001fe200078e0204 */
[----:B--2---:R-:W-:Y:S02]  /*0c60*/  I2FP.F32.U32 R23, R24 ;  /* 0x0000001800177245 */ /* 0x004fe40000201000 */
        /* <DEDUP_REMOVED lines=14> */
[----:B------:R-:W-:-:S03]  /*0d50*/  FFMA R19, R0, R19, R2 ;  /* 0x0000001300137223 */ /* 0x000fc60000000002 */
[----:B------:R1:W-:Y:S04]  /*0d60*/  STG.E desc[UR8][R4.64], R3 ;  /* 0x0000000304007986 */ /* 0x0003e8000c101908 */
[----:B------:R1:W-:Y:S02]  /*0d70*/  STG.E desc[UR8][R4.64+0x4], R19 ;  /* 0x0000041304007986 */ /* 0x0003e4000c101908 */
.L_x_251:
[----:B------:R-:W-:-:S04]  /*0d80*/  ULOP3.LUT UR5, UR5, 0x1, URZ, 0xc0, !UPT ;  /* 0x0000000105057892 */ /* 0x000fc8000f8ec0ff */
[----:B------:R-:W-:-:S06]  /*0d90*/  UISETP.NE.U32.AND UP0, UPT, UR5, 0x1, UPT ;  /* 0x000000010500788c */ /* 0x000fcc000bf05070 */
[----:B------:R-:W-:-:S13]  /*0da0*/  PLOP3.LUT P0, PT, PT, PT, UP0, 0x80, 0x8 ;  /* 0x000000000008781c */ /* 0x000fda0003f0f008 */
[----:B------:R-:W-:Y:S05]  /*0db0*/  @P0 EXIT ;  /* 0x000000000000094d */ /* 0x000fea0003800000 */
[----:B------:R-:W2:Y:S01]  /*0dc0*/  LDCU.64 UR6, c[0x0][0x380] ;  /* 0x00007000ff0677ac */ /* 0x000ea20008000a00 */
[----:B------:R-:W-:Y:S01]  /*0dd0*/  VIADD R13, R13, UR4 ;  /* 0x000000040d0d7c36 */ /* 0x000fe20008000000 */
[----:B------:R-:W-:Y:S01]  /*0de0*/  IADD3 R15, PT, PT, R15, UR4, RZ ;  /* 0x000000040f0f7c10 */ /* 0x000fe2000fffe0ff */
[----:B-1----:R-:W-:Y:S02]  /*0df0*/  VIADD R3, R12, UR4 ;  /* 0x000000040c037c36 */ /* 0x002fe40008000000 */
[----:B0-----:R-:W-:Y:S01]  /*0e00*/  VIADD R4, R14, UR4 ;  /* 0x000000040e047c36 */ /* 0x001fe20008000000 */
[----:B--2---:R-:W-:Y:S02]  /*0e10*/  IADD3 R6, P1, PT, R13, UR6, RZ ;  /* 0x000000060d067c10 */ /* 0x004fe4000ff3e0ff */
[----:B------:R-:W-:Y:S02]  /*0e20*/  IADD3 R2, P0, PT, R3, UR6, RZ ;  /* 0x0000000603027c10 */ /* 0x000fe4000ff1e0ff */
[----:B------:R-:W-:-:S02]  /*0e30*/  LEA.HI.X.SX32 R7, R13, UR7, 0x1, P1 ;  /* 0x000000070d077c11 */ /* 0x000fc400088f0eff */
[C---:B------:R-:W-:Y:S02]  /*0e40*/  IADD3 R12, P1, PT, R4.reuse, UR6, RZ ;  /* 0x00000006040c7c10 */ /* 0x040fe4000ff3e0ff */
[----:B------:R-:W-:Y:S01]  /*0e50*/  LEA.HI.X.SX32 R3, R3, UR7, 0x1, P0 ;  /* 0x0000000703037c11 */ /* 0x000fe200080f0eff */
[----:B------:R-:W2:Y:S01]  /*0e60*/  LDG.E.U8.CONSTANT R6, desc[UR8][R6.64] ;  /* 0x0000000806067981 */ /* 0x000ea2000c1e9100 */
[C---:B------:R-:W-:Y:S02]  /*0e70*/  IADD3 R14, P0, PT, R15.reuse, UR6, RZ ;  /* 0x000000060f0e7c10 */ /* 0x040fe4000ff1e0ff */
[----:B------:R-:W-:Y:S01]  /*0e80*/  LEA.HI.X.SX32 R13, R4, UR7, 0x1, P1 ;  /* 0x00000007040d7c11 */ /* 0x000fe200088f0eff */
[----:B------:R-:W3:Y:S01]  /*0e90*/  LDG.E.U8.CONSTANT R2, desc[UR8][R2.64] ;  /* 0x0000000802027981 */ /* 0x000ee2000c1e9100 */
[----:B------:R-:W-:Y:S01]  /*0ea0*/  LEA.HI.X.SX32 R15, R15, UR7, 0x1, P0 ;  /* 0x000000070f0f7c11 */ /* 0x000fe200080f0eff */
[----:B------:R-:W0:Y:S02]  /*0eb0*/  LDC.64 R4, c[0x0][0x388] ;  /* 0x0000e200ff047b82 */ /* 0x000e240000000a00 */
[----:B------:R-:W4:Y:S04]  /*0ec0*/  LDG.E.U8.CONSTANT R12, desc[UR8][R12.64] ;  /* 0x000000080c0c7981 */ /* 0x000f28000c1e9100 */
[----:B------:R-:W5:Y:S01]  /*0ed0*/  LDG.E.U8.CONSTANT R14, desc[UR8][R14.64] ;  /* 0x000000080e0e7981 */ /* 0x000f62000c1e9100 */
[----:B------:R-:W-:-:S04]  /*0ee0*/  VIADD R11, R11, UR4 ;  /* 0x000000040b0b7c36 */ /* 0x000fc80008000000 */
[----:B0-----:R-:W-:Y:S01]  /*0ef0*/  IMAD.WIDE R4, R11, 0x4, R4 ;  /* 0x000000040b047825 */ /* 0x001fe200078e0204 */
[----:B--2---:R-:W-:Y:S02]  /*0f00*/  I2FP.F32.U32 R17, R6 ;  /* 0x0000000600117245 */ /* 0x004fe40000201000 */
[----:B---3--:R-:W-:-:S03]  /*0f10*/  I2FP.F32.U32 R16, R2 ;  /* 0x0000000200107245 */ /* 0x008fc60000201000 */
[----:B------:R-:W-:Y:S01]  /*0f20*/  FMUL R8, R8, R17 ;  /* 0x0000001108087220 */ /* 0x000fe20000400000 */
[----:B----4-:R-:W-:-:S03]  /*0f30*/  I2FP.F32.U32 R7, R12 ;  /* 0x0000000c00077245 */ /* 0x010fc60000201000 */
[----:B------:R-:W-:Y:S01]  /*0f40*/  FFMA R9, R9, R16, R8 ;  /* 0x0000001009097223 */ /* 0x000fe20000000008 */
[----:B-----5:R-:W-:-:S03]  /*0f50*/  I2FP.F32.U32 R3, R14 ;  /* 0x0000000e00037245 */ /* 0x020fc60000201000 */
[----:B------:R-:W-:-:S04]  /*0f60*/  FFMA R7, R10, R7, R9 ;  /* 0x000000070a077223 */ /* 0x000fc80000000009 */
[----:B------:R-:W-:-:S05]  /*0f70*/  FFMA R3, R0, R3, R7 ;  /* 0x0000000300037223 */ /* 0x000fca0000000007 */
[----:B------:R-:W-:Y:S01]  /*0f80*/  STG.E desc[UR8][R4.64], R3 ;  /* 0x0000000304007986 */ /* 0x000fe2000c101908 */
[----:B------:R-:W-:Y:S05]  /*0f90*/  EXIT ;  /* 0x000000000000794d */ /* 0x000fea0003800000 */
        .weak           $__internal_8_$__cuda_sm3x_div_rn_noftz_f32_slowpath
        .type           $__internal_8_$__cuda_sm3x_div_rn_noftz_f32_slowpath,@function
        .size           $__internal_8_$__cuda_sm3x_div_rn_noftz_f32_slowpath,(.L_x_453 - $__internal_8_$__cuda_sm3x_div_rn_noftz_f32_slowpath)
$__internal_8_$__cuda_sm3x_div_rn_noftz_f32_slowpath:
        /* <DEDUP_REMOVED lines=33> */
.L_x_252:
[----:B------:R-:W-:-:S05]  /*11b0*/  LEA R8, R12, 0xc0800000, 0x17 ;  /* 0xc08000000c087811 */ /* 0x000fca00078eb8ff */
[----:B------:R-:W-:Y:S02]  /*11c0*/  IMAD.IADD R8, R3, 0x1, -R8 ;  /* 0x0000000103087824 */ /* 0x000fe400078e0a08 */
[----:B------:R-:W-:Y:S02]  /*11d0*/  VIADD R3, R10, 0xffffff81 ;  /* 0xffffff810a037836 */ /* 0x000fe40000000000 */
[----:B------:R0:W1:Y:S01]  /*11e0*/  MUFU.RCP R9, R8 ;  /* 0x0000000800097308 */ /* 0x0000620000001000 */
[----:B------:R-:W-:Y:S01]  /*11f0*/  FADD.FTZ R11, -R8, -RZ ;  /* 0x800000ff080b7221 */ /* 0x000fe20000010100 */
[C---:B------:R-:W-:Y:S01]  /*1200*/  IMAD R0, R3.reuse, -0x800000, R0 ;  /* 0xff80000003007824 */ /* 0x040fe200078e0200 */
[----:B0-----:R-:W-:-:S04]  /*1210*/  IADD3 R8, PT, PT, R3, 0x7f, -R12 ;  /* 0x0000007f03087810 */ /* 0x001fc80007ffe80c */
[----:B------:R-:W-:Y:S01]  /*1220*/  IADD3 R8, PT, PT, R8, R7, RZ ;  /* 0x0000000708087210 */ /* 0x000fe20007ffe0ff */
        /* <DEDUP_REMOVED lines=21> */
[CCC-:B------:R-:W-:Y:S01]  /*1380*/  FFMA.RM R8, R14.reuse, R10.reuse, R9.reuse ;  /* 0x0000000a0e087223 */ /* 0x1c0fe20000004009 */
[C---:B------:R-:W-:Y:S02]  /*1390*/  ISETP.NE.AND P2, PT, R11.reuse, RZ, PT ;  /* 0x000000ff0b00720c */ /* 0x040fe40003f45270 */
[----:B------:R-:W-:Y:S02]  /*13a0*/  ISETP.NE.AND P1, PT, R11, RZ, PT ;  /* 0x000000ff0b00720c */ /* 0x000fe40003f25270 */
[----:B------:R-:W-:Y:S01]  /*13b0*/  LOP3.LUT R7, R3, 0x7fffff, RZ, 0xc0, !PT ;  /* 0x007fffff03077812 */ /* 0x000fe200078ec0ff */
[----:B------:R-:W-:Y:S01]  /*13c0*/  FFMA.RP R3, R14, R10, R9 ;  /* 0x0000000a0e037223 */ /* 0x000fe20000008009 */
[----:B------:R-:W-:Y:S02]  /*13d0*/  VIADD R10, R11, 0x20 ;  /* 0x000000200b0a7836 */ /* 0x000fe40000000000 */
[----:B------:R-:W-:Y:S01]  /*13e0*/  LOP3.LUT R7, R7, 0x800000, RZ, 0xfc, !PT ;  /* 0x0080000007077812 */ /* 0x000fe200078efcff */
[----:B------:R-:W-:Y:S01]  /*13f0*/  IMAD.MOV R9, RZ, RZ, -R11 ;  /* 0x000000ffff097224 */ /* 0x000fe200078e0a0b */
[----:B------:R-:W-:-:S02]  /*1400*/  FSETP.NEU.FTZ.AND P0, PT, R3, R8, PT ;  /* 0x000000080300720b */ /* 0x000fc40003f1d000 */
[----:B------:R-:W-:Y:S02]  /*1410*/  SHF.L.U32 R10, R7, R10, RZ ;  /* 0x0000000a070a7219 */ /* 0x000fe400000006ff */
        /* <DEDUP_REMOVED lines=11> */
.L_x_258:
[----:B------:R-:W-:-:S04]  /*14d0*/  LOP3.LUT R0, R0, 0x80000000, RZ, 0xc0, !PT ;  /* 0x8000000000007812 */ /* 0x000fc800078ec0ff */
[----:B------:R-:W-:Y:S01]  /*14e0*/  LOP3.LUT R0, R0, 0x7f800000, RZ, 0xfc, !PT ;  /* 0x7f80000000007812 */ /* 0x000fe200078efcff */
[----:B------:R-:W-:Y:S06]  /*14f0*/  BRA `(.L_x_259) ;  /* 0x0000000000287947 */ /* 0x000fec0003800000 */
.L_x_257:
[----:B------:R-:W-:Y:S01]  /*1500*/  IMAD R0, R8, 0x800000, R0 ;  /* 0x0080000008007824 */ /* 0x000fe200078e0200 */
[----:B------:R-:W-:Y:S06]  /*1510*/  BRA `(.L_x_259) ;  /* 0x0000000000207947 */ /* 0x000fec0003800000 */
.L_x_256:
[----:B------:R-:W-:-:S04]  /*1520*/  LOP3.LUT R0, R3, 0x80000000, R0, 0x48, !PT ;  /* 0x8000000003007812 */ /* 0x000fc800078e4800 */
[----:B------:R-:W-:Y:S01]  /*1530*/  LOP3.LUT R0, R0, 0x7f800000, RZ, 0xfc, !PT ;  /* 0x7f80000000007812 */ /* 0x000fe200078efcff */
[----:B------:R-:W-:Y:S06]  /*1540*/  BRA `(.L_x_259) ;  /* 0x0000000000147947 */ /* 0x000fec0003800000 */
.L_x_255:
[----:B------:R-:W-:Y:S01]  /*1550*/  LOP3.LUT R0, R3, 0x80000000, R0, 0x48, !PT ;  /* 0x8000000003007812 */ /* 0x000fe200078e4800 */
[----:B------:R-:W-:Y:S06]  /*1560*/  BRA `(.L_x_259) ;  /* 0x00000000000c7947 */ /* 0x000fec0003800000 */
.L_x_254:
[----:B------:R-:W0:Y:S01]  /*1570*/  MUFU.RSQ R0, -QNAN ;  /* 0xffc0000000007908 */ /* 0x000e220000001400 */
[----:B------:R-:W-:Y:S05]  /*1580*/  BRA `(.L_x_259) ;  /* 0x0000000000047947 */ /* 0x000fea0003800000 */
.L_x_253:
[----:B------:R-:W-:-:S07]  /*1590*/  FADD.FTZ R0, R0, R3 ;  /* 0x0000000300007221 */ /* 0x000fce0000010000 */
.L_x_259:
[----:B------:R-:W-:-:S04]  /*15a0*/  IMAD.MOV.U32 R7, RZ, RZ, 0x0 ;  /* 0x00000000ff077424 */ /* 0x000fc800078e00ff */
[----:B0-----:R-:W-:Y:S05]  /*15b0*/  RET.REL.NODEC R6 `(resize_bilinear_u8_to_f32) ;  /* 0xffffffe806907950 */ /* 0x001fea0003c3ffff */
.L_x_260:
        /* <DEDUP_REMOVED lines=12> */
.L_x_453:


//--------------------- .text.resize_bilinear_u8  --------------------------
	.section	.text.resize_bilinear_u8,"ax",@progbits
	.align	128
        .global         resize_bilinear_u8
        .type           resize_bilinear_u8,@function
        .size           resize_bilinear_u8,(.L_x_454 - resize_bilinear_u8)
        .other          resize_bilinear_u8,@"STO_CUDA_ENTRY STV_DEFAULT"
resize_bilinear_u8:
.text.resize_bilinear_u8:
        /* <DEDUP_REMOVED lines=25> */
[----:B------:R-:W-:Y:S05]  /*0190*/  CALL.REL.NOINC `($__internal_9_$__cuda_sm3x_div_rn_noftz_f32_slowpath) ;  /* 0x0000000c00f47944 */ /* 0x000fea0003c00000 */
[----:B------:R-:W-:-:S07]  /*01a0*/  IMAD.MOV.U32 R4, RZ, RZ, R0 ;  /* 0x000000ffff047224 */ /* 0x000fce00078e0000 */
.L_x_261:
        /* <DEDUP_REMOVED lines=15> */
.L_x_262:
        /* <DEDUP_REMOVED lines=48> */
[----:B------:R-:W-:Y:S01]  /*05a0*/  IMAD.MOV.U32 R19, RZ, RZ, R14 ;  /* 0x000000ffff137224 */ /* 0x000fe200078e000e */
[----:B------:R-:W1:Y:S01]  /*05b0*/  LDCU.64 UR14, c[0x0][0x388] ;  /* 0x00007100ff0e77ac */ /* 0x000e620008000a00 */
[----:B------:R-:W-:Y:S02]  /*05c0*/  IMAD.MOV.U32 R16, RZ, RZ, R13 ;  /* 0x000000ffff107224 */ /* 0x000fe400078e000d */
[----:B------:R-:W-:Y:S01]  /*05d0*/  IMAD.MOV.U32 R20, RZ, RZ, R12 ;  /* 0x000000ffff147224 */ /* 0x000fe200078e000c */
[----:B------:R-:W-:-:S02]  /*05e0*/  UIADD3 UR6, UPT, UPT, -UR4, URZ, URZ ;  /* 0x000000ff04067290 */ /* 0x000fc4000fffe1ff */
[----:B0-----:R-:W-:-:S04]  /*05f0*/  UIADD3 UR7, UP0, UPT, UR12, 0x1, URZ ;  /* 0x000000010c077890 */ /* 0x001fc8000ff1e0ff */
[----:B------:R-:W-:-:S12]  /*0600*/  UIADD3.X UR10, UPT, UPT, URZ, UR13, URZ, UP0, !UPT ;  /* 0x0000000dff0a7290 */ /* 0x000fd800087fe4ff */
.L_x_264:
        /* <DEDUP_REMOVED lines=9> */
[----:B------:R-:W5:Y:S04]  /*06a0*/  LDG.E.U8.CONSTANT R23, desc[UR8][R4.64+0x1] ;  /* 0x0000010804177981 */ /* 0x000f68000c1e9100 */
[----:B------:R2:W5:Y:S04]  /*06b0*/  LDG.E.U8.CONSTANT R21, desc[UR8][R2.64+0x2] ;  /* 0x0000020802157981 */ /* 0x000568000c1e9100 */
[----:B------:R0:W5:Y:S01]  /*06c0*/  LDG.E.U8.CONSTANT R29, desc[UR8][R4.64+0x2] ;  /* 0x00000208041d7981 */ /* 0x000162000c1e9100 */
[----:B------:R-:W-:-:S04]  /*06d0*/  IADD3 R6, P0, PT, R19, UR7, RZ ;  /* 0x0000000713067c10 */ /* 0x000fc8000ff1e0ff */
[----:B------:R-:W-:-:S05]  /*06e0*/  LEA.HI.X.SX32 R7, R19, UR10, 0x1, P0 ;  /* 0x0000000a13077c11 */ /* 0x000fca00080f0eff */
[----:B------:R-:W5:Y:S04]  /*06f0*/  LDG.E.U8.CONSTANT R28, desc[UR8][R6.64+-0x1] ;  /* 0xffffff08061c7981 */ /* 0x000f68000c1e9100 */
[----:B------:R-:W5:Y:S01]  /*0700*/  LDG.E.U8.CONSTANT R4, desc[UR8][R6.64+0x2] ;  /* 0x0000020806047981 */ /* 0x000f62000c1e9100 */
[----:B--2---:R-:W-:-:S03]  /*0710*/  I2FP.F32.U32 R3, R25 ;  /* 0x0000001900037245 */ /* 0x004fc60000201000 */
[----:B------:R-:W2:Y:S01]  /*0720*/  LDG.E.U8.CONSTANT R25, desc[UR8][R6.64+0x1] ;  /* 0x0000010806197981 */ /* 0x000ea2000c1e9100 */
[----:B---3--:R-:W-:Y:S01]  /*0730*/  I2FP.F32.U32 R24, R24 ;  /* 0x0000001800187245 */ /* 0x008fe20000201000 */
[----:B------:R-:W-:Y:S01]  /*0740*/  FMUL R2, R8, R3 ;  /* 0x0000000308027220 */ /* 0x000fe20000400000 */
[----:B----4-:R-:W-:-:S03]  /*0750*/  I2FP.F32.U32 R27, R27 ;  /* 0x0000001b001b7245 */ /* 0x010fc60000201000 */
[C---:B0-----:R-:W-:Y:S01]  /*0760*/  FFMA R5, R9.reuse, R24, R2 ;  /* 0x0000001809057223 */ /* 0x041fe20000000002 */
[----:B-----5:R-:W-:Y:S01]  /*0770*/  I2FP.F32.U32 R3, R22 ;  /* 0x0000001600037245 */ /* 0x020fe20000201000 */
[C---:B------:R-:W-:Y:S01]  /*0780*/  FMUL R27, R8.reuse, R27 ;  /* 0x0000001b081b7220 */ /* 0x040fe20000400000 */
[----:B------:R-:W-:Y:S01]  /*0790*/  IMAD.U32 R24, RZ, RZ, UR12 ;  /* 0x0000000cff187e24 */ /* 0x000fe2000f8e00ff */
[----:B------:R-:W-:Y:S02]  /*07a0*/  I2FP.F32.U32 R26, R26 ;  /* 0x0000001a001a7245 */ /* 0x000fe40000201000 */
[----:B------:R-:W-:Y:S01]  /*07b0*/  FMUL R22, R8, R3 ;  /* 0x0000000308167220 */ /* 0x000fe20000400000 */
[----:B------:R-:W-:Y:S02]  /*07c0*/  I2FP.F32.U32 R2, R23 ;  /* 0x0000001700027245 */ /* 0x000fe40000201000 */
[C---:B------:R-:W-:Y:S01]  /*07d0*/  FFMA R27, R9.reuse, R26, R27 ;  /* 0x0000001a091b7223 */ /* 0x040fe2000000001b */
[----:B------:R-:W-:Y:S01]  /*07e0*/  SHF.R.S32.HI R3, RZ, 0x1f, R17 ;  /* 0x0000001fff037819 */ /* 0x000fe20000011411 */
[----:B------:R0:W3:Y:S01]  /*07f0*/  LDG.E.U8.CONSTANT R26, desc[UR8][R6.64] ;  /* 0x00000008061a7981 */ /* 0x0000e2000c1e9100 */
[----:B------:R-:W-:Y:S01]  /*0800*/  I2FP.F32.U32 R21, R21 ;  /* 0x0000001500157245 */ /* 0x000fe20000201000 */
[----:B------:R-:W-:Y:S01]  /*0810*/  FFMA R23, R9, R2, R22 ;  /* 0x0000000209177223 */ /* 0x000fe20000000016 */
[----:B------:R-:W-:-:S03]  /*0820*/  IADD3 R2, P0, P1, R17, 0x3, R24 ;  /* 0x0000000311027810 */ /* 0x000fc6000791e018 */
[----:B------:R-:W-:Y:S01]  /*0830*/  FMUL R22, R8, R21 ;  /* 0x0000001508167220 */ /* 0x000fe20000400000 */
[----:B------:R-:W-:Y:S02]  /*0840*/  IADD3.X R3, PT, PT, R3, UR13, RZ, P0, P1 ;  /* 0x0000000d03037c10 */ /* 0x000fe400087e24ff */
[----:B0-----:R-:W-:-:S03]  /*0850*/  I2FP.F32.U32 R6, R29 ;  /* 0x0000001d00067245 */ /* 0x001fc60000201000 */
[----:B------:R-:W4:Y:S02]  /*0860*/  LDG.E.U8.CONSTANT R24, desc[UR8][R2.64+-0x3] ;  /* 0xfffffd0802187981 */ /* 0x000f24000c1e9100 */
[----:B------:R-:W-:Y:S02]  /*0870*/  FFMA R7, R9, R6, R22 ;  /* 0x0000000609077223 */ /* 0x000fe40000000016 */
[----:B------:R-:W5:Y:S04]  /*0880*/  LDG.E.U8.CONSTANT R21, desc[UR8][R2.64+-0x2] ;  /* 0xfffffe0802157981 */ /* 0x000f68000c1e9100 */
[----:B------:R-:W5:Y:S04]  /*0890*/  LDG.E.U8.CONSTANT R6, desc[UR8][R2.64+-0x1] ;  /* 0xffffff0802067981 */ /* 0x000f68000c1e9100 */
[----:B------:R-:W5:Y:S01]  /*08a0*/  LDG.E.U8.CONSTANT R22, desc[UR8][R2.64] ;  /* 0x0000000802167981 */ /* 0x000f62000c1e9100 */
[----:B------:R-:W-:-:S05]  /*08b0*/  I2FP.F32.U32 R28, R28 ;  /* 0x0000001c001c7245 */ /* 0x000fca0000201000 */
[----:B------:R-:W-:Y:S01]  /*08c0*/  FFMA R27, R10, R28, R27 ;  /* 0x0000001c0a1b7223 */ /* 0x000fe2000000001b */
[----:B------:R-:W-:-:S04]  /*08d0*/  UIADD3 UR6, UPT, UPT, UR6, 0x4, URZ ;  /* 0x0000000406067890 */ /* 0x000fc8000fffe0ff */
[----:B------:R-:W-:Y:S01]  /*08e0*/  UISETP.NE.AND UP0, UPT, UR6, URZ, UPT ;  /* 0x000000ff0600728c */ /* 0x000fe2000bf05270 */
[----:B------:R-:W-:Y:S02]  /*08f0*/  VIADD R20, R20, 0x4 ;  /* 0x0000000414147836 */ /* 0x000fe40000000000 */
[----:B------:R-:W-:Y:S02]  /*0900*/  VIADD R16, R16, 0x4 ;  /* 0x0000000410107836 */ /* 0x000fe40000000000 */
[----:B------:R-:W-:Y:S02]  /*0910*/  VIADD R19, R19, 0x4 ;  /* 0x0000000413137836 */ /* 0x000fe40000000000 */
[----:B------:R-:W-:Y:S01]  /*0920*/  VIADD R17, R17, 0x4 ;  /* 0x0000000411117836 */ /* 0x000fe20000000000 */
[----:B--2---:R-:W-:Y:S02]  /*0930*/  I2FP.F32.U32 R25, R25 ;  /* 0x0000001900197245 */ /* 0x004fe40000201000 */
[----:B---3--:R-:W-:-:S05]  /*0940*/  I2FP.F32.U32 R26, R26 ;  /* 0x0000001a001a7245 */ /* 0x008fca0000201000 */
[C---:B------:R-:W-:Y:S01]  /*0950*/  FFMA R5, R10.reuse, R26, R5 ;  /* 0x0000001a0a057223 */ /* 0x040fe20000000005 */
[----:B------:R-:W-:Y:S01]  /*0960*/  I2FP.F32.U32 R26, R4 ;  /* 0x00000004001a7245 */ /* 0x000fe20000201000 */
[----:B------:R-:W-:-:S04]  /*0970*/  FFMA R4, R10, R25, R23 ;  /* 0x000000190a047223 */ /* 0x000fc80000000017 */
[----:B------:R-:W-:Y:S01]  /*0980*/  FFMA R26, R10, R26, R7 ;  /* 0x0000001a0a1a7223 */ /* 0x000fe20000000007 */
[----:B----4-:R-:W-:Y:S02]  /*0990*/  I2FP.F32.U32 R24, R24 ;  /* 0x0000001800187245 */ /* 0x010fe40000201000 */
[----:B-----5:R-:W-:Y:S02]  /*09a0*/  I2FP.F32.U32 R21, R21 ;  /* 0x0000001500157245 */ /* 0x020fe40000201000 */
[----:B------:R-:W-:Y:S02]  /*09b0*/  I2FP.F32.U32 R23, R6 ;  /* 0x0000000600177245 */ /* 0x000fe40000201000 */
[----:B------:R-:W-:Y:S01]  /*09c0*/  I2FP.F32.U32 R3, R22 ;  /* 0x0000001600037245 */ /* 0x000fe20000201000 */
[C---:B------:R-:W-:Y:S01]  /*09d0*/  FFMA R24, R0.reuse, R24, R27 ;  /* 0x0000001800187223 */ /* 0x040fe2000000001b */
[C---:B------:R-:W-:Y:S01]  /*09e0*/  FFMA R5, R0.reuse, R21, R5 ;  /* 0x0000001500057223 */ /* 0x040fe20000000005 */
[----:B------:R-:W-:-:S02]  /*09f0*/  FFMA R4, R0, R23, R4 ;  /* 0x0000001700047223 */ /* 0x000fc40000000004 */
[----:B------:R-:W-:Y:S01]  /*0a00*/  FFMA R26, R0, R3, R26 ;  /* 0x00000003001a7223 */ /* 0x000fe2000000001a */
[----:B------:R-:W-:Y:S01]  /*0a10*/  FADD R24, R24, 0.5 ;  /* 0x3f00000018187421 */ /* 0x000fe20000000000 */
[----:B------:R-:W-:Y:S01]  /*0a20*/  FADD R5, R5, 0.5 ;  /* 0x3f00000005057421 */ /* 0x000fe20000000000 */
[----:B------:R-:W-:Y:S01]  /*0a30*/  FADD R3, R4, 0.5 ;  /* 0x3f00000004037421 */ /* 0x000fe20000000000 */
[----:B------:R-:W-:Y:S02]  /*0a40*/  FADD R26, R26, 0.5 ;  /* 0x3f0000001a1a7421 */ /* 0x000fe40000000000 */
        /* <DEDUP_REMOVED lines=8> */
[----:B------:R-:W0:Y:S01]  /*0ad0*/  F2I.U32.TRUNC.NTZ R5, R24 ;  /* 0x0000001800057305 */ /* 0x000e22000020f000 */
[----:B-1----:R-:W-:-:S07]  /*0ae0*/  IADD3 R2, P0, PT, R18, UR14, RZ ;  /* 0x0000000e12027c10 */ /* 0x002fce000ff1e0ff */
        /* <DEDUP_REMOVED lines=10> */
.L_x_263:
[----:B------:R-:W-:-:S06]  /*0b90*/  ULOP3.LUT UR6, UR5, 0x3, URZ, 0xc0, !UPT ;  /* 0x0000000305067892 */ /* 0x000fcc000f8ec0ff */
[----:B------:R-:W-:-:S13]  /*0ba0*/  ISETP.NE.AND P0, PT, RZ, UR6, PT ;  /* 0x00000006ff007c0c */ /* 0x000fda000bf05270 */
[----:B------:R-:W-:Y:S05]  /*0bb0*/  @!P0 EXIT ;  /* 0x000000000000894d */ /* 0x000fea0003800000 */
[----:B------:R-:W-:-:S09]  /*0bc0*/  UISETP.NE.AND UP0, UPT, UR6, 0x1, UPT ;  /* 0x000000010600788c */ /* 0x000fd2000bf05270 */
[----:B------:R-:W-:Y:S05]  /*0bd0*/  BRA.U !UP0, `(.L_x_265) ;  /* 0x0000000108cc7547 */ /* 0x000fea000b800000 */
[----:B------:R-:W1:Y:S01]  /*0be0*/  LDCU.128 UR12, c[0x0][0x380] ;  /* 0x00007000ff0c77ac */ /* 0x000e620008000c00 */
[----:B0-----:R-:W-:Y:S02]  /*0bf0*/  VIADD R2, R13, UR4 ;  /* 0x000000040d027c36 */ /* 0x001fe40008000000 */
[----:B------:R-:W-:Y:S02]  /*0c00*/  VIADD R3, R12, UR4 ;  /* 0x000000040c037c36 */ /* 0x000fe40008000000 */
[----:B------:R-:W-:Y:S02]  /*0c10*/  VIADD R7, R14, UR4 ;  /* 0x000000040e077c36 */ /* 0x000fe40008000000 */
[----:B------:R-:W-:Y:S01]  /*0c20*/  VIADD R20, R15, UR4 ;  /* 0x000000040f147c36 */ /* 0x000fe20008000000 */
[----:B-1----:R-:W-:Y:S02]  /*0c30*/  IADD3 R16, P1, PT, R2, UR12, RZ ;  /* 0x0000000c02107c10 */ /* 0x002fe4000ff3e0ff */
[----:B------:R-:W-:-:S02]  /*0c40*/  IADD3 R4, P0, PT, R3, UR12, RZ ;  /* 0x0000000c03047c10 */ /* 0x000fc4000ff1e0ff */
        /* <DEDUP_REMOVED lines=27> */
[----:B------:R-:W-:Y:S01]  /*0e00*/  VIADD R3, R11, UR4 ;  /* 0x000000040b037c36 */ /* 0x000fe20008000000 */
[----:B------:R-:W-:Y:S01]  /*0e10*/  UIADD3 UR4, UPT, UPT, UR4, 0x2, URZ ;  /* 0x0000000204047890 */ /* 0x000fe2000fffe0ff */
[----:B------:R-:W-:Y:S01]  /*0e20*/  I2FP.F32.U32 R25, R25 ;  /* 0x0000001900197245 */ /* 0x000fe20000201000 */
[C---:B------:R-:W-:Y:S02]  /*0e30*/  FFMA R5, R0.reuse, R21, R5 ;  /* 0x0000001500057223 */ /* 0x040fe40000000005 */
[----:B------:R-:W-:Y:S02]  /*0e40*/  IADD3 R2, P0, PT, R3, UR14, RZ ;  /* 0x0000000e03027c10 */ /* 0x000fe4000ff1e0ff */
[----:B------:R-:W-:Y:S01]  /*0e50*/  FFMA R22, R0, R25, R22 ;  /* 0x0000001900167223 */ /* 0x000fe20000000016 */
[----:B------:R-:W-:Y:S01]  /*0e60*/  FADD R5, R5, 0.5 ;  /* 0x3f00000005057421 */ /* 0x000fe20000000000 */
[----:B------:R-:W-:-:S02]  /*0e70*/  LEA.HI.X.SX32 R3, R3, UR15, 0x1, P0 ;  /* 0x0000000f03037c11 */ /* 0x000fc400080f0eff */
[----:B------:R-:W-:Y:S02]  /*0e80*/  FADD R22, R22, 0.5 ;  /* 0x3f00000016167421 */ /* 0x000fe40000000000 */
[----:B------:R-:W-:-:S03]  /*0e90*/  FMNMX R5, RZ, R5, !PT ;  /* 0x00000005ff057209 */ /* 0x000fc60007800000 */
[----:B------:R-:W-:Y:S02]  /*0ea0*/  FMNMX R22, RZ, R22, !PT ;  /* 0x00000016ff167209 */ /* 0x000fe40007800000 */
[----:B------:R-:W-:Y:S02]  /*0eb0*/  FMNMX R5, R5, 255, PT ;  /* 0x437f000005057809 */ /* 0x000fe40003800000 */
[----:B------:R-:W-:-:S04]  /*0ec0*/  FMNMX R22, R22, 255, PT ;  /* 0x437f000016167809 */ /* 0x000fc80003800000 */
[----:B------:R-:W0:Y:S08]  /*0ed0*/  F2I.U32.TRUNC.NTZ R5, R5 ;  /* 0x0000000500057305 */ /* 0x000e30000020f000 */
[----:B------:R-:W1:Y:S01]  /*0ee0*/  F2I.U32.TRUNC.NTZ R7, R22 ;  /* 0x0000001600077305 */ /* 0x000e62000020f000 */
[----:B0-----:R2:W-:Y:S04]  /*0ef0*/  STG.E.U8 desc[UR8][R2.64], R5 ;  /* 0x0000000502007986 */ /* 0x0015e8000c101108 */
[----:B-1----:R2:W-:Y:S02]  /*0f00*/  STG.E.U8 desc[UR8][R2.64+0x1], R7 ;  /* 0x0000010702007986 */ /* 0x0025e4000c101108 */
.L_x_265:
[----:B------:R-:W-:-:S04]  /*0f10*/  ULOP3.LUT UR5, UR5, 0x1, URZ, 0xc0, !UPT ;  /* 0x0000000105057892 */ /* 0x000fc8000f8ec0ff */
[----:B------:R-:W-:-:S06]  /*0f20*/  UISETP.NE.U32.AND UP0, UPT, UR5, 0x1, UPT ;  /* 0x000000010500788c */ /* 0x000fcc000bf05070 */
[----:B------:R-:W-:-:S13]  /*0f30*/  PLOP3.LUT P0, PT, PT, PT, UP0, 0x80, 0x8 ;  /* 0x000000000008781c */ /* 0x000fda0003f0f008 */
[----:B------:R-:W-:Y:S05]  /*0f40*/  @P0 EXIT ;  /* 0x000000000000094d */ /* 0x000fea0003800000 */
[----:B------:R-:W1:Y:S01]  /*0f50*/  LDCU.128 UR12, c[0x0][0x380] ;  /* 0x00007000ff0c77ac */ /* 0x000e620008000c00 */
[----:B------:R-:W-:Y:S02]  /*0f60*/  VIADD R13, R13, UR4 ;  /* 0x000000040d0d7c36 */ /* 0x000fe40008000000 */
[----:B------:R-:W-:Y:S02]  /*0f70*/  VIADD R12, R12, UR4 ;  /* 0x000000040c0c7c36 */ /* 0x000fe40008000000 */
[----:B------:R-:W-:Y:S02]  /*0f80*/  VIADD R14, R14, UR4 ;  /* 0x000000040e0e7c36 */ /* 0x000fe40008000000 */
[----:B------:R-:W-:Y:S01]  /*0f90*/  VIADD R15, R15, UR4 ;  /* 0x000000040f0f7c36 */ /* 0x000fe20008000000 */
[----:B-1----:R-:W-:Y:S02]  /*0fa0*/  IADD3 R4, P1, PT, R13, UR12, RZ ;  /* 0x0000000c0d047c10 */ /* 0x002fe4000ff3e0ff */
[----:B0-2---:R-:W-:-:S02]  /*0fb0*/  IADD3 R2, P0, PT, R12, UR12, RZ ;  /* 0x0000000c0c027c10 */ /* 0x005fc4000ff1e0ff */
        /* <DEDUP_REMOVED lines=10> */
[----:B------:R-:W-:Y:S01]  /*1060*/  VIADD R11, R11, UR4 ;  /* 0x000000040b0b7c36 */ /* 0x000fe20008000000 */
[----:B--2---:R-:W-:Y:S02]  /*1070*/  I2FP.F32.U32 R15, R4 ;  /* 0x00000004000f7245 */ /* 0x004fe40000201000 */
[----:B---3--:R-:W-:-:S03]  /*1080*/  I2FP.F32.U32 R14, R2 ;  /* 0x00000002000e7245 */ /* 0x008fc60000201000 */
[----:B------:R-:W-:Y:S01]  /*1090*/  FMUL R8, R8, R15 ;  /* 0x0000000f08087220 */ /* 0x000fe20000400000 */
[----:B------:R-:W-:Y:S02]  /*10a0*/  IADD3 R2, P0, PT, R11, UR14, RZ ;  /* 0x0000000e0b027c10 */ /* 0x000fe4000ff1e0ff */
[----:B----4-:R-:W-:Y:S01]  /*10b0*/  I2FP.F32.U32 R15, R6 ;  /* 0x00000006000f7245 */ /* 0x010fe20000201000 */
[----:B------:R-:W-:Y:S01]  /*10c0*/  FFMA R9, R9, R14, R8 ;  /* 0x0000000e09097223 */ /* 0x000fe20000000008 */
[----:B------:R-:W-:Y:S02]  /*10d0*/  LEA.HI.X.SX32 R3, R11, UR15, 0x1, P0 ;  /* 0x0000000f0b037c11 */ /* 0x000fe400080f0eff */
[----:B-----5:R-:W-:Y:S01]  /*10e0*/  I2FP.F32.U32 R5, R12 ;  /* 0x0000000c00057245 */ /* 0x020fe20000201000 */
[----:B------:R-:W-:-:S04]  /*10f0*/  FFMA R9, R10, R15, R9 ;  /* 0x0000000f0a097223 */ /* 0x000fc80000000009 */
[----:B------:R-:W-:-:S04]  /*1100*/  FFMA R5, R0, R5, R9 ;  /* 0x0000000500057223 */ /* 0x000fc80000000009 */
[----:B------:R-:W-:-:S05]  /*1110*/  FADD R5, R5, 0.5 ;  /* 0x3f00000005057421 */ /* 0x000fca0000000000 */
[----:B------:R-:W-:-:S04]  /*1120*/  FMNMX R5, RZ, R5, !PT ;  /* 0x00000005ff057209 */ /* 0x000fc80007800000 */
[----:B------:R-:W-:-:S06]  /*1130*/  FMNMX R5, R5, 255, PT ;  /* 0x437f000005057809 */ /* 0x000fcc0003800000 */
[----:B------:R-:W0:Y:S02]  /*1140*/  F2I.U32.TRUNC.NTZ R5, R5 ;  /* 0x0000000500057305 */ /* 0x000e24000020f000 */
[----:B0-----:R-:W-:Y:S01]  /*1150*/  STG.E.U8 desc[UR8][R2.64], R5 ;  /* 0x0000000502007986 */ /* 0x001fe2000c101108 */
[----:B------:R-:W-:Y:S05]  /*1160*/  EXIT ;  /* 0x000000000000794d */ /* 0x000fea0003800000 */
        .weak           $__internal_9_$__cuda_sm3x_div_rn_noftz_f32_slowpath
        .type           $__internal_9_$__cuda_sm3x_div_rn_noftz_f32_slowpath,@function
        .size           $__internal_9_$__cuda_sm3x_div_rn_noftz_f32_slowpath,(.L_x_454 - $__internal_9_$__cuda_sm3x_div_rn_noftz_f32_slowpath)
$__internal_9_$__cuda_sm3x_div_rn_noftz_f32_slowpath:
        /* <DEDUP_REMOVED lines=33> */
.L_x_266:
[----:B------:R-:W-:-:S05]  /*1380*/  LEA R8, R12, 0xc0800000, 0x17 ;  /* 0xc08000000c087811 */ /* 0x000fca00078eb8ff */
[----:B------:R-:W-:Y:S02]  /*1390*/  IMAD.IADD R8, R3, 0x1, -R8 ;  /* 0x0000000103087824 */ /* 0x000fe400078e0a08 */
[----:B------:R-:W-:Y:S02]  /*13a0*/  VIADD R3, R10, 0xffffff81 ;  /* 0xffffff810a037836 */ /* 0x000fe40000000000 */
[----:B------:R0:W1:Y:S01]  /*13b0*/  MUFU.RCP R9, R8 ;  /* 0x0000000800097308 */ /* 0x0000620000001000 */
[----:B------:R-:W-:Y:S01]  /*13c0*/  FADD.FTZ R11, -R8, -RZ ;  /* 0x800000ff080b7221 */ /* 0x000fe20000010100 */
[C---:B------:R-:W-:Y:S01]  /*13d0*/  IMAD R0, R3.reuse, -0x800000, R0 ;  /* 0xff80000003007824 */ /* 0x040fe200078e0200 */
        /* <DEDUP_REMOVED lines=44> */
.L_x_272:
[----:B------:R-:W-:-:S04]  /*16a0*/  LOP3.LUT R0, R0, 0x80000000, RZ, 0xc0, !PT ;  /* 0x8000000000007812 */ /* 0x000fc800078ec0ff */
[----:B------:R-:W-:Y:S01]  /*16b0*/  LOP3.LUT R0, R0, 0x7f800000, RZ, 0xfc, !PT ;  /* 0x7f80000000007812 */ /* 0x000fe200078efcff */
[----:B------:R-:W-:Y:S06]  /*16c0*/  BRA `(.L_x_273) ;  /* 0x0000000000287947 */ /* 0x000fec0003800000 */
.L_x_271:
[----:B------:R-:W-:Y:S01]  /*16d0*/  IMAD R0, R8, 0x800000, R0 ;  /* 0x0080000008007824 */ /* 0x000fe200078e0200 */
[----:B------:R-:W-:Y:S06]  /*16e0*/  BRA `(.L_x_273) ;  /* 0x0000000000207947 */ /* 0x000fec0003800000 */
.L_x_270:
[----:B------:R-:W-:-:S04]  /*16f0*/  LOP3.LUT R0, R3, 0x80000000, R0, 0x48, !PT ;  /* 0x8000000003007812 */ /* 0x000fc800078e4800 */
[----:B------:R-:W-:Y:S01]  /*1700*/  LOP3.LUT R0, R0, 0x7f800000, RZ, 0xfc, !PT ;  /* 0x7f80000000007812 */ /* 0x000fe200078efcff */
[----:B------:R-:W-:Y:S06]  /*1710*/  BRA `(.L_x_273) ;  /* 0x0000000000147947 */ /* 0x000fec0003800000 */
.L_x_269:
[----:B------:R-:W-:Y:S01]  /*1720*/  LOP3.LUT R0, R3, 0x80000000, R0, 0x48, !PT ;  /* 0x8000000003007812 */ /* 0x000fe200078e4800 */
[----:B------:R-:W-:Y:S06]  /*1730*/  BRA `(.L_x_273) ;  /* 0x00000000000c7947 */ /* 0x000fec0003800000 */
.L_x_268:
[----:B------:R-:W0:Y:S01]  /*1740*/  MUFU.RSQ R0, -QNAN ;  /* 0xffc0000000007908 */ /* 0x000e220000001400 */
[----:B------:R-:W-:Y:S05]  /*1750*/  BRA `(.L_x_273) ;  /* 0x0000000000047947 */ /* 0x000fea0003800000 */
.L_x_267:
[----:B------:R-:W-:-:S07]  /*1760*/  FADD.FTZ R0, R0, R3 ;  /* 0x0000000300007221 */ /* 0x000fce0000010000 */
.L_x_273:
[----:B------:R-:W-:-:S04]  /*1770*/  IMAD.MOV.U32 R7, RZ, RZ, 0x0 ;  /* 0x00000000ff077424 */ /* 0x000fc800078e00ff */
[----:B0-----:R-:W-:Y:S05]  /*1780*/  RET.REL.NODEC R6 `(resize_bilinear_u8) ;  /* 0xffffffe8061c7950 */ /* 0x001fea0003c3ffff */
.L_x_274:
        /* <DEDUP_REMOVED lines=15> */
.L_x_454:


//--------------------- .text.hwc2chw_f32         --------------------------
	.section	.text.hwc2chw_f32,"ax",@progbits
	.align	128
        .global         hwc2chw_f32
        .type           hwc2chw_f32,@function
        .size           hwc2chw_f32,(.L_x_455 - hwc2chw_f32)
        .other          hwc2chw_f32,@"STO_CUDA_ENTRY STV_DEFAULT"
hwc2chw_f32:
.text.hwc2chw_f32:
        /* <DEDUP_REMOVED lines=13> */
[----:B------:R-:W0:Y:S02]  /*00d0*/  LDC R0, c[0x0][0x398] ;  /* 0x0000e600ff007b82 */ /* 0x000e240000000800 */
[----:B0-----:R-:W-:-:S13]  /*00e0*/  ISETP.GE.AND P0, PT, R0, 0x1, PT ;  /* 0x000000010000780c */ /* 0x001fda0003f06270 */
[----:B------:R-:W-:Y:S05]  /*00f0*/  @!P0 EXIT ;  /* 0x000000000000894d */ /* 0x000fea0003800000 */
[----:B------:R-:W0:Y:S01]  /*0100*/  LDCU.128 UR8, c[0x0][0x3a0] ;  /* 0x00007400ff0877ac */ /* 0x000e220008000c00 */
[-C--:B------:R-:W-:Y:S02]  /*0110*/  IMAD R9, R9, R13.reuse, R2 ;  /* 0x0000000d09097224 */ /* 0x080fe400078e0202 */
[----:B------:R-:W-:Y:S01]  /*0120*/  IMAD R12, R12, R13, RZ ;  /* 0x0000000d0c0c7224 */ /* 0x000fe200078e02ff */
[----:B------:R-:W1:Y:S01]  /*0130*/  LDCU.64 UR12, c[0x0][0x358] ;  /* 0x00006b00ff0c77ac */ /* 0x000e620008000a00 */
[----:B------:R-:W-:Y:S01]  /*0140*/  IMAD R10, R9, R0, RZ ;  /* 0x00000000090a7224 */ /* 0x000fe200078e02ff */
[----:B0-----:R-:W-:Y:S02]  /*0150*/  UISETP.NE.U32.AND UP1, UPT, UR10, URZ, UPT ;  /* 0x000000ff0a00728c */ /* 0x001fe4000bf25070 */
[----:B------:R-:W-:Y:S02]  /*0160*/  UISETP.EQ.U32.AND UP0, UPT, UR8, URZ, UPT ;  /* 0x000000ff0800728c */ /* 0x000fe4000bf02070 */
[----:B------:R-:W-:-:S04]  /*0170*/  UISETP.NE.AND.EX UP1, UPT, UR11, URZ, UPT, UP1 ;  /* 0x000000ff0b00728c */ /* 0x000fc8000bf25310 */
[----:B------:R-:W-:-:S09]  /*0180*/  UISETP.EQ.OR.EX UP0, UPT, UR9, URZ, !UP1, UP0 ;  /* 0x000000ff0900728c */ /* 0x000fd2000cf02700 */
[----:B-1----:R-:W-:Y:S05]  /*0190*/  BRA.U UP0, `(.L_x_275) ;  /* 0x0000001500d07547 */ /* 0x002fea000b800000 */
[C---:B------:R-:W-:Y:S01]  /*01a0*/  ISETP.GE.U32.AND P0, PT, R0.reuse, 0x8, PT ;  /* 0x000000080000780c */ /* 0x040fe20003f06070 */
[----:B------:R-:W-:Y:S01]  /*01b0*/  HFMA2 R7, -RZ, RZ, 0, 0 ;  /* 0x00000000ff077431 */ /* 0x000fe200000001ff */
[----:B------:R-:W-:-:S11]  /*01c0*/  LOP3.LUT R8, R0, 0x7, RZ, 0xc0, !PT ;  /* 0x0000000700087812 */ /* 0x000fd600078ec0ff */
[----:B------:R-:W-:Y:S05]  /*01d0*/  @!P0 BRA `(.L_x_276) ;  /* 0x0000000800d48947 */ /* 0x000fea0003800000 */
[----:B------:R-:W0:Y:S01]  /*01e0*/  LDC.64 R22, c[0x0][0x388] ;  /* 0x0000e200ff167b82 */ /* 0x000e220000000a00 */
[----:B------:R-:W-:Y:S01]  /*01f0*/  UIADD3 UR6, UP0, UPT, UR8, 0x10, URZ ;  /* 0x0000001008067890 */ /* 0x000fe2000ff1e0ff */
[----:B------:R-:W-:Y:S01]  /*0200*/  LOP3.LUT R7, R0, 0x7ffffff8, RZ, 0xc0, !PT ;  /* 0x7ffffff800077812 */ /* 0x000fe200078ec0ff */
[----:B------:R-:W-:Y:S01]  /*0210*/  UIADD3 UR4, UP1, UPT, UR10, 0x10, URZ ;  /* 0x000000100a047890 */ /* 0x000fe2000ff3e0ff */
[----:B------:R-:W-:Y:S01]  /*0220*/  MOV R6, R10 ;  /* 0x0000000a00067202 */ /* 0x000fe20000000f00 */
[----:B------:R-:W-:Y:S01]  /*0230*/  UIADD3.X UR7, UPT, UPT, URZ, UR9, URZ, UP0, !UPT ;  /* 0x00000009ff077290 */ /* 0x000fe200087fe4ff */
[----:B------:R-:W-:Y:S01]  /*0240*/  MOV R5, R9 ;  /* 0x0000000900057202 */ /* 0x000fe20000000f00 */
[----:B------:R-:W-:Y:S01]  /*0250*/  UIADD3.X UR5, UPT, UPT, URZ, UR11, URZ, UP1, !UPT ;  /* 0x0000000bff057290 */ /* 0x000fe20008ffe4ff */
[----:B------:R-:W1:Y:S01]  /*0260*/  LDC.64 R20, c[0x0][0x380] ;  /* 0x0000e000ff147b82 */ /* 0x000e620000000a00 */
[----:B------:R-:W-:Y:S01]  /*0270*/  IADD3 R4, PT, PT, -R7, RZ, RZ ;  /* 0x000000ff07047210 */ /* 0x000fe20007ffe1ff */
[----:B------:R-:W2:Y:S01]  /*0280*/  LDCU UR8, c[0x0][0x39c] ;  /* 0x00007380ff0877ac */ /* 0x000ea20008000800 */
[----:B------:R-:W-:-:S02]  /*0290*/  MOV R14, UR6 ;  /* 0x00000006000e7c02 */ /* 0x000fc40008000f00 */
[----:B------:R-:W-:Y:S02]  /*02a0*/  MOV R18, UR4 ;  /* 0x0000000400127c02 */ /* 0x000fe40008000f00 */
[----:B------:R-:W-:Y:S02]  /*02b0*/  MOV R15, UR7 ;  /* 0x00000007000f7c02 */ /* 0x000fe40008000f00 */
[----:B------:R-:W-:-:S07]  /*02c0*/  MOV R19, UR5 ;  /* 0x0000000500137c02 */ /* 0x000fce0008000f00 */
.L_x_293:
[----:B------:R-:W3:Y:S01]  /*02d0*/  LDG.E.CONSTANT R24, desc[UR12][R18.64+-0x10] ;  /* 0xfffff00c12187981 */ /* 0x000ee2000c1e9900 */
[----:B-1----:R-:W-:-:S03]  /*02e0*/  IMAD.WIDE R16, R6, 0x4, R20 ;  /* 0x0000000406107825 */ /* 0x002fc600078e0214 */
[----:B------:R-:W2:Y:S04]  /*02f0*/  LDG.E.CONSTANT R0, desc[UR12][R14.64+-0x10] ;  /* 0xfffff00c0e007981 */ /* 0x000ea8000c1e9900 */
[----:B------:R-:W2:Y:S01]  /*0300*/  LDG.E.CONSTANT R3, desc[UR12][R16.64] ;  /* 0x0000000c10037981 */ /* 0x000ea2000c1e9900 */
[----:B------:R-:W-:Y:S01]  /*0310*/  BSSY.RECONVERGENT B2, `(.L_x_277) ;  /* 0x000000d000027945 */ /* 0x000fe20003800200 */
[----:B---3--:R-:W1:Y:S01]  /*0320*/  MUFU.RCP R2, R24 ;  /* 0x0000001800027308 */ /* 0x008e620000001000 */
[----:B--2---:R-:W-:-:S07]  /*0330*/  FFMA R3, R3, UR8, -R0 ;  /* 0x0000000803037c23 */ /* 0x004fce0008000800 */
[----:B------:R-:W2:Y:S01]  /*0340*/  FCHK P0, R3, R24 ;  /* 0x0000001803007302 */ /* 0x000ea20000000000 */
[----:B-1----:R-:W-:-:S04]  /*0350*/  FFMA R11, -R24, R2, 1 ;  /* 0x3f800000180b7423 */ /* 0x002fc80000000102 */
[----:B------:R-:W-:-:S04]  /*0360*/  FFMA R2, R2, R11, R2 ;  /* 0x0000000b02027223 */ /* 0x000fc80000000002 */
[----:B------:R-:W-:-:S04]  /*0370*/  FFMA R11, R3, R2, RZ ;  /* 0x00000002030b7223 */ /* 0x000fc800000000ff */
[----:B------:R-:W-:-:S04]  /*0380*/  FFMA R0, -R24, R11, R3 ;  /* 0x0000000b18007223 */ /* 0x000fc80000000103 */
[----:B------:R-:W-:Y:S01]  /*0390*/  FFMA R0, R2, R0, R11 ;  /* 0x0000000002007223 */ /* 0x000fe2000000000b */
[----:B--2---:R-:W-:Y:S06]  /*03a0*/  @!P0 BRA `(.L_x_278) ;  /* 0x00000000000c8947 */ /* 0x004fec0003800000 */
[----:B------:R-:W-:Y:S02]  /*03b0*/  MOV R0, R24 ;  /* 0x0000001800007202 */ /* 0x000fe40000000f00 */
[----:B------:R-:W-:-:S07]  /*03c0*/  MOV R26, 0x3e0 ;  /* 0x000003e0001a7802 */ /* 0x000fce0000000f00 */
[----:B0-----:R-:W-:Y:S05]  /*03d0*/  CALL.REL.NOINC `($__internal_10_$__cuda_sm3x_div_rn_noftz_f32_slowpath) ;  /* 0x0000001c00087944 */ /* 0x001fea0003c00000 */
.L_x_278:
[----:B------:R-:W-:Y:S05]  /*03e0*/  BSYNC.RECONVERGENT B2 ;  /* 0x0000000000027941 */ /* 0x000fea0003800200 */
.L_x_277:
[----:B------:R-:W2:Y:S04]  /*03f0*/  LDG.E.CONSTANT R28, desc[UR12][R18.64+-0xc] ;  /* 0xfffff40c121c7981 */ /* 0x000ea8000c1e9900 */
[----:B------:R-:W3:Y:S04]  /*0400*/  LDG.E.CONSTANT R3, desc[UR12][R16.64+0x4] ;  /* 0x0000040c10037981 */ /* 0x000ee8000c1e9900 */
[----:B------:R-:W3:Y:S01]  /*0410*/  LDG.E.CONSTANT R2, desc[UR12][R14.64+-0xc] ;  /* 0xfffff40c0e027981 */ /* 0x000ee2000c1e9900 */
[----:B0-----:R-:W-:Y:S01]  /*0420*/  IMAD.WIDE R24, R5, 0x4, R22 ;  /* 0x0000000405187825 */ /* 0x001fe200078e0216 */
[----:B------:R-:W-:Y:S04]  /*0430*/  BSSY.RECONVERGENT B2, `(.L_x_279) ;  /* 0x000000f000027945 */ /* 0x000fe80003800200 */
[----:B------:R0:W-:Y:S01]  /*0440*/  STG.E desc[UR12][R24.64], R0 ;  /* 0x0000000018007986 */ /* 0x0001e2000c10190c */
[----:B--2---:R-:W1:Y:S01]  /*0450*/  MUFU.RCP R11, R28 ;  /* 0x0000001c000b7308 */ /* 0x004e620000001000 */
[----:B---3--:R-:W-:-:S07]  /*0460*/  FFMA R3, R3, UR8, -R2 ;  /* 0x0000000803037c23 */ /* 0x008fce0008000802 */
[----:B------:R-:W2:Y:S01]  /*0470*/  FCHK P0, R3, R28 ;  /* 0x0000001c03007302 */ /* 0x000ea20000000000 */
[----:B-1----:R-:W-:-:S04]  /*0480*/  FFMA R26, -R28, R11, 1 ;  /* 0x3f8000001c1a7423 */ /* 0x002fc8000000010b */
[----:B------:R-:W-:-:S04]  /*0490*/  FFMA R26, R11, R26, R11 ;  /* 0x0000001a0b1a7223 */ /* 0x000fc8000000000b */
[----:B------:R-:W-:-:S04]  /*04a0*/  FFMA R11, R3, R26, RZ ;  /* 0x0000001a030b7223 */ /* 0x000fc800000000ff */
[----:B------:R-:W-:-:S04]  /*04b0*/  FFMA R2, -R28, R11, R3 ;  /* 0x0000000b1c027223 */ /* 0x000fc80000000103 */
[----:B------:R-:W-:Y:S01]  /*04c0*/  FFMA R11, R26, R2, R11 ;  /* 0x000000021a0b7223 */ /* 0x000fe2000000000b */
[----:B0-2---:R-:W-:Y:S06]  /*04d0*/  @!P0 BRA `(.L_x_280) ;  /* 0x0000000000108947 */ /* 0x005fec0003800000 */
[----:B------:R-:W-:Y:S02]  /*04e0*/  MOV R0, R28 ;  /* 0x0000001c00007202 */ /* 0x000fe40000000f00 */
[----:B------:R-:W-:-:S07]  /*04f0*/  MOV R26, 0x510 ;  /* 0x00000510001a7802 */ /* 0x000fce0000000f00 */
[----:B------:R-:W-:Y:S05]  /*0500*/  CALL.REL.NOINC `($__internal_10_$__cuda_sm3x_div_rn_noftz_f32_slowpath) ;  /* 0x0000001800bc7944 */ /* 0x000fea0003c00000 */
[----:B------:R-:W-:-:S07]  /*0510*/  MOV R11, R0 ;  /* 0x00000000000b7202 */ /* 0x000fce0000000f00 */
.L_x_280:
[----:B------:R-:W-:Y:S05]  /*0520*/  BSYNC.RECONVERGENT B2 ;  /* 0x0000000000027941 */ /* 0x000fea0003800200 */
.L_x_279:
[----:B------:R-:W2:Y:S04]  /*0530*/  LDG.E.CONSTANT R26, desc[UR12][R18.64+-0x8] ;  /* 0xfffff80c121a7981 */ /* 0x000ea8000c1e9900 */
[----:B------:R-:W3:Y:S04]  /*0540*/  LDG.E.CONSTANT R3, desc[UR12][R16.64+0x8] ;  /* 0x0000080c10037981 */ /* 0x000ee8000c1e9900 */
[----:B------:R-:W3:Y:S01]  /*0550*/  LDG.E.CONSTANT R0, desc[UR12][R14.64+-0x8] ;  /* 0xfffff80c0e007981 */ /* 0x000ee2000c1e9900 */
[----:B------:R-:W-:Y:S01]  /*0560*/  IMAD.WIDE R24, R12, 0x4, R24 ;  /* 0x000000040c187825 */ /* 0x000fe200078e0218 */
        /* <DEDUP_REMOVED lines=14> */
.L_x_282:
[----:B------:R-:W-:Y:S05]  /*0650*/  BSYNC.RECONVERGENT B2 ;  /* 0x0000000000027941 */ /* 0x000fea0003800200 */
.L_x_281:
        /* <DEDUP_REMOVED lines=19> */
.L_x_284:
[----:B------:R-:W-:Y:S05]  /*0790*/  BSYNC.RECONVERGENT B2 ;  /* 0x0000000000027941 */ /* 0x000fea0003800200 */
.L_x_283:
        /* <DEDUP_REMOVED lines=18> */
.L_x_286:
[----:B------:R-:W-:Y:S05]  /*08c0*/  BSYNC.RECONVERGENT B2 ;  /* 0x0000000000027941 */ /* 0x000fea0003800200 */
.L_x_285:
        /* <DEDUP_REMOVED lines=19> */
.L_x_288:
[----:B------:R-:W-:Y:S05]  /*0a00*/  BSYNC.RECONVERGENT B2 ;  /* 0x0000000000027941 */ /* 0x000fea0003800200 */
.L_x_287:
        /* <DEDUP_REMOVED lines=18> */
.L_x_290:
[----:B------:R-:W-:Y:S05]  /*0b30*/  BSYNC.RECONVERGENT B2 ;  /* 0x0000000000027941 */ /* 0x000fea0003800200 */
.L_x_289:
        /* <DEDUP_REMOVED lines=19> */
.L_x_292:
[----:B------:R-:W-:Y:S05]  /*0c70*/  BSYNC.RECONVERGENT B2 ;  /* 0x0000000000027941 */ /* 0x000fea0003800200 */
.L_x_291:
[----:B------:R-:W-:Y:S01]  /*0c80*/  IMAD.WIDE R24, R12, 0x4, R24 ;  /* 0x000000040c187825 */ /* 0x000fe200078e0218 */
[----:B------:R-:W-:Y:S02]  /*0c90*/  IADD3 R4, PT, PT, R4, 0x8, RZ ;  /* 0x0000000804047810 */ /* 0x000fe40007ffe0ff */
[----:B------:R-:W-:Y:S02]  /*0ca0*/  IADD3 R14, P1, PT, R14, 0x20, RZ ;  /* 0x000000200e0e7810 */ /* 0x000fe40007f3e0ff */
[----:B------:R3:W-:Y:S01]  /*0cb0*/  STG.E desc[UR12][R24.64], R11 ;  /* 0x0000000b18007986 */ /* 0x0007e2000c10190c */
[----:B------:R-:W-:Y:S02]  /*0cc0*/  ISETP.NE.AND P0, PT, R4, RZ, PT ;  /* 0x000000ff0400720c */ /* 0x000fe40003f05270 */
[----:B------:R-:W-:Y:S02]  /*0cd0*/  IADD3 R18, P2, PT, R18, 0x20, RZ ;  /* 0x0000002012127810 */ /* 0x000fe40007f5e0ff */
[----:B------:R-:W-:-:S02]  /*0ce0*/  IADD3.X R15, PT, PT, RZ, R15, RZ, P1, !PT ;  /* 0x0000000fff0f7210 */ /* 0x000fc40000ffe4ff */
[----:B------:R-:W-:Y:S02]  /*0cf0*/  IADD3.X R19, PT, PT, RZ, R19, RZ, P2, !PT ;  /* 0x00000013ff137210 */ /* 0x000fe400017fe4ff */
[----:B------:R-:W-:Y:S02]  /*0d00*/  LEA R5, R12, R5, 0x3 ;  /* 0x000000050c057211 */ /* 0x000fe400078e18ff */
[----:B------:R-:W-:-:S03]  /*0d10*/  IADD3 R6, PT, PT, R6, 0x8, RZ ;  /* 0x0000000806067810 */ /* 0x000fc60007ffe0ff */
[----:B---3--:R-:W-:Y:S05]  /*0d20*/  @P0 BRA `(.L_x_293) ;  /* 0xfffffff400680947 */ /* 0x008fea000383ffff */
.L_x_276:
[----:B------:R-:W-:-:S13]  /*0d30*/  ISETP.NE.AND P0, PT, R8, RZ, PT ;  /* 0x000000ff0800720c */ /* 0x000fda0003f05270 */
[----:B------:R-:W-:Y:S05]  /*0d40*/  @!P0 EXIT ;  /* 0x000000000000894d */ /* 0x000fea0003800000 */
[----:B------:R-:W0:Y:S01]  /*0d50*/  LDCU UR4, c[0x0][0x398] ;  /* 0x00007300ff0477ac */ /* 0x000e220008000800 */
[----:B------:R-:W-:Y:S01]  /*0d60*/  ISETP.GE.U32.AND P0, PT, R8, 0x4, PT ;  /* 0x000000040800780c */ /* 0x000fe20003f06070 */
[----:B0-----:R-:W-:-:S12]  /*0d70*/  ULOP3.LUT UR4, UR4, 0x3, URZ, 0xc0, !UPT ;  /* 0x0000000304047892 */ /* 0x001fd8000f8ec0ff */
[----:B------:R-:W-:Y:S05]  /*0d80*/  @!P0 BRA `(.L_x_294) ;  /* 0x0000000400708947 */ /* 0x000fea0003800000 */
[----:B------:R-:W0:Y:S08]  /*0d90*/  LDC.64 R14, c[0x0][0x3a8] ;  /* 0x0000ea00ff0e7b82 */ /* 0x000e300000000a00 */
[----:B------:R-:W1:Y:S08]  /*0da0*/  LDC.64 R18, c[0x0][0x380] ;  /* 0x0000e000ff127b82 */ /* 0x000e700000000a00 */
[----:B------:R-:W2:Y:S01]  /*0db0*/  LDC.64 R16, c[0x0][0x3a0] ;  /* 0x0000e800ff107b82 */ /* 0x000ea20000000a00 */
[----:B------:R-:W-:Y:S01]  /*0dc0*/  IADD3 R3, PT, PT, R10, R7, RZ ;  /* 0x000000070a037210 */ /* 0x000fe20007ffe0ff */
[----:B------:R-:W3:Y:S01]  /*0dd0*/  LDCU UR5, c[0x0][0x39c] ;  /* 0x00007380ff0577ac */ /* 0x000ee20008000800 */
[----:B0-----:R-:W-:-:S05]  /*0de0*/  IMAD.WIDE.U32 R14, R7, 0x4, R14 ;  /* 0x00000004070e7825 */ /* 0x001fca00078e000e */
[----:B------:R-:W4:Y:S01]  /*0df0*/  LDG.E.CONSTANT R4, desc[UR12][R14.64] ;  /* 0x0000000c0e047981 */ /* 0x000f22000c1e9900 */
[----:B-1----:R-:W-:-:S05]  /*0e00*/  IMAD.WIDE R18, R3, 0x4, R18 ;  /* 0x0000000403127825 */ /* 0x002fca00078e0212 */
[----:B------:R-:W3:Y:S01]  /*0e10*/  LDG.E.CONSTANT R3, desc[UR12][R18.64] ;  /* 0x0000000c12037981 */ /* 0x000ee2000c1e9900 */
[----:B--2---:R-:W-:-:S05]  /*0e20*/  IMAD.WIDE.U32 R16, R7, 0x4, R16 ;  /* 0x0000000407107825 */ /* 0x004fca00078e0010 */
[----:B------:R-:W3:Y:S01]  /*0e30*/  LDG.E.CONSTANT R0, desc[UR12][R16.64] ;  /* 0x0000000c10007981 */ /* 0x000ee2000c1e9900 */
[----:B------:R-:W-:Y:S01]  /*0e40*/  BSSY.RECONVERGENT B2, `(.L_x_295) ;  /* 0x000000d000027945 */ /* 0x000fe20003800200 */
[----:B----4-:R-:W0:Y:S01]  /*0e50*/  MUFU.RCP R2, R4 ;  /* 0x0000000400027308 */ /* 0x010e220000001000 */
[----:B---3--:R-:W-:Y:S01]  /*0e60*/  FFMA R3, R3, UR5, -R0 ;  /* 0x0000000503037c23 */ /* 0x008fe20008000800 */
[----:B0-----:R-:W-:-:S06]  /*0e70*/  FFMA R5, -R4, R2, 1 ;  /* 0x3f80000004057423 */ /* 0x001fcc0000000102 */
[----:B------:R-:W0:Y:S01]  /*0e80*/  FCHK P0, R3, R4 ;  /* 0x0000000403007302 */ /* 0x000e220000000000 */
[----:B------:R-:W-:-:S04]  /*0e90*/  FFMA R2, R2, R5, R2 ;  /* 0x0000000502027223 */ /* 0x000fc80000000002 */
[----:B------:R-:W-:-:S04]  /*0ea0*/  FFMA R5, R3, R2, RZ ;  /* 0x0000000203057223 */ /* 0x000fc800000000ff */
[----:B------:R-:W-:-:S04]  /*0eb0*/  FFMA R0, -R4, R5, R3 ;  /* 0x0000000504007223 */ /* 0x000fc80000000103 */
[----:B------:R-:W-:Y:S01]  /*0ec0*/  FFMA R0, R2, R0, R5 ;  /* 0x0000000002007223 */ /* 0x000fe20000000005 */
[----:B0-----:R-:W-:Y:S06]  /*0ed0*/  @!P0 BRA `(.L_x_296) ;  /* 0x00000000000c8947 */ /* 0x001fec0003800000 */
[----:B------:R-:W-:Y:S02]  /*0ee0*/  MOV R0, R4 ;  /* 0x0000000400007202 */ /* 0x000fe40000000f00 */
[----:B------:R-:W-:-:S07]  /*0ef0*/  MOV R26, 0xf10 ;  /* 0x00000f10001a7802 */ /* 0x000fce0000000f00 */
[----:B------:R-:W-:Y:S05]  /*0f00*/  CALL.REL.NOINC `($__internal_10_$__cuda_sm3x_div_rn_noftz_f32_slowpath) ;  /* 0x00000010003c7944 */ /* 0x000fea0003c00000 */
.L_x_296:
[----:B------:R-:W-:Y:S05]  /*0f10*/  BSYNC.RECONVERGENT B2 ;  /* 0x0000000000027941 */ /* 0x000fea0003800200 */
.L_x_295:
[----:B------:R-:W2:Y:S01]  /*0f20*/  LDG.E.CONSTANT R8, desc[UR12][R14.64+0x4] ;  /* 0x0000040c0e087981 */ /* 0x000ea2000c1e9900 */
[----:B------:R-:W0:Y:S01]  /*0f30*/  LDC.64 R4, c[0x0][0x388] ;  /* 0x0000e200ff047b82 */ /* 0x000e220000000a00 */
[----:B------:R-:W1:Y:S02]  /*0f40*/  LDCU UR5, c[0x0][0x39c] ;  /* 0x00007380ff0577ac */ /* 0x000e640008000800 */
[----:B------:R-:W1:Y:S04]  /*0f50*/  LDG.E.CONSTANT R2, desc[UR12][R18.64+0x4] ;  /* 0x0000040c12027981 */ /* 0x000e68000c1e9900 */
[----:B------:R-:W1:Y:S01]  /*0f60*/  LDG.E.CONSTANT R11, desc[UR12][R16.64+0x4] ;  /* 0x0000040c100b7981 */ /* 0x000e62000c1e9900 */
[----:B------:R-:W-:Y:S01]  /*0f70*/  IMAD R3, R7, R12, R9 ;  /* 0x0000000c07037224 */ /* 0x000fe200078e0209 */
[----:B------:R-:W-:Y:S03]  /*0f80*/  BSSY.RECONVERGENT B2, `(.L_x_297) ;  /* 0x0000010000027945 */ /* 0x000fe60003800200 */
[----:B0-----:R-:W-:-:S05]  /*0f90*/  IMAD.WIDE R4, R3, 0x4, R4 ;  /* 0x0000000403047825 */ /* 0x001fca00078e0204 */
[----:B------:R0:W-:Y:S01]  /*0fa0*/  STG.E desc[UR12][R4.64], R0 ;  /* 0x0000000004007986 */ /* 0x0001e2000c10190c */
[----:B--2---:R-:W2:Y:S01]  /*0fb0*/  MUFU.RCP R6, R8 ;  /* 0x0000000800067308 */ /* 0x004ea20000001000 */
[----:B-1----:R-:W-:-:S07]  /*0fc0*/  FFMA R3, R2, UR5, -R11 ;  /* 0x0000000502037c23 */ /* 0x002fce000800080b */
        /* <DEDUP_REMOVED lines=9> */
[----:B------:R-:W-:Y:S05]  /*1060*/  CALL.REL.NOINC `($__internal_10_$__cuda_sm3x_div_rn_noftz_f32_slowpath) ;  /* 0x0000000c00e47944 */ /* 0x000fea0003c00000 */
[----:B------:R-:W-:-:S07]  /*1070*/  MOV R11, R0 ;  /* 0x00000000000b7202 */ /* 0x000fce0000000f00 */
.L_x_298:
[----:B------:R-:W-:Y:S05]  /*1080*/  BSYNC.RECONVERGENT B2 ;  /* 0x0000000000027941 */ /* 0x000fea0003800200 */
.L_x_297:
[----:B------:R-:W2:Y:S01]  /*1090*/  LDG.E.CONSTANT R6, desc[UR12][R14.64+0x8] ;  /* 0x0000080c0e067981 */ /* 0x000ea2000c1e9900 */
[----:B------:R-:W0:Y:S03]  /*10a0*/  LDCU UR5, c[0x0][0x39c] ;  /* 0x00007380ff0577ac */ /* 0x000e260008000800 */
[----:B------:R-:W0:Y:S04]  /*10b0*/  LDG.E.CONSTANT R3, desc[UR12][R18.64+0x8] ;  /* 0x0000080c12037981 */ /* 0x000e28000c1e9900 */
[----:B------:R-:W0:Y:S01]  /*10c0*/  LDG.E.CONSTANT R0, desc[UR12][R16.64+0x8] ;  /* 0x0000080c10007981 */ /* 0x000e22000c1e9900 */
[----:B------:R-:W-:Y:S01]  /*10d0*/  IMAD.WIDE R4, R12, 0x4, R4 ;  /* 0x000000040c047825 */ /* 0x000fe200078e0204 */
[----:B------:R-:W-:Y:S04]  /*10e0*/  BSSY.RECONVERGENT B2, `(.L_x_299) ;  /* 0x000000e000027945 */ /* 0x000fe80003800200 */
[----:B------:R1:W-:Y:S01]  /*10f0*/  STG.E desc[UR12][R4.64], R11 ;  /* 0x0000000b04007986 */ /* 0x0003e2000c10190c */
[----:B--2---:R-:W2:Y:S01]  /*1100*/  MUFU.RCP R2, R6 ;  /* 0x0000000600027308 */ /* 0x004ea20000001000 */
[----:B0-----:R-:W-:-:S07]  /*1110*/  FFMA R3, R3, UR5, -R0 ;  /* 0x0000000503037c23 */ /* 0x001fce0008000800 */
[----:B------:R-:W0:Y:S01]  /*1120*/  FCHK P0, R3, R6 ;  /* 0x0000000603007302 */ /* 0x000e220000000000 */
        /* <DEDUP_REMOVED lines=9> */
.L_x_300:
[----:B------:R-:W-:Y:S05]  /*11c0*/  BSYNC.RECONVERGENT B2 ;  /* 0x0000000000027941 */ /* 0x000fea0003800200 */
.L_x_299:
        /* <DEDUP_REMOVED lines=20> */
.L_x_302:
[----:B------:R-:W-:Y:S05]  /*1310*/  BSYNC.RECONVERGENT B2 ;  /* 0x0000000000027941 */ /* 0x000fea0003800200 */
.L_x_301:
[----:B------:R-:W-:Y:S01]  /*1320*/  IMAD.WIDE R4, R12, 0x4, R4 ;  /* 0x000000040c047825 */ /* 0x000fe200078e0204 */
[----:B------:R-:W-:-:S04]  /*1330*/  IADD3 R7, PT, PT, R7, 0x4, RZ ;  /* 0x0000000407077810 */ /* 0x000fc80007ffe0ff */
[----:B------:R0:W-:Y:S03]  /*1340*/  STG.E desc[UR12][R4.64], R11 ;  /* 0x0000000b04007986 */ /* 0x0001e6000c10190c */
.L_x_294:
[----:B------:R-:W-:-:S13]  /*1350*/  ISETP.NE.AND P0, PT, RZ, UR4, PT ;  /* 0x00000004ff007c0c */ /* 0x000fda000bf05270 */
[----:B------:R-:W-:Y:S05]  /*1360*/  @!P0 EXIT ;  /* 0x000000000000894d */ /* 0x000fea0003800000 */
[----:B------:R-:W-:-:S09]  /*1370*/  UISETP.NE.AND UP0, UPT, UR4, 0x1, UPT ;  /* 0x000000010400788c */ /* 0x000fd2000bf05270 */
[----:B------:R-:W-:Y:S05]  /*1380*/  BRA.U !UP0, `(.L_x_303) ;  /* 0x0000000108cc7547 */ /* 0x000fea000b800000 */
[----:B0-----:R-:W0:Y:S08]  /*1390*/  LDC.64 R4, c[0x0][0x3a8] ;  /* 0x0000ea00ff047b82 */ /* 0x001e300000000a00 */
        /* <DEDUP_REMOVED lines=23> */
.L_x_305:
[----:B------:R-:W-:Y:S05]  /*1510*/  BSYNC.RECONVERGENT B2 ;  /* 0x0000000000027941 */ /* 0x000fea0003800200 */
.L_x_304:
        /* <DEDUP_REMOVED lines=22> */
.L_x_307:
[----:B------:R-:W-:Y:S05]  /*1680*/  BSYNC.RECONVERGENT B2 ;  /* 0x0000000000027941 */ /* 0x000fea0003800200 */
.L_x_306:
[----:B------:R-:W-:Y:S01]  /*1690*/  IMAD.WIDE R18, R12, 0x4, R18 ;  /* 0x000000040c127825 */ /* 0x000fe200078e0212 */
[----:B------:R-:W-:-:S04]  /*16a0*/  IADD3 R7, PT, PT, R7, 0x2, RZ ;  /* 0x0000000207077810 */ /* 0x000fc80007ffe0ff */
[----:B------:R1:W-:Y:S03]  /*16b0*/  STG.E desc[UR12][R18.64], R5 ;  /* 0x0000000512007986 */ /* 0x0003e6000c10190c */
.L_x_303:
[----:B------:R-:W2:Y:S02]  /*16c0*/  LDC R0, c[0x0][0x398] ;  /* 0x0000e600ff007b82 */ /* 0x000ea40000000800 */
[----:B--2---:R-:W-:-:S04]  /*16d0*/  LOP3.LUT R0, R0, 0x1, RZ, 0xc0, !PT ;  /* 0x0000000100007812 */ /* 0x004fc800078ec0ff */
[----:B------:R-:W-:-:S13]  /*16e0*/  ISETP.NE.U32.AND P0, PT, R0, 0x1, PT ;  /* 0x000000010000780c */ /* 0x000fda0003f05070 */
[----:B------:R-:W-:Y:S05]  /*16f0*/  @P0 EXIT ;  /* 0x000000000000094d */ /* 0x000fea0003800000 */
[----:B------:R-:W2:Y:S08]  /*1700*/  LDC.64 R14, c[0x0][0x3a8] ;  /* 0x0000ea00ff0e7b82 */ /* 0x000eb00000000a00 */
[----:B01----:R-:W0:Y:S08]  /*1710*/  LDC.64 R4, c[0x0][0x380] ;  /* 0x0000e000ff047b82 */ /* 0x003e300000000a00 */
[----:B------:R-:W1:Y:S01]  /*1720*/  LDC.64 R2, c[0x0][0x3a0] ;  /* 0x0000e800ff027b82 */ /* 0x000e620000000a00 */
[----:B------:R-:W-:Y:S01]  /*1730*/  IADD3 R11, PT, PT, R10, R7, RZ ;  /* 0x000000070a0b7210 */ /* 0x000fe20007ffe0ff */
[----:B------:R-:W3:Y:S01]  /*1740*/  LDCU UR4, c[0x0][0x39c] ;  /* 0x00007380ff0477ac */ /* 0x000ee20008000800 */
[----:B--2---:R-:W-:-:S06]  /*1750*/  IMAD.WIDE.U32 R14, R7, 0x4, R14 ;  /* 0x00000004070e7825 */ /* 0x004fcc00078e000e */
[----:B------:R-:W2:Y:S01]  /*1760*/  LDG.E.CONSTANT R14, desc[UR12][R14.64] ;  /* 0x0000000c0e0e7981 */ /* 0x000ea2000c1e9900 */
[----:B0-----:R-:W-:-:S04]  /*1770*/  IMAD.WIDE R4, R11, 0x4, R4 ;  /* 0x000000040b047825 */ /* 0x001fc800078e0204 */
[----:B-1----:R-:W-:Y:S02]  /*1780*/  IMAD.WIDE.U32 R10, R7, 0x4, R2 ;  /* 0x00000004070a7825 */ /* 0x002fe400078e0002 */
[----:B------:R-:W3:Y:S04]  /*1790*/  LDG.E.CONSTANT R3, desc[UR12][R4.64] ;  /* 0x0000000c04037981 */ /* 0x000ee8000c1e9900 */
[----:B------:R-:W3:Y:S01]  /*17a0*/  LDG.E.CONSTANT R10, desc[UR12][R10.64] ;  /* 0x0000000c0a0a7981 */ /* 0x000ee2000c1e9900 */
[----:B------:R-:W-:Y:S01]  /*17b0*/  BSSY.RECONVERGENT B2, `(.L_x_308) ;  /* 0x000000d000027945 */ /* 0x000fe20003800200 */
[----:B--2---:R-:W0:Y:S01]  /*17c0*/  MUFU.RCP R0, R14 ;  /* 0x0000000e00007308 */ /* 0x004e220000001000 */
        /* <DEDUP_REMOVED lines=11> */
.L_x_309:
[----:B------:R-:W-:Y:S05]  /*1880*/  BSYNC.RECONVERGENT B2 ;  /* 0x0000000000027941 */ /* 0x000fea0003800200 */
.L_x_308:
[----:B------:R-:W0:Y:S01]  /*1890*/  LDC.64 R2, c[0x0][0x388] ;  /* 0x0000e200ff027b82 */ /* 0x000e220000000a00 */
[----:B------:R-:W-:-:S04]  /*18a0*/  IMAD R7, R7, R12, R9 ;  /* 0x0000000c07077224 */ /* 0x000fc800078e0209 */
[----:B0-----:R-:W-:-:S05]  /*18b0*/  IMAD.WIDE R2, R7, 0x4, R2 ;  /* 0x0000000407027825 */ /* 0x001fca00078e0202 */
[----:B------:R-:W-:Y:S01]  /*18c0*/  STG.E desc[UR12][R2.64], R0 ;  /* 0x0000000002007986 */ /* 0x000fe2000c10190c */
[----:B------:R-:W-:Y:S05]  /*18d0*/  EXIT ;  /* 0x000000000000794d */ /* 0x000fea0003800000 */
.L_x_275:
[C---:B------:R-:W-:Y:S01]  /*18e0*/  ISETP.GE.U32.AND P0, PT, R0.reuse, 0x8, PT ;  /* 0x000000080000780c */ /* 0x040fe20003f06070 */
[----:B------:R-:W-:Y:S01]  /*18f0*/  HFMA2 R11, -RZ, RZ, 0, 0 ;  /* 0x00000000ff0b7431 */ /* 0x000fe200000001ff */
[----:B------:R-:W-:-:S04]  /*1900*/  LOP3.LUT R30, R0, 0x7, RZ, 0xc0, !PT ;  /* 0x00000007001e7812 */ /* 0x000fc800078ec0ff */
[----:B------:R-:W-:-:S07]  /*1910*/  ISETP.NE.AND P1, PT, R30, RZ, PT ;  /* 0x000000ff1e00720c */ /* 0x000fce0003f25270 */
[----:B------:R-:W-:Y:S06]  /*1920*/  @!P0 BRA `(.L_x_310) ;  /* 0x0000000000c48947 */ /* 0x000fec0003800000 */
[----:B------:R-:W0:Y:S01]  /*1930*/  LDC.64 R2, c[0x0][0x388] ;  /* 0x0000e200ff027b82 */ /* 0x000e220000000a00 */
[----:B------:R-:W1:Y:S01]  /*1940*/  LDCU.64 UR4, c[0x0][0x380] ;  /* 0x00007000ff0477ac */ /* 0x000e620008000a00 */
[----:B------:R-:W-:Y:S02]  /*1950*/  LOP3.LUT R11, R0, 0x7ffffff8, RZ, 0xc0, !PT ;  /* 0x7ffffff8000b7812 */ /* 0x000fe400078ec0ff */
[----:B------:R-:W-:Y:S01]  /*1960*/  MOV R8, R10 ;  /* 0x0000000a00087202 */ /* 0x000fe20000000f00 */
[----:B------:R-:W2:Y:S01]  /*1970*/  LDCU UR6, c[0x0][0x39c] ;  /* 0x00007380ff0677ac */ /* 0x000ea20008000800 */
[----:B------:R-:W-:Y:S02]  /*1980*/  MOV R13, R9 ;  /* 0x00000009000d7202 */ /* 0x000fe40000000f00 */
[----:B------:R-:W-:Y:S01]  /*1990*/  IADD3 R24, PT, PT, -R11, RZ, RZ ;  /* 0x000000ff0b187210 */ /* 0x000fe20007ffe1ff */
[----:B-1----:R-:W-:-:S04]  /*19a0*/  UIADD3 UR4, UP0, UPT, UR4, 0x10, URZ ;  /* 0x0000001004047890 */ /* 0x002fc8000ff1e0ff */
[----:B--2---:R-:W-:-:S12]  /*19b0*/  UIADD3.X UR5, UPT, UPT, URZ, UR5, URZ, UP0, !UPT ;  /* 0x00000005ff057290 */ /* 0x004fd800087fe4ff */
.L_x_311:
[----:B---3--:R-:W-:Y:S02]  /*19c0*/  MOV R14, UR4 ;  /* 0x00000004000e7c02 */ /* 0x008fe40008000f00 */
[----:B------:R-:W-:-:S03]  /*19d0*/  MOV R15, UR5 ;  /* 0x00000005000f7c02 */ /* 0x000fc60008000f00 */
[----:B------:R-:W-:-:S05]  /*19e0*/  IMAD.WIDE R14, R8, 0x4, R14 ;  /* 0x00000004080e7825 */ /* 0x000fca00078e020e */
[----:B------:R-:W2:Y:S04]  /*19f0*/  LDG.E.CONSTANT R4, desc[UR12][R14.64+-0x10] ;  /* 0xfffff00c0e047981 */ /* 0x000ea8000c1e9900 */
[----:B------:R-:W3:Y:S04]  /*1a00*/  LDG.E.CONSTANT R16, desc[UR12][R14.64+-0xc] ;  /* 0xfffff40c0e107981 */ /* 0x000ee8000c1e9900 */
[----:B------:R-:W4:Y:S04]  /*1a10*/  LDG.E.CONSTANT R22, desc[UR12][R14.64+-0x8] ;  /* 0xfffff80c0e167981 */ /* 0x000f28000c1e9900 */
[----:B------:R-:W5:Y:S04]  /*1a20*/  LDG.E.CONSTANT R23, desc[UR12][R14.64+-0x4] ;  /* 0xfffffc0c0e177981 */ /* 0x000f68000c1e9900 */
[----:B------:R-:W5:Y:S04]  /*1a30*/  LDG.E.CONSTANT R25, desc[UR12][R14.64] ;  /* 0x0000000c0e197981 */ /* 0x000f68000c1e9900 */
[----:B------:R-:W5:Y:S04]  /*1a40*/  LDG.E.CONSTANT R26, desc[UR12][R14.64+0x4] ;  /* 0x0000040c0e1a7981 */ /* 0x000f68000c1e9900 */
[----:B------:R-:W5:Y:S04]  /*1a50*/  LDG.E.CONSTANT R27, desc[UR12][R14.64+0x8] ;  /* 0x0000080c0e1b7981 */ /* 0x000f68000c1e9900 */
[----:B------:R1:W5:Y:S01]  /*1a60*/  LDG.E.CONSTANT R28, desc[UR12][R14.64+0xc] ;  /* 0x00000c0c0e1c7981 */ /* 0x000362000c1e9900 */
[----:B0-----:R-:W-:Y:S01]  /*1a70*/  IMAD.WIDE R20, R13, 0x4, R2 ;  /* 0x000000040d147825 */ /* 0x001fe200078e0202 */
[----:B------:R-:W-:-:S02]  /*1a80*/  IADD3 R24, PT, PT, R24, 0x8, RZ ;  /* 0x0000000818187810 */ /* 0x000fc40007ffe0ff */
[----:B------:R-:W-:Y:S02]  /*1a90*/  LEA R13, R12, R13, 0x3 ;  /* 0x0000000d0c0d7211 */ /* 0x000fe400078e18ff */
[----:B------:R-:W-:Y:S01]  /*1aa0*/  ISETP.NE.AND P0, PT, R24, RZ, PT ;  /* 0x000000ff1800720c */ /* 0x000fe20003f05270 */
[----:B------:R-:W-:Y:S01]  /*1ab0*/  IMAD.WIDE R18, R12, 0x4, R20 ;  /* 0x000000040c127825 */ /* 0x000fe200078e0214 */
[----:B------:R-:W-:-:S03]  /*1ac0*/  IADD3 R8, PT, PT, R8, 0x8, RZ ;  /* 0x0000000808087810 */ /* 0x000fc60007ffe0ff */
[----:B--2---:R-:W-:Y:S01]  /*1ad0*/  FMUL R29, R4, UR6 ;  /* 0x00000006041d7c20 */ /* 0x004fe20008400000 */
[----:B------:R-:W-:-:S04]  /*1ae0*/  IMAD.WIDE R4, R12, 0x4, R18 ;  /* 0x000000040c047825 */ /* 0x000fc800078e0212 */
[----:B---3--:R-:W-:Y:S01]  /*1af0*/  FMUL R31, R16, UR6 ;  /* 0x00000006101f7c20 */ /* 0x008fe20008400000 */
[----:B------:R0:W-:Y:S01]  /*1b00*/  STG.E desc[UR12][R20.64], R29 ;  /* 0x0000001d14007986 */ /* 0x0001e2000c10190c */
[----:B------:R-:W-:-:S04]  /*1b10*/  IMAD.WIDE R6, R12, 0x4, R4 ;  /* 0x000000040c067825 */ /* 0x000fc800078e0204 */
[----:B----4-:R-:W-:Y:S01]  /*1b20*/  FMUL R33, R22, UR6 ;  /* 0x0000000616217c20 */ /* 0x010fe20008400000 */
[----:B------:R2:W-:Y:S01]  /*1b30*/  STG.E desc[UR12][R18.64], R31 ;  /* 0x0000001f12007986 */ /* 0x0005e2000c10190c */
[----:B-----5:R-:W-:Y:S01]  /*1b40*/  FMUL R35, R23, UR6 ;  /* 0x0000000617237c20 */ /* 0x020fe20008400000 */
[C---:B------:R-:W-:Y:S02]  /*1b50*/  IMAD.WIDE R16, R12.reuse, 0x4, R6 ;  /* 0x000000040c107825 */ /* 0x040fe400078e0206 */
[----:B------:R3:W-:Y:S02]  /*1b60*/  STG.E desc[UR12][R4.64], R33 ;  /* 0x0000002104007986 */ /* 0x0007e4000c10190c */
[----:B------:R-:W-:Y:S02]  /*1b70*/  FMUL R25, R25, UR6 ;  /* 0x0000000619197c20 */ /* 0x000fe40008400000 */
[----:B------:R3:W-:Y:S01]  /*1b80*/  STG.E desc[UR12][R6.64], R35 ;  /* 0x0000002306007986 */ /* 0x0007e2000c10190c */
[----:B-1----:R-:W-:-:S04]  /*1b90*/  IMAD.WIDE R14, R12, 0x4, R16 ;  /* 0x000000040c0e7825 */ /* 0x002fc800078e0210 */
[----:B0-----:R-:W-:Y:S01]  /*1ba0*/  FMUL R21, R26, UR6 ;  /* 0x000000061a157c20 */ /* 0x001fe20008400000 */
[----:B------:R3:W-:Y:S01]  /*1bb0*/  STG.E desc[UR12][R16.64], R25 ;  /* 0x0000001910007986 */ /* 0x0007e2000c10190c */
[----:B------:R-:W-:Y:S01]  /*1bc0*/  FMUL R27, R27, UR6 ;  /* 0x000000061b1b7c20 */ /* 0x000fe20008400000 */
[----:B------:R-:W-:Y:S02]  /*1bd0*/  IMAD.WIDE R22, R12, 0x4, R14 ;  /* 0x000000040c167825 */ /* 0x000fe400078e020e */
[----:B------:R3:W-:Y:S02]  /*1be0*/  STG.E desc[UR12][R14.64], R21 ;  /* 0x000000150e007986 */ /* 0x0007e4000c10190c */
[----:B------:R-:W-:Y:S02]  /*1bf0*/  FMUL R29, R28, UR6 ;  /* 0x000000061c1d7c20 */ /* 0x000fe40008400000 */
[----:B------:R3:W-:Y:S01]  /*1c00*/  STG.E desc[UR12][R22.64], R27 ;  /* 0x0000001b16007986 */ /* 0x0007e2000c10190c */
[----:B--2---:R-:W-:-:S05]  /*1c10*/  IMAD.WIDE R18, R12, 0x4, R22 ;  /* 0x000000040c127825 */ /* 0x004fca00078e0216 */
[----:B------:R3:W-:Y:S01]  /*1c20*/  STG.E desc[UR12][R18.64], R29 ;  /* 0x0000001d12007986 */ /* 0x0007e2000c10190c */
[----:B------:R-:W-:Y:S05]  /*1c30*/  @P0 BRA `(.L_x_311) ;  /* 0xfffffffc00600947 */ /* 0x000fea000383ffff */
.L_x_310:
[----:B------:R-:W-:Y:S05]  /*1c40*/  @!P1 EXIT ;  /* 0x000000000000994d */ /* 0x000fea0003800000 */
[----:B------:R-:W-:Y:S02]  /*1c50*/  ISETP.GE.U32.AND P0, PT, R30, 0x4, PT ;  /* 0x000000041e00780c */ /* 0x000fe40003f06070 */
[----:B---3--:R-:W-:-:S04]  /*1c60*/  LOP3.LUT R22, R0, 0x3, RZ, 0xc0, !PT ;  /* 0x0000000300167812 */ /* 0x008fc800078ec0ff */
[----:B------:R-:W-:-:S07]  /*1c70*/  ISETP.NE.AND P1, PT, R22, RZ, PT ;  /* 0x000000ff1600720c */ /* 0x000fce0003f25270 */
[----:B------:R-:W-:Y:S06]  /*1c80*/  @!P0 BRA `(.L_x_312) ;  /* 0x00000000005c8947 */ /* 0x000fec0003800000 */
[----:B------:R-:W0:Y:S01]  /*1c90*/  LDC.64 R2, c[0x0][0x380] ;  /* 0x0000e000ff027b82 */ /* 0x000e220000000a00 */
[----:B------:R-:W-:Y:S01]  /*1ca0*/  IADD3 R5, PT, PT, R10, R11, RZ ;  /* 0x0000000b0a057210 */ /* 0x000fe20007ffe0ff */
[----:B------:R-:W1:Y:S04]  /*1cb0*/  LDCU UR4, c[0x0][0x39c] ;  /* 0x00007380ff0477ac */ /* 0x000e680008000800 */
[----:B0-----:R-:W-:Y:S02]  /*1cc0*/  IMAD.WIDE R2, R5, 0x4, R2 ;  /* 0x0000000405027825 */ /* 0x001fe400078e0202 */
[----:B------:R-:W0:Y:S03]  /*1cd0*/  LDC.64 R4, c[0x0][0x388] ;  /* 0x0000e200ff047b82 */ /* 0x000e260000000a00 */
[----:B------:R-:W1:Y:S04]  /*1ce0*/  LDG.E.CONSTANT R8, desc[UR12][R2.64] ;  /* 0x0000000c02087981 */ /* 0x000e68000c1e9900 */
[----:B------:R-:W2:Y:S04]  /*1cf0*/  LDG.E.CONSTANT R16, desc[UR12][R2.64+0x4] ;  /* 0x0000040c02107981 */ /* 0x000ea8000c1e9900 */
[----:B------:R-:W3:Y:S04]  /*1d00*/  LDG.E.CONSTANT R18, desc[UR12][R2.64+0x8] ;  /* 0x0000080c02127981 */ /* 0x000ee8000c1e9900 */
[----:B------:R4:W5:Y:S01]  /*1d10*/  LDG.E.CONSTANT R20, desc[UR12][R2.64+0xc] ;  /* 0x00000c0c02147981 */ /* 0x000962000c1e9900 */
[C---:B------:R-:W-:Y:S01]  /*1d20*/  IMAD R7, R11.reuse, R12, R9 ;  /* 0x0000000c0b077224 */ /* 0x040fe200078e0209 */
[----:B------:R-:W-:-:S03]  /*1d30*/  IADD3 R11, PT, PT, R11, 0x4, RZ ;  /* 0x000000040b0b7810 */ /* 0x000fc60007ffe0ff */
[----:B0-----:R-:W-:-:S04]  /*1d40*/  IMAD.WIDE R4, R7, 0x4, R4 ;  /* 0x0000000407047825 */ /* 0x001fc800078e0204 */
[----:B------:R-:W-:-:S04]  /*1d50*/  IMAD.WIDE R6, R12, 0x4, R4 ;  /* 0x000000040c067825 */ /* 0x000fc800078e0204 */
[----:B------:R-:W-:-:S04]  /*1d60*/  IMAD.WIDE R14, R12, 0x4, R6 ;  /* 0x000000040c0e7825 */ /* 0x000fc800078e0206 */
[----:B----4-:R-:W-:-:S04]  /*1d70*/  IMAD.WIDE R2, R12, 0x4, R14 ;  /* 0x000000040c027825 */ /* 0x010fc800078e020e */
[----:B-1----:R-:W-:Y:S01]  /*1d80*/  FMUL R13, R8, UR4 ;  /* 0x00000004080d7c20 */ /* 0x002fe20008400000 */
[----:B--2---:R-:W-:-:S04]  /*1d90*/  FMUL R17, R16, UR4 ;  /* 0x0000000410117c20 */ /* 0x004fc80008400000 */
[----:B------:R0:W-:Y:S01]  /*1da0*/  STG.E desc[UR12][R4.64], R13 ;  /* 0x0000000d04007986 */ /* 0x0001e2000c10190c */
[----:B---3--:R-:W-:-:S03]  /*1db0*/  FMUL R19, R18, UR4 ;  /* 0x0000000412137c20 */ /* 0x008fc60008400000 */
[----:B------:R0:W-:Y:S01]  /*1dc0*/  STG.E desc[UR12][R6.64], R17 ;  /* 0x0000001106007986 */ /* 0x0001e2000c10190c */
[----:B-----5:R-:W-:-:S03]  /*1dd0*/  FMUL R21, R20, UR4 ;  /* 0x0000000414157c20 */ /* 0x020fc60008400000 */
[----:B------:R0:W-:Y:S04]  /*1de0*/  STG.E desc[UR12][R14.64], R19 ;  /* 0x000000130e007986 */ /* 0x0001e8000c10190c */
[----:B------:R0:W-:Y:S02]  /*1df0*/  STG.E desc[UR12][R2.64], R21 ;  /* 0x0000001502007986 */ /* 0x0001e4000c10190c */
.L_x_312:
[----:B------:R-:W-:Y:S05]  /*1e00*/  @!P1 EXIT ;  /* 0x000000000000994d */ /* 0x000fea0003800000 */
[----:B------:R-:W-:Y:S02]  /*1e10*/  ISETP.NE.AND P0, PT, R22, 0x1, PT ;  /* 0x000000011600780c */ /* 0x000fe40003f05270 */
[----:B------:R-:W-:-:S04]  /*1e20*/  LOP3.LUT R0, R0, 0x1, RZ, 0xc0, !PT ;  /* 0x0000000100007812 */ /* 0x000fc800078ec0ff */
[----:B------:R-:W-:-:S07]  /*1e30*/  ISETP.NE.U32.AND P1, PT, R0, 0x1, PT ;  /* 0x000000010000780c */ /* 0x000fce0003f25070 */
[----:B------:R-:W-:Y:S06]  /*1e40*/  @!P0 BRA `(.L_x_313) ;  /* 0x00000000003c8947 */ /* 0x000fec0003800000 */
[----:B0-----:R-:W0:Y:S01]  /*1e50*/  LDC.64 R2, c[0x0][0x380] ;  /* 0x0000e000ff027b82 */ /* 0x001e220000000a00 */
[----:B------:R-:W-:Y:S01]  /*1e60*/  IADD3 R5, PT, PT, R10, R11, RZ ;  /* 0x0000000b0a057210 */ /* 0x000fe20007ffe0ff */
[----:B------:R-:W1:Y:S04]  /*1e70*/  LDCU UR4, c[0x0][0x39c] ;  /* 0x00007380ff0477ac */ /* 0x000e680008000800 */
[----:B0-----:R-:W-:Y:S02]  /*1e80*/  IMAD.WIDE R2, R5, 0x4, R2 ;  /* 0x0000000405027825 */ /* 0x001fe400078e0202 */
[----:B------:R-:W0:Y:S03]  /*1e90*/  LDC.64 R4, c[0x0][0x388] ;  /* 0x0000e200ff047b82 */ /* 0x000e260000000a00 */
[----:B------:R-:W1:Y:S04]  /*1ea0*/  LDG.E.CONSTANT R0, desc[UR12][R2.64] ;  /* 0x0000000c02007981 */ /* 0x000e68000c1e9900 */
[----:B------:R-:W2:Y:S01]  /*1eb0*/  LDG.E.CONSTANT R8, desc[UR12][R2.64+0x4] ;  /* 0x0000040c02087981 */ /* 0x000ea2000c1e9900 */
[C---:B------:R-:W-:Y:S01]  /*1ec0*/  IMAD R7, R11.reuse, R12, R9 ;  /* 0x0000000c0b077224 */ /* 0x040fe200078e0209 */
[----:B------:R-:W-:-:S03]  /*1ed0*/  IADD3 R11, PT, PT, R11, 0x2, RZ ;  /* 0x000000020b0b7810 */ /* 0x000fc60007ffe0ff */
[----:B0-----:R-:W-:-:S04]  /*1ee0*/  IMAD.WIDE R4, R7, 0x4, R4 ;  /* 0x0000000407047825 */ /* 0x001fc800078e0204 */
[----:B------:R-:W-:-:S04]  /*1ef0*/  IMAD.WIDE R6, R12, 0x4, R4 ;  /* 0x000000040c067825 */ /* 0x000fc800078e0204 */
[----:B-1----:R-:W-:Y:S01]  /*1f00*/  FMUL R13, R0, UR4 ;  /* 0x00000004000d7c20 */ /* 0x002fe20008400000 */
[----:B--2---:R-:W-:-:S04]  /*1f10*/  FMUL R15, R8, UR4 ;  /* 0x00000004080f7c20 */ /* 0x004fc80008400000 */
[----:B------:R1:W-:Y:S04]  /*1f20*/  STG.E desc[UR12][R4.64], R13 ;  /* 0x0000000d04007986 */ /* 0x0003e8000c10190c */
[----:B------:R1:W-:Y:S02]  /*1f30*/  STG.E desc[UR12][R6.64], R15 ;  /* 0x0000000f06007986 */ /* 0x0003e4000c10190c */
.L_x_313:
[----:B------:R-:W-:Y:S05]  /*1f40*/  @P1 EXIT ;  /* 0x000000000000194d */ /* 0x000fea0003800000 */
[----:B0-----:R-:W0:Y:S01]  /*1f50*/  LDC.64 R2, c[0x0][0x380] ;  /* 0x0000e000ff027b82 */ /* 0x001e220000000a00 */
[----:B-1----:R-:W-:Y:S01]  /*1f60*/  IADD3 R5, PT, PT, R10, R11, RZ ;  /* 0x0000000b0a057210 */ /* 0x002fe20007ffe0ff */
[----:B------:R-:W1:Y:S04]  /*1f70*/  LDCU UR4, c[0x0][0x39c] ;  /* 0x00007380ff0477ac */ /* 0x000e680008000800 */
[----:B0-----:R-:W-:Y:S02]  /*1f80*/  IMAD.WIDE R2, R5, 0x4, R2 ;  /* 0x0000000405027825 */ /* 0x001fe400078e0202 */
[----:B------:R-:W0:Y:S04]  /*1f90*/  LDC.64 R4, c[0x0][0x388] ;  /* 0x0000e200ff047b82 */ /* 0x000e280000000a00 */
[----:B------:R-:W1:Y:S01]  /*1fa0*/  LDG.E.CONSTANT R2, desc[UR12][R2.64] ;  /* 0x0000000c02027981 */ /* 0x000e62000c1e9900 */
[----:B------:R-:W-:-:S04]  /*1fb0*/  IMAD R9, R11, R12, R9 ;  /* 0x0000000c0b097224 */ /* 0x000fc800078e0209 */
[----:B0-----:R-:W-:-:S04]  /*1fc0*/  IMAD.WIDE R4, R9, 0x4, R4 ;  /* 0x0000000409047825 */ /* 0x001fc800078e0204 */
[----:B-1----:R-:W-:-:S05]  /*1fd0*/  FMUL R7, R2, UR4 ;  /* 0x0000000402077c20 */ /* 0x002fca0008400000 */
[----:B------:R-:W-:Y:S01]  /*1fe0*/  STG.E desc[UR12][R4.64], R7 ;  /* 0x0000000704007986 */ /* 0x000fe2000c10190c */
[----:B------:R-:W-:Y:S05]  /*1ff0*/  EXIT ;  /* 0x000000000000794d */ /* 0x000fea0003800000 */
        .weak           $__internal_10_$__cuda_sm3x_div_rn_noftz_f32_slowpath
        .type           $__internal_10_$__cuda_sm3x_div_rn_noftz_f32_slowpath,@function
        .size           $__internal_10_$__cuda_sm3x_div_rn_noftz_f32_slowpath,(.L_x_455 - $__internal_10_$__cuda_sm3x_div_rn_noftz_f32_slowpath)
$__internal_10_$__cuda_sm3x_div_rn_noftz_f32_slowpath:
[----:B------:R-:W-:Y:S01]  /*2000*/  SHF.R.U32.HI R2, RZ, 0x17, R0 ;  /* 0x00000017ff027819 */ /* 0x000fe20000011600 */
[----:B------:R-:W-:Y:S01]  /*2010*/  BSSY.RECONVERGENT B0, `(.L_x_314) ;  /* 0x0000062000007945 */ /* 0x000fe20003800200 */
[----:B------:R-:W-:Y:S02]  /*2020*/  SHF.R.U32.HI R27, RZ, 0x17, R3 ;  /* 0x00000017ff1b7819 */ /* 0x000fe40000011603 */
[----:B------:R-:W-:Y:S02]  /*2030*/  LOP3.LUT R2, R2, 0xff, RZ, 0xc0, !PT ;  /* 0x000000ff02027812 */ /* 0x000fe400078ec0ff */
[----:B------:R-:W-:Y:S02]  /*2040*/  LOP3.LUT R27, R27, 0xff, RZ, 0xc0, !PT ;  /* 0x000000ff1b1b7812 */ /* 0x000fe400078ec0ff */
[----:B------:R-:W-:Y:S02]  /*2050*/  IADD3 R28, PT, PT, R2, -0x1, RZ ;  /* 0xffffffff021c7810 */ /* 0x000fe40007ffe0ff */
[----:B------:R-:W-:-:S02]  /*2060*/  IADD3 R13, PT, PT, R27, -0x1, RZ ;  /* 0xffffffff1b0d7810 */ /* 0x000fc40007ffe0ff */
        /* <DEDUP_REMOVED lines=23> */
[----:B------:R-:W-:Y:S01]  /*21e0*/  @!P0 FFMA R3, R3, 1.84467440737095516160e+19, RZ ;  /* 0x5f80000003038823 */ /* 0x000fe200000000ff */
[----:B------:R-:W-:Y:S01]  /*21f0*/  @!P0 MOV R11, 0xffffffc0 ;  /* 0xffffffc0000b8802 */ /* 0x000fe20000000f00 */
[----:B------:R-:W-:-:S03]  /*2200*/  @!P1 FFMA R0, R0, 1.84467440737095516160e+19, RZ ;  /* 0x5f80000000009823 */ /* 0x000fc600000000ff */
[----:B------:R-:W-:-:S07]  /*2210*/  @!P1 IADD3 R11, PT, PT, R11, 0x40, RZ ;  /* 0x000000400b0b9810 */ /* 0x000fce0007ffe0ff */
.L_x_315:
[----:B------:R-:W-:Y:S01]  /*2220*/  LEA R29, R2, 0xc0800000, 0x17 ;  /* 0xc0800000021d7811 */ /* 0x000fe200078eb8ff */
[----:B------:R-:W-:Y:S01]  /*2230*/  BSSY.RECONVERGENT B1, `(.L_x_320) ;  /* 0x0000036000017945 */ /* 0x000fe20003800200 */
[----:B------:R-:W-:Y:S02]  /*2240*/  IADD3 R28, PT, PT, R27, -0x7f, RZ ;  /* 0xffffff811b1c7810 */ /* 0x000fe40007ffe0ff */
[----:B------:R-:W-:Y:S02]  /*2250*/  IADD3 R29, PT, PT, -R29, R0, RZ ;  /* 0x000000001d1d7210 */ /* 0x000fe40007ffe1ff */
[C---:B------:R-:W-:Y:S01]  /*2260*/  IADD3 R2, PT, PT, R28.reuse, 0x7f, -R2 ;  /* 0x0000007f1c027810 */ /* 0x040fe20007ffe802 */
[----:B------:R-:W-:Y:S01]  /*2270*/  IMAD R0, R28, -0x800000, R3 ;  /* 0xff8000001c007824 */ /* 0x000fe200078e0203 */
[----:B------:R-:W0:Y:S01]  /*2280*/  MUFU.RCP R13, R29 ;  /* 0x0000001d000d7308 */ /* 0x000e220000001000 */
[----:B------:R-:W-:Y:S01]  /*2290*/  FADD.FTZ R27, -R29, -RZ ;  /* 0x800000ff1d1b7221 */ /* 0x000fe20000010100 */
[----:B------:R-:W-:-:S03]  /*22a0*/  IADD3 R11, PT, PT, R2, R11, RZ ;  /* 0x0000000b020b7210 */ /* 0x000fc60007ffe0ff */
        /* <DEDUP_REMOVED lines=9> */
[----:B------:R-:W-:-:S04]  /*2340*/  IADD3 R3, PT, PT, R28, R11, RZ ;  /* 0x0000000b1c037210 */ /* 0x000fc80007ffe0ff */
[----:B------:R-:W-:-:S04]  /*2350*/  IADD3 R28, PT, PT, R3, -0x1, RZ ;  /* 0xffffffff031c7810 */ /* 0x000fc80007ffe0ff */
        /* <DEDUP_REMOVED lines=9> */
[CCC-:B------:R-:W-:Y:S01]  /*23f0*/  FFMA.RP R11, R13.reuse, R27.reuse, R2.reuse ;  /* 0x0000001b0d0b7223 */ /* 0x1c0fe20000008002 */
[CCC-:B------:R-:W-:Y:S01]  /*2400*/  FFMA.RM R28, R13.reuse, R27.reuse, R2.reuse ;  /* 0x0000001b0d1c7223 */ /* 0x1c0fe20000004002 */
[----:B------:R-:W-:Y:S01]  /*2410*/  FFMA.RZ R2, R13, R27, R2 ;  /* 0x0000001b0d027223 */ /* 0x000fe2000000c002 */
[C---:B------:R-:W-:Y:S02]  /*2420*/  ISETP.NE.AND P2, PT, R3.reuse, RZ, PT ;  /* 0x000000ff0300720c */ /* 0x040fe40003f45270 */
[----:B------:R-:W-:Y:S02]  /*2430*/  ISETP.NE.AND P1, PT, R3, RZ, PT ;  /* 0x000000ff0300720c */ /* 0x000fe40003f25270 */
[----:B------:R-:W-:Y:S02]  /*2440*/  LOP3.LUT R2, R2, 0x7fffff, RZ, 0xc0, !PT ;  /* 0x007fffff02027812 */ /* 0x000fe400078ec0ff */
[----:B------:R-:W-:Y:S02]  /*2450*/  FSETP.NEU.FTZ.AND P0, PT, R11, R28, PT ;  /* 0x0000001c0b00720b */ /* 0x000fe40003f1d000 */
[----:B------:R-:W-:-:S02]  /*2460*/  IADD3 R11, PT, PT, R3, 0x20, RZ ;  /* 0x00000020030b7810 */ /* 0x000fc40007ffe0ff */
[----:B------:R-:W-:Y:S02]  /*2470*/  LOP3.LUT R2, R2, 0x800000, RZ, 0xfc, !PT ;  /* 0x0080000002027812 */ /* 0x000fe400078efcff */
[----:B------:R-:W-:Y:S02]  /*2480*/  IADD3 R3, PT, PT, -R3, RZ, RZ ;  /* 0x000000ff03037210 */ /* 0x000fe40007ffe1ff */
[----:B------:R-:W-:Y:S02]  /*2490*/  SHF.L.U32 R11, R2, R11, RZ ;  /* 0x0000000b020b7219 */ /* 0x000fe400000006ff */
[----:B------:R-:W-:Y:S02]  /*24a0*/  SEL R3, R3, RZ, P2 ;  /* 0x000000ff03037207 */ /* 0x000fe40001000000 */
[----:B------:R-:W-:Y:S02]  /*24b0*/  ISETP.NE.AND P1, PT, R11, RZ, P1 ;  /* 0x000000ff0b00720c */ /* 0x000fe40000f25270 */
[----:B------:R-:W-:-:S02]  /*24c0*/  SHF.R.U32.HI R11, RZ, R3, R2 ;  /* 0x00000003ff0b7219 */ /* 0x000fc40000011602 */
[----:B------:R-:W-:Y:S02]  /*24d0*/  PLOP3.LUT P0, PT, P0, P1, PT, 0xf8, 0x8f ;  /* 0x00000000008f781c */ /* 0x000fe40000703f70 */
[----:B------:R-:W-:Y:S02]  /*24e0*/  SHF.R.U32.HI R3, RZ, 0x1, R11 ;  /* 0x00000001ff037819 */ /* 0x000fe4000001160b */
[----:B------:R-:W-:-:S04]  /*24f0*/  SEL R2, RZ, 0x1, !P0 ;  /* 0x00000001ff027807 */ /* 0x000fc80004000000 */
[----:B------:R-:W-:-:S04]  /*2500*/  LOP3.LUT R2, R2, 0x1, R3, 0xf8, !PT ;  /* 0x0000000102027812 */ /* 0x000fc800078ef803 */
[----:B------:R-:W-:-:S04]  /*2510*/  LOP3.LUT R2, R2, R11, RZ, 0xc0, !PT ;  /* 0x0000000b02027212 */ /* 0x000fc800078ec0ff */
[----:B------:R-:W-:-:S04]  /*2520*/  IADD3 R3, PT, PT, R3, R2, RZ ;  /* 0x0000000203037210 */ /* 0x000fc80007ffe0ff */
[----:B------:R-:W-:Y:S01]  /*2530*/  LOP3.LUT R0, R3, R0, RZ, 0xfc, !PT ;  /* 0x0000000003007212 */ /* 0x000fe200078efcff */
[----:B------:R-:W-:Y:S06]  /*2540*/  BRA `(.L_x_323) ;  /* 0x0000000000107947 */ /* 0x000fec0003800000 */
.L_x_322:
[----:B------:R-:W-:-:S04]  /*2550*/  LOP3.LUT R0, R0, 0x80000000, RZ, 0xc0, !PT ;  /* 0x8000000000007812 */ /* 0x000fc800078ec0ff */
[----:B------:R-:W-:Y:S01]  /*2560*/  LOP3.LUT R0, R0, 0x7f800000, RZ, 0xfc, !PT ;  /* 0x7f80000000007812 */ /* 0x000fe200078efcff */
[----:B------:R-:W-:Y:S06]  /*2570*/  BRA `(.L_x_323) ;  /* 0x0000000000047947 */ /* 0x000fec0003800000 */
.L_x_321:
[----:B------:R-:W-:-:S07]  /*2580*/  LEA R0, R11, R0, 0x17 ;  /* 0x000000000b007211 */ /* 0x000fce00078eb8ff */
.L_x_323:
[----:B------:R-:W-:Y:S05]  /*2590*/  BSYNC.RECONVERGENT B1 ;  /* 0x0000000000017941 */ /* 0x000fea0003800200 */
.L_x_320:
[----:B------:R-:W-:Y:S05]  /*25a0*/  BRA `(.L_x_324) ;  /* 0x0000000000207947 */ /* 0x000fea0003800000 */
.L_x_319:
[----:B------:R-:W-:-:S04]  /*25b0*/  LOP3.LUT R0, R0, 0x80000000, R3, 0x48, !PT ;  /* 0x8000000000007812 */ /* 0x000fc800078e4803 */
[----:B------:R-:W-:Y:S01]  /*25c0*/  LOP3.LUT R0, R0, 0x7f800000, RZ, 0xfc, !PT ;  /* 0x7f80000000007812 */ /* 0x000fe200078efcff */
[----:B------:R-:W-:Y:S06]  /*25d0*/  BRA `(.L_x_324) ;  /* 0x0000000000147947 */ /* 0x000fec0003800000 */
.L_x_318:
[----:B------:R-:W-:Y:S01]  /*25e0*/  LOP3.LUT R0, R0, 0x80000000, R3, 0x48, !PT ;  /* 0x8000000000007812 */ /* 0x000fe200078e4803 */
[----:B------:R-:W-:Y:S06]  /*25f0*/  BRA `(.L_x_324) ;  /* 0x00000000000c7947 */ /* 0x000fec0003800000 */
.L_x_317:
[----:B------:R-:W0:Y:S01]  /*2600*/  MUFU.RSQ R0, -QNAN ;  /* 0xffc0000000007908 */ /* 0x000e220000001400 */
[----:B------:R-:W-:Y:S05]  /*2610*/  BRA `(.L_x_324) ;  /* 0x0000000000047947 */ /* 0x000fea0003800000 */
.L_x_316:
[----:B------:R-:W-:-:S07]  /*2620*/  FADD.FTZ R0, R3, R0 ;  /* 0x0000000003007221 */ /* 0x000fce0000010000 */
.L_x_324:
[----:B------:R-:W-:Y:S05]  /*2630*/  BSYNC.RECONVERGENT B0 ;  /* 0x0000000000007941 */ /* 0x000fea0003800200 */
.L_x_314:
[----:B------:R-:W-:-:S04]  /*2640*/  HFMA2 R27, -RZ, RZ, 0, 0 ;  /* 0x00000000ff1b7431 */ /* 0x000fc800000001ff */
[----:B0-----:R-:W-:Y:S05]  /*2650*/  RET.REL.NODEC R26 `(hwc2chw_f32) ;  /* 0xffffffd81a687950 */ /* 0x001fea0003c3ffff */
.L_x_325:
        /* <DEDUP_REMOVED lines=10> */
.L_x_455:


//--------------------- .text.hwc2chw_u8          --------------------------
	.section	.text.hwc2chw_u8,"ax",@progbits
	.align	128
        .global         hwc2chw_u8
        .type           hwc2chw_u8,@function
        .size           hwc2chw_u8,(.L_x_456 - hwc2chw_u8)
        .other          hwc2chw_u8,@"STO_CUDA_ENTRY STV_DEFAULT"
hwc2chw_u8:
.text.hwc2chw_u8:
        /* <DEDUP_REMOVED lines=38> */
[----:B------:R-:W-:Y:S01]  /*0260*/  IMAD.MOV R4, RZ, RZ, -R7 ;  /* 0x000000ffff047224 */ /* 0x000fe200078e0a07 */
[----:B------:R-:W-:Y:S01]  /*0270*/  MOV R10, UR6 ;  /* 0x00000006000a7c02 */ /* 0x000fe20008000f00 */
[----:B------:R-:W1:Y:S01]  /*0280*/  LDCU UR8, c[0x0][0x39c] ;  /* 0x00007380ff0877ac */ /* 0x000e620008000800 */
[----:B------:R-:W-:Y:S01]  /*0290*/  MOV R14, UR4 ;  /* 0x00000004000e7c02 */ /* 0x000fe20008000f00 */
[----:B------:R-:W-:Y:S01]  /*02a0*/  IMAD.U32 R11, RZ, RZ, UR7 ;  /* 0x00000007ff0b7e24 */ /* 0x000fe2000f8e00ff */
[----:B------:R-:W-:Y:S01]  /*02b0*/  MOV R15, UR5 ;  /* 0x00000005000f7c02 */ /* 0x000fe20008000f00 */
[----:B------:R-:W2:Y:S06]  /*02c0*/  LDCU.64 UR14, c[0x0][0x380] ;  /* 0x00007000ff0e77ac */ /* 0x000eac0008000a00 */
.L_x_344:
[C---:B--2---:R-:W-:Y:S01]  /*02d0*/  IADD3 R12, P0, PT, R6.reuse, UR14, RZ ;  /* 0x0000000e060c7c10 */ /* 0x044fe2000ff1e0ff */
[----:B------:R-:W2:Y:S03]  /*02e0*/  LDG.E.CONSTANT R0, desc[UR12][R14.64+-0x10] ;  /* 0xfffff00c0e007981 */ /* 0x000ea6000c1e9900 */
[----:B------:R-:W-:Y:S01]  /*02f0*/  LEA.HI.X.SX32 R13, R6, UR15, 0x1, P0 ;  /* 0x0000000f060d7c11 */ /* 0x000fe200080f0eff */
[----:B------:R-:W1:Y:S04]  /*0300*/  LDG.E.CONSTANT R3, desc[UR12][R10.64+-0x10] ;  /* 0xfffff00c0a037981 */ /* 0x000e68000c1e9900 */
[----:B------:R-:W3:Y:S01]  /*0310*/  LDG.E.U8.CONSTANT R2, desc[UR12][R12.64] ;  /* 0x0000000c0c027981 */ /* 0x000ee2000c1e9100 */
[----:B------:R-:W-:Y:S01]  /*0320*/  BSSY.RECONVERGENT B2, `(.L_x_328) ;  /* 0x000000e000027945 */ /* 0x000fe20003800200 */
[----:B--2---:R-:W2:Y:S01]  /*0330*/  MUFU.RCP R19, R0 ;  /* 0x0000000000137308 */ /* 0x004ea20000001000 */
[----:B---3--:R-:W-:-:S05]  /*0340*/  I2FP.F32.U32 R2, R2 ;  /* 0x0000000200027245 */ /* 0x008fca0000201000 */
[----:B-1----:R-:W-:-:S04]  /*0350*/  FFMA R3, R2, UR8, -R3 ;  /* 0x0000000802037c23 */ /* 0x002fc80008000803 */
[----:B------:R-:W1:Y:S01]  /*0360*/  FCHK P0, R3, R0 ;  /* 0x0000000003007302 */ /* 0x000e620000000000 */
[----:B--2---:R-:W-:-:S04]  /*0370*/  FFMA R18, -R0, R19, 1 ;  /* 0x3f80000000127423 */ /* 0x004fc80000000113 */
[----:B------:R-:W-:-:S04]  /*0380*/  FFMA R18, R19, R18, R19 ;  /* 0x0000001213127223 */ /* 0x000fc80000000013 */
[----:B------:R-:W-:-:S04]  /*0390*/  FFMA R19, R3, R18, RZ ;  /* 0x0000001203137223 */ /* 0x000fc800000000ff */
[----:B------:R-:W-:-:S04]  /*03a0*/  FFMA R2, -R0, R19, R3 ;  /* 0x0000001300027223 */ /* 0x000fc80000000103 */
[----:B------:R-:W-:Y:S01]  /*03b0*/  FFMA R21, R18, R2, R19 ;  /* 0x0000000212157223 */ /* 0x000fe20000000013 */
[----:B-1----:R-:W-:Y:S06]  /*03c0*/  @!P0 BRA `(.L_x_329) ;  /* 0x00000000000c8947 */ /* 0x002fec0003800000 */
[----:B------:R-:W-:-:S07]  /*03d0*/  MOV R24, 0x3f0 ;  /* 0x000003f000187802 */ /* 0x000fce0000000f00 */
[----:B0-----:R-:W-:Y:S05]  /*03e0*/  CALL.REL.NOINC `($__internal_11_$__cuda_sm3x_div_rn_noftz_f32_slowpath) ;  /* 0x0000001c00807944 */ /* 0x001fea0003c00000 */
[----:B------:R-:W-:-:S07]  /*03f0*/  MOV R21, R0 ;  /* 0x0000000000157202 */ /* 0x000fce0000000f00 */
.L_x_329:
[----:B------:R-:W-:Y:S05]  /*0400*/  BSYNC.RECONVERGENT B2 ;  /* 0x0000000000027941 */ /* 0x000fea0003800200 */
.L_x_328:
[----:B------:R-:W2:Y:S04]  /*0410*/  LDG.E.CONSTANT R0, desc[UR12][R14.64+-0xc] ;  /* 0xfffff40c0e007981 */ /* 0x000ea8000c1e9900 */
[----:B------:R-:W3:Y:S04]  /*0420*/  LDG.E.U8.CONSTANT R2, desc[UR12][R12.64+0x1] ;  /* 0x0000010c0c027981 */ /* 0x000ee8000c1e9100 */
[----:B------:R-:W4:Y:S01]  /*0430*/  LDG.E.CONSTANT R3, desc[UR12][R10.64+-0xc] ;  /* 0xfffff40c0a037981 */ /* 0x000f22000c1e9900 */
[----:B0-----:R-:W-:Y:S01]  /*0440*/  IMAD.WIDE R18, R5, 0x4, R16 ;  /* 0x0000000405127825 */ /* 0x001fe200078e0210 */
[----:B------:R-:W-:Y:S04]  /*0450*/  BSSY.RECONVERGENT B2, `(.L_x_330) ;  /* 0x000000f000027945 */ /* 0x000fe80003800200 */
[----:B------:R0:W-:Y:S01]  /*0460*/  STG.E desc[UR12][R18.64], R21 ;  /* 0x0000001512007986 */ /* 0x0001e2000c10190c */
[----:B--2---:R-:W1:Y:S01]  /*0470*/  MUFU.RCP R23, R0 ;  /* 0x0000000000177308 */ /* 0x004e620000001000 */
[----:B---3--:R-:W-:-:S05]  /*0480*/  I2FP.F32.U32 R2, R2 ;  /* 0x0000000200027245 */ /* 0x008fca0000201000 */
[----:B----4-:R-:W-:-:S04]  /*0490*/  FFMA R3, R2, UR8, -R3 ;  /* 0x0000000802037c23 */ /* 0x010fc80008000803 */
        /* <DEDUP_REMOVED lines=8> */
[----:B------:R-:W-:Y:S05]  /*0520*/  CALL.REL.NOINC `($__internal_11_$__cuda_sm3x_div_rn_noftz_f32_slowpath) ;  /* 0x0000001c00307944 */ /* 0x000fea0003c00000 */
[----:B------:R-:W-:-:S07]  /*0530*/  IMAD.MOV.U32 R23, RZ, RZ, R0 ;  /* 0x000000ffff177224 */ /* 0x000fce00078e0000 */
.L_x_331:
[----:B------:R-:W-:Y:S05]  /*0540*/  BSYNC.RECONVERGENT B2 ;  /* 0x0000000000027941 */ /* 0x000fea0003800200 */
.L_x_330:
[----:B------:R-:W2:Y:S04]  /*0550*/  LDG.E.CONSTANT R0, desc[UR12][R14.64+-0x8] ;  /* 0xfffff80c0e007981 */ /* 0x000ea8000c1e9900 */
[----:B------:R-:W3:Y:S04]  /*0560*/  LDG.E.U8.CONSTANT R2, desc[UR12][R12.64+0x2] ;  /* 0x0000020c0c027981 */ /* 0x000ee8000c1e9100 */
[----:B------:R-:W4:Y:S01]  /*0570*/  LDG.E.CONSTANT R3, desc[UR12][R10.64+-0x8] ;  /* 0xfffff80c0a037981 */ /* 0x000f22000c1e9900 */
[----:B------:R-:W-:Y:S01]  /*0580*/  IMAD.WIDE R18, R22, 0x4, R18 ;  /* 0x0000000416127825 */ /* 0x000fe200078e0212 */
        /* <DEDUP_REMOVED lines=14> */
[----:B------:R-:W-:-:S07]  /*0670*/  MOV R21, R0 ;  /* 0x0000000000157202 */ /* 0x000fce0000000f00 */
.L_x_333:
[----:B------:R-:W-:Y:S05]  /*0680*/  BSYNC.RECONVERGENT B2 ;  /* 0x0000000000027941 */ /* 0x000fea0003800200 */
.L_x_332:
        /* <DEDUP_REMOVED lines=19> */
.L_x_335:
[----:B------:R-:W-:Y:S05]  /*07c0*/  BSYNC.RECONVERGENT B2 ;  /* 0x0000000000027941 */ /* 0x000fea0003800200 */
.L_x_334:
        /* <DEDUP_REMOVED lines=19> */
.L_x_337:
[----:B------:R-:W-:Y:S05]  /*0900*/  BSYNC.RECONVERGENT B2 ;  /* 0x0000000000027941 */ /* 0x000fea0003800200 */
.L_x_336:
        /* <DEDUP_REMOVED lines=19> */
.L_x_339:
[----:B------:R-:W-:Y:S05]  /*0a40*/  BSYNC.RECONVERGENT B2 ;  /* 0x0000000000027941 */ /* 0x000fea0003800200 */
.L_x_338:
        /* <DEDUP_REMOVED lines=19> */
.L_x_341:
[----:B------:R-:W-:Y:S05]  /*0b80*/  BSYNC.RECONVERGENT B2 ;  /* 0x0000000000027941 */ /* 0x000fea0003800200 */
.L_x_340:
        /* <DEDUP_REMOVED lines=19> */
.L_x_343:
[----:B------:R-:W-:Y:S05]  /*0cc0*/  BSYNC.RECONVERGENT B2 ;  /* 0x0000000000027941 */ /* 0x000fea0003800200 */
.L_x_342:
[----:B------:R-:W-:Y:S01]  /*0cd0*/  IMAD.WIDE R18, R22, 0x4, R18 ;  /* 0x0000000416127825 */ /* 0x000fe200078e0212 */
[----:B------:R-:W-:Y:S02]  /*0ce0*/  IADD3 R10, P1, PT, R10, 0x20, RZ ;  /* 0x000000200a0a7810 */ /* 0x000fe40007f3e0ff */
[----:B------:R-:W-:Y:S01]  /*0cf0*/  IADD3 R14, P2, PT, R14, 0x20, RZ ;  /* 0x000000200e0e7810 */ /* 0x000fe20007f5e0ff */
[----:B------:R-:W-:Y:S01]  /*0d00*/  VIADD R4, R4, 0x8 ;  /* 0x0000000804047836 */ /* 0x000fe20000000000 */
[----:B------:R3:W-:Y:S01]  /*0d10*/  STG.E desc[UR12][R18.64], R23 ;  /* 0x0000001712007986 */ /* 0x0007e2000c10190c */
[----:B------:R-:W-:Y:S01]  /*0d20*/  IADD3.X R11, PT, PT, RZ, R11, RZ, P1, !PT ;  /* 0x0000000bff0b7210 */ /* 0x000fe20000ffe4ff */
[----:B------:R-:W-:Y:S01]  /*0d30*/  VIADD R6, R6, 0x8 ;  /* 0x0000000806067836 */ /* 0x000fe20000000000 */
[----:B------:R-:W-:Y:S02]  /*0d40*/  IADD3.X R15, PT, PT, RZ, R15, RZ, P2, !PT ;  /* 0x0000000fff0f7210 */ /* 0x000fe400017fe4ff */
[----:B------:R-:W-:-:S02]  /*0d50*/  ISETP.NE.AND P0, PT, R4, RZ, PT ;  /* 0x000000ff0400720c */ /* 0x000fc40003f05270 */
[----:B------:R-:W-:-:S11]  /*0d60*/  LEA R5, R22, R5, 0x3 ;  /* 0x0000000516057211 */ /* 0x000fd600078e18ff */
[----:B---3--:R-:W-:Y:S05]  /*0d70*/  @P0 BRA `(.L_x_344) ;  /* 0xfffffff400540947 */ /* 0x008fea000383ffff */
.L_x_327:
[----:B------:R-:W-:-:S13]  /*0d80*/  ISETP.NE.AND P0, PT, R8, RZ, PT ;  /* 0x000000ff0800720c */ /* 0x000fda0003f05270 */
[----:B------:R-:W-:Y:S05]  /*0d90*/  @!P0 EXIT ;  /* 0x000000000000894d */ /* 0x000fea0003800000 */
[----:B------:R-:W0:Y:S01]  /*0da0*/  LDCU UR4, c[0x0][0x398] ;  /* 0x00007300ff0477ac */ /* 0x000e220008000800 */
[----:B------:R-:W-:Y:S01]  /*0db0*/  ISETP.GE.U32.AND P0, PT, R8, 0x4, PT ;  /* 0x000000040800780c */ /* 0x000fe20003f06070 */
[----:B0-----:R-:W-:-:S12]  /*0dc0*/  ULOP3.LUT UR4, UR4, 0x3, URZ, 0xc0, !UPT ;  /* 0x0000000304047892 */ /* 0x001fd8000f8ec0ff */
[----:B------:R-:W-:Y:S05]  /*0dd0*/  @!P0 BRA `(.L_x_345) ;  /* 0x0000000400848947 */ /* 0x000fea0003800000 */
[----:B------:R-:W0:Y:S01]  /*0de0*/  LDC.64 R10, c[0x0][0x3a8] ;  /* 0x0000ea00ff0a7b82 */ /* 0x000e220000000a00 */
[----:B------:R-:W1:Y:S07]  /*0df0*/  LDCU.64 UR6, c[0x0][0x380] ;  /* 0x00007000ff0677ac */ /* 0x000e6e0008000a00 */
[----:B------:R-:W2:Y:S01]  /*0e00*/  LDC.64 R12, c[0x0][0x3a0] ;  /* 0x0000e800ff0c7b82 */ /* 0x000ea20000000a00 */
[----:B------:R-:W-:Y:S01]  /*0e10*/  IADD3 R0, PT, PT, R20, R7, RZ ;  /* 0x0000000714007210 */ /* 0x000fe20007ffe0ff */
[----:B------:R-:W3:Y:S03]  /*0e20*/  LDCU UR5, c[0x0][0x39c] ;  /* 0x00007380ff0577ac */ /* 0x000ee60008000800 */
[----:B-1----:R-:W-:Y:S01]  /*0e30*/  IADD3 R14, P0, PT, R0, UR6, RZ ;  /* 0x00000006000e7c10 */ /* 0x002fe2000ff1e0ff */
[----:B0-----:R-:W-:-:S03]  /*0e40*/  IMAD.WIDE.U32 R10, R7, 0x4, R10 ;  /* 0x00000004070a7825 */ /* 0x001fc600078e000a */
[----:B------:R-:W-:Y:S02]  /*0e50*/  LEA.HI.X.SX32 R15, R0, UR7, 0x1, P0 ;  /* 0x00000007000f7c11 */ /* 0x000fe400080f0eff */
[----:B------:R-:W4:Y:S01]  /*0e60*/  LDG.E.CONSTANT R4, desc[UR12][R10.64] ;  /* 0x0000000c0a047981 */ /* 0x000f22000c1e9900 */
[----:B--2---:R-:W-:-:S03]  /*0e70*/  IMAD.WIDE.U32 R12, R7, 0x4, R12 ;  /* 0x00000004070c7825 */ /* 0x004fc600078e000c */
[----:B------:R-:W2:Y:S04]  /*0e80*/  LDG.E.U8.CONSTANT R0, desc[UR12][R14.64] ;  /* 0x0000000c0e007981 */ /* 0x000ea8000c1e9100 */
[----:B------:R-:W3:Y:S01]  /*0e90*/  LDG.E.CONSTANT R3, desc[UR12][R12.64] ;  /* 0x0000000c0c037981 */ /* 0x000ee2000c1e9900 */
[----:B------:R-:W-:Y:S01]  /*0ea0*/  BSSY.RECONVERGENT B2, `(.L_x_346) ;  /* 0x000000e000027945 */ /* 0x000fe20003800200 */
[----:B----4-:R-:W0:Y:S01]  /*0eb0*/  MUFU.RCP R2, R4 ;  /* 0x0000000400027308 */ /* 0x010e220000001000 */
[----:B--2---:R-:W-:-:S05]  /*0ec0*/  I2FP.F32.U32 R0, R0 ;  /* 0x0000000000007245 */ /* 0x004fca0000201000 */
[----:B---3--:R-:W-:-:S04]  /*0ed0*/  FFMA R3, R0, UR5, -R3 ;  /* 0x0000000500037c23 */ /* 0x008fc80008000803 */
[----:B------:R-:W1:Y:S01]  /*0ee0*/  FCHK P0, R3, R4 ;  /* 0x0000000403007302 */ /* 0x000e620000000000 */
[----:B0-----:R-:W-:-:S04]  /*0ef0*/  FFMA R5, -R4, R2, 1 ;  /* 0x3f80000004057423 */ /* 0x001fc80000000102 */
[----:B------:R-:W-:-:S04]  /*0f00*/  FFMA R2, R2, R5, R2 ;  /* 0x0000000502027223 */ /* 0x000fc80000000002 */
[----:B------:R-:W-:-:S04]  /*0f10*/  FFMA R5, R3, R2, RZ ;  /* 0x0000000203057223 */ /* 0x000fc800000000ff */
[----:B------:R-:W-:-:S04]  /*0f20*/  FFMA R0, -R4, R5, R3 ;  /* 0x0000000504007223 */ /* 0x000fc80000000103 */
[----:B------:R-:W-:Y:S01]  /*0f30*/  FFMA R0, R2, R0, R5 ;  /* 0x0000000002007223 */ /* 0x000fe20000000005 */
[----:B-1----:R-:W-:Y:S06]  /*0f40*/  @!P0 BRA `(.L_x_347) ;  /* 0x00000000000c8947 */ /* 0x002fec0003800000 */
[----:B------:R-:W-:Y:S02]  /*0f50*/  MOV R0, R4 ;  /* 0x0000000400007202 */ /* 0x000fe40000000f00 */
[----:B------:R-:W-:-:S07]  /*0f60*/  MOV R24, 0xf80 ;  /* 0x00000f8000187802 */ /* 0x000fce0000000f00 */
[----:B------:R-:W-:Y:S05]  /*0f70*/  CALL.REL.NOINC `($__internal_11_$__cuda_sm3x_div_rn_noftz_f32_slowpath) ;  /* 0x00000010009c7944 */ /* 0x000fea0003c00000 */
.L_x_347:
[----:B------:R-:W-:Y:S05]  /*0f80*/  BSYNC.RECONVERGENT B2 ;  /* 0x0000000000027941 */ /* 0x000fea0003800200 */
.L_x_346:
[----:B------:R-:W2:Y:S01]  /*0f90*/  LDG.E.CONSTANT R8, desc[UR12][R10.64+0x4] ;  /* 0x0000040c0a087981 */ /* 0x000ea2000c1e9900 */
[----:B------:R-:W0:Y:S01]  /*0fa0*/  LDC.64 R4, c[0x0][0x388] ;  /* 0x0000e200ff047b82 */ /* 0x000e220000000a00 */
[----:B------:R-:W1:Y:S02]  /*0fb0*/  LDCU UR5, c[0x0][0x39c] ;  /* 0x00007380ff0577ac */ /* 0x000e640008000800 */
[----:B------:R-:W3:Y:S04]  /*0fc0*/  LDG.E.U8.CONSTANT R2, desc[UR12][R14.64+0x1] ;  /* 0x0000010c0e027981 */ /* 0x000ee8000c1e9100 */
[----:B------:R-:W1:Y:S01]  /*0fd0*/  LDG.E.CONSTANT R17, desc[UR12][R12.64+0x4] ;  /* 0x0000040c0c117981 */ /* 0x000e62000c1e9900 */
[----:B------:R-:W-:Y:S01]  /*0fe0*/  IMAD R3, R7, R22, R9 ;  /* 0x0000001607037224 */ /* 0x000fe200078e0209 */
[----:B------:R-:W-:Y:S03]  /*0ff0*/  BSSY.RECONVERGENT B2, `(.L_x_348) ;  /* 0x0000011000027945 */ /* 0x000fe60003800200 */
[----:B0-----:R-:W-:-:S05]  /*1000*/  IMAD.WIDE R4, R3, 0x4, R4 ;  /* 0x0000000403047825 */ /* 0x001fca00078e0204 */
[----:B------:R0:W-:Y:S01]  /*1010*/  STG.E desc[UR12][R4.64], R0 ;  /* 0x0000000004007986 */ /* 0x0001e2000c10190c */
        /* <DEDUP_REMOVED lines=12> */
[----:B------:R-:W-:Y:S05]  /*10e0*/  CALL.REL.NOINC `($__internal_11_$__cuda_sm3x_div_rn_noftz_f32_slowpath) ;  /* 0x0000001000407944 */ /* 0x000fea0003c00000 */
[----:B------:R-:W-:-:S07]  /*10f0*/  IMAD.MOV.U32 R17, RZ, RZ, R0 ;  /* 0x000000ffff117224 */ /* 0x000fce00078e0000 */
.L_x_349:
[----:B------:R-:W-:Y:S05]  /*1100*/  BSYNC.RECONVERGENT B2 ;  /* 0x0000000000027941 */ /* 0x000fea0003800200 */
.L_x_348:
[----:B------:R-:W2:Y:S01]  /*1110*/  LDG.E.CONSTANT R6, desc[UR12][R10.64+0x8] ;  /* 0x0000080c0a067981 */ /* 0x000ea2000c1e9900 */
[----:B------:R-:W0:Y:S03]  /*1120*/  LDCU UR5, c[0x0][0x39c] ;  /* 0x00007380ff0577ac */ /* 0x000e260008000800 */
[----:B------:R-:W3:Y:S04]  /*1130*/  LDG.E.U8.CONSTANT R0, desc[UR12][R14.64+0x2] ;  /* 0x0000020c0e007981 */ /* 0x000ee8000c1e9100 */
[----:B------:R-:W0:Y:S01]  /*1140*/  LDG.E.CONSTANT R3, desc[UR12][R12.64+0x8] ;  /* 0x0000080c0c037981 */ /* 0x000e22000c1e9900 */
[----:B------:R-:W-:Y:S01]  /*1150*/  IMAD.WIDE R4, R22, 0x4, R4 ;  /* 0x0000000416047825 */ /* 0x000fe200078e0204 */
[----:B------:R-:W-:Y:S04]  /*1160*/  BSSY.RECONVERGENT B2, `(.L_x_350) ;  /* 0x000000f000027945 */ /* 0x000fe80003800200 */
[----:B------:R1:W-:Y:S01]  /*1170*/  STG.E desc[UR12][R4.64], R17 ;  /* 0x0000001104007986 */ /* 0x0003e2000c10190c */
[----:B--2---:R-:W2:Y:S01]  /*1180*/  MUFU.RCP R2, R6 ;  /* 0x0000000600027308 */ /* 0x004ea20000001000 */
[----:B---3--:R-:W-:-:S05]  /*1190*/  I2FP.F32.U32 R0, R0 ;  /* 0x0000000000007245 */ /* 0x008fca0000201000 */
[----:B0-----:R-:W-:-:S04]  /*11a0*/  FFMA R3, R0, UR5, -R3 ;  /* 0x0000000500037c23 */ /* 0x001fc80008000803 */
        /* <DEDUP_REMOVED lines=10> */
.L_x_351:
[----:B------:R-:W-:Y:S05]  /*1250*/  BSYNC.RECONVERGENT B2 ;  /* 0x0000000000027941 */ /* 0x000fea0003800200 */
.L_x_350:
        /* <DEDUP_REMOVED lines=20> */
[----:B------:R-:W-:-:S07]  /*13a0*/  MOV R11, R0 ;  /* 0x00000000000b7202 */ /* 0x000fce0000000f00 */
.L_x_353:
[----:B------:R-:W-:Y:S05]  /*13b0*/  BSYNC.RECONVERGENT B2 ;  /* 0x0000000000027941 */ /* 0x000fea0003800200 */
.L_x_352:
[----:B------:R-:W-:-:S04]  /*13c0*/  IMAD.WIDE R4, R22, 0x4, R4 ;  /* 0x0000000416047825 */ /* 0x000fc800078e0204 */
[----:B------:R-:W-:Y:S01]  /*13d0*/  VIADD R7, R7, 0x4 ;  /* 0x0000000407077836 */ /* 0x000fe20000000000 */
[----:B------:R0:W-:Y:S06]  /*13e0*/  STG.E desc[UR12][R4.64], R11 ;  /* 0x0000000b04007986 */ /* 0x0001ec000c10190c */
.L_x_345:
[----:B------:R-:W-:-:S13]  /*13f0*/  ISETP.NE.AND P0, PT, RZ, UR4, PT ;  /* 0x00000004ff007c0c */ /* 0x000fda000bf05270 */
[----:B------:R-:W-:Y:S05]  /*1400*/  @!P0 EXIT ;  /* 0x000000000000894d */ /* 0x000fea0003800000 */
[----:B------:R-:W-:-:S09]  /*1410*/  UISETP.NE.AND UP0, UPT, UR4, 0x1, UPT ;  /* 0x000000010400788c */ /* 0x000fd2000bf05270 */
[----:B------:R-:W-:Y:S05]  /*1420*/  BRA.U !UP0, `(.L_x_354) ;  /* 0x0000000108d87547 */ /* 0x000fea000b800000 */
[----:B0-----:R-:W0:Y:S01]  /*1430*/  LDC.64 R4, c[0x0][0x3a8] ;  /* 0x0000ea00ff047b82 */ /* 0x001e220000000a00 */
[----:B------:R-:W1:Y:S07]  /*1440*/  LDCU.64 UR4, c[0x0][0x380] ;  /* 0x00007000ff0477ac */ /* 0x000e6e0008000a00 */
[----:B------:R-:W2:Y:S01]  /*1450*/  LDC.64 R10, c[0x0][0x3a0] ;  /* 0x0000e800ff0a7b82 */ /* 0x000ea20000000a00 */
[----:B------:R-:W-:-:S04]  /*1460*/  IADD3 R0, PT, PT, R20, R7, RZ ;  /* 0x0000000714007210 */ /* 0x000fc80007ffe0ff */
[C---:B-1----:R-:W-:Y:S01]  /*1470*/  IADD3 R12, P0, PT, R0.reuse, UR4, RZ ;  /* 0x00000004000c7c10 */ /* 0x042fe2000ff1e0ff */
[----:B------:R-:W1:Y:S01]  /*1480*/  LDCU UR4, c[0x0][0x39c] ;  /* 0x00007380ff0477ac */ /* 0x000e620008000800 */
[----:B0-----:R-:W-:Y:S02]  /*1490*/  IMAD.WIDE.U32 R4, R7, 0x4, R4 ;  /* 0x0000000407047825 */ /* 0x001fe400078e0004 */
[----:B------:R-:W-:-:S03]  /*14a0*/  LEA.HI.X.SX32 R13, R0, UR5, 0x1, P0 ;  /* 0x00000005000d7c11 */ /* 0x000fc600080f0eff */
[----:B------:R-:W3:Y:S01]  /*14b0*/  LDG.E.CONSTANT R6, desc[UR12][R4.64] ;  /* 0x0000000c04067981 */ /* 0x000ee2000c1e9900 */
[----:B--2---:R-:W-:-:S03]  /*14c0*/  IMAD.WIDE.U32 R10, R7, 0x4, R10 ;  /* 0x00000004070a7825 */ /* 0x004fc600078e000a */
[----:B------:R-:W2:Y:S04]  /*14d0*/  LDG.E.U8.CONSTANT R0, desc[UR12][R12.64] ;  /* 0x0000000c0c007981 */ /* 0x000ea8000c1e9100 */
[----:B------:R-:W1:Y:S01]  /*14e0*/  LDG.E.CONSTANT R3, desc[UR12][R10.64] ;  /* 0x0000000c0a037981 */ /* 0x000e62000c1e9900 */
[----:B------:R-:W-:Y:S01]  /*14f0*/  BSSY.RECONVERGENT B2, `(.L_x_355) ;  /* 0x000000e000027945 */ /* 0x000fe20003800200 */
[----:B---3--:R-:W0:Y:S01]  /*1500*/  MUFU.RCP R2, R6 ;  /* 0x0000000600027308 */ /* 0x008e220000001000 */
[----:B--2---:R-:W-:-:S05]  /*1510*/  I2FP.F32.U32 R0, R0 ;  /* 0x0000000000007245 */ /* 0x004fca0000201000 */
[----:B-1----:R-:W-:-:S04]  /*1520*/  FFMA R3, R0, UR4, -R3 ;  /* 0x0000000400037c23 */ /* 0x002fc80008000803 */
        /* <DEDUP_REMOVED lines=10> */
.L_x_356:
[----:B------:R-:W-:Y:S05]  /*15d0*/  BSYNC.RECONVERGENT B2 ;  /* 0x0000000000027941 */ /* 0x000fea0003800200 */
.L_x_355:
        /* <DEDUP_REMOVED lines=23> */
.L_x_358:
[----:B------:R-:W-:Y:S05]  /*1750*/  BSYNC.RECONVERGENT B2 ;  /* 0x0000000000027941 */ /* 0x000fea0003800200 */
.L_x_357:
[----:B------:R-:W-:Y:S01]  /*1760*/  IMAD.WIDE R14, R22, 0x4, R14 ;  /* 0x00000004160e7825 */ /* 0x000fe200078e020e */
[----:B------:R-:W-:-:S04]  /*1770*/  IADD3 R7, PT, PT, R7, 0x2, RZ ;  /* 0x0000000207077810 */ /* 0x000fc80007ffe0ff */
[----:B------:R1:W-:Y:S03]  /*1780*/  STG.E desc[UR12][R14.64], R5 ;  /* 0x000000050e007986 */ /* 0x0003e6000c10190c */
.L_x_354:
[----:B------:R-:W2:Y:S02]  /*1790*/  LDC R0, c[0x0][0x398] ;  /* 0x0000e600ff007b82 */ /* 0x000ea40000000800 */
[----:B--2---:R-:W-:-:S04]  /*17a0*/  LOP3.LUT R0, R0, 0x1, RZ, 0xc0, !PT ;  /* 0x0000000100007812 */ /* 0x004fc800078ec0ff */
[----:B------:R-:W-:-:S13]  /*17b0*/  ISETP.NE.U32.AND P0, PT, R0, 0x1, PT ;  /* 0x000000010000780c */ /* 0x000fda0003f05070 */
[----:B------:R-:W-:Y:S05]  /*17c0*/  @P0 EXIT ;  /* 0x000000000000094d */ /* 0x000fea0003800000 */
[----:B------:R-:W2:Y:S01]  /*17d0*/  LDC.64 R2, c[0x0][0x3a8] ;  /* 0x0000ea00ff027b82 */ /* 0x000ea20000000a00 */
[----:B------:R-:W3:Y:S07]  /*17e0*/  LDCU.64 UR4, c[0x0][0x380] ;  /* 0x00007000ff0477ac */ /* 0x000eee0008000a00 */
[----:B01----:R-:W0:Y:S01]  /*17f0*/  LDC.64 R4, c[0x0][0x3a0] ;  /* 0x0000e800ff047b82 */ /* 0x003e220000000a00 */
[----:B------:R-:W-:-:S04]  /*1800*/  IADD3 R20, PT, PT, R20, R7, RZ ;  /* 0x0000000714147210 */ /* 0x000fc80007ffe0ff */
[C---:B---3--:R-:W-:Y:S01]  /*1810*/  IADD3 R10, P0, PT, R20.reuse, UR4, RZ ;  /* 0x00000004140a7c10 */ /* 0x048fe2000ff1e0ff */
[----:B------:R-:W1:Y:S01]  /*1820*/  LDCU UR4, c[0x0][0x39c] ;  /* 0x00007380ff0477ac */ /* 0x000e620008000800 */
[----:B--2---:R-:W-:Y:S02]  /*1830*/  IMAD.WIDE.U32 R2, R7, 0x4, R2 ;  /* 0x0000000407027825 */ /* 0x004fe400078e0002 */
[----:B------:R-:W-:-:S04]  /*1840*/  LEA.HI.X.SX32 R11, R20, UR5, 0x1, P0 ;  /* 0x00000005140b7c11 */ /* 0x000fc800080f0eff */
[----:B------:R-:W2:Y:S01]  /*1850*/  LDG.E.CONSTANT R2, desc[UR12][R2.64] ;  /* 0x0000000c02027981 */ /* 0x000ea2000c1e9900 */
[----:B0-----:R-:W-:-:S03]  /*1860*/  IMAD.WIDE.U32 R4, R7, 0x4, R4 ;  /* 0x0000000407047825 */ /* 0x001fc600078e0004 */
[----:B------:R-:W3:Y:S04]  /*1870*/  LDG.E.U8.CONSTANT R10, desc[UR12][R10.64] ;  /* 0x0000000c0a0a7981 */ /* 0x000ee8000c1e9100 */
[----:B------:R-:W1:Y:S01]  /*1880*/  LDG.E.CONSTANT R5, desc[UR12][R4.64] ;  /* 0x0000000c04057981 */ /* 0x000e62000c1e9900 */
[----:B------:R-:W-:Y:S01]  /*1890*/  BSSY.RECONVERGENT B2, `(.L_x_359) ;  /* 0x000000e000027945 */ /* 0x000fe20003800200 */
[----:B--2---:R-:W0:Y:S01]  /*18a0*/  MUFU.RCP R6, R2 ;  /* 0x0000000200067308 */ /* 0x004e220000001000 */
[----:B---3--:R-:W-:-:S05]  /*18b0*/  I2FP.F32.U32 R0, R10 ;  /* 0x0000000a00007245 */ /* 0x008fca0000201000 */
        /* <DEDUP_REMOVED lines=11> */
.L_x_360:
[----:B------:R-:W-:Y:S05]  /*1970*/  BSYNC.RECONVERGENT B2 ;  /* 0x0000000000027941 */ /* 0x000fea0003800200 */
.L_x_359:
[----:B------:R-:W0:Y:S01]  /*1980*/  LDC.64 R2, c[0x0][0x388] ;  /* 0x0000e200ff027b82 */ /* 0x000e220000000a00 */
[----:B------:R-:W-:-:S04]  /*1990*/  IMAD R7, R7, R22, R9 ;  /* 0x0000001607077224 */ /* 0x000fc800078e0209 */
[----:B0-----:R-:W-:-:S05]  /*19a0*/  IMAD.WIDE R2, R7, 0x4, R2 ;  /* 0x0000000407027825 */ /* 0x001fca00078e0202 */
[----:B------:R-:W-:Y:S01]  /*19b0*/  STG.E desc[UR12][R2.64], R0 ;  /* 0x0000000002007986 */ /* 0x000fe2000c10190c */
[----:B------:R-:W-:Y:S05]  /*19c0*/  EXIT ;  /* 0x000000000000794d */ /* 0x000fea0003800000 */
.L_x_326:
[C---:B------:R-:W-:Y:S01]  /*19d0*/  ISETP.GE.U32.AND P1, PT, R14.reuse, 0x8, PT ;  /* 0x000000080e00780c */ /* 0x040fe20003f26070 */
[----:B------:R-:W-:Y:S01]  /*19e0*/  IMAD.MOV.U32 R15, RZ, RZ, RZ ;  /* 0x000000ffff0f7224 */ /* 0x000fe200078e00ff */
[----:B------:R-:W-:-:S04]  /*19f0*/  LOP3.LUT R8, R14, 0x7, RZ, 0xc0, !PT ;  /* 0x000000070e087812 */ /* 0x000fc800078ec0ff */
[----:B------:R-:W-:-:S07]  /*1a00*/  ISETP.NE.AND P0, PT, R8, RZ, PT ;  /* 0x000000ff0800720c */ /* 0x000fce0003f05270 */
[----:B------:R-:W-:Y:S06]  /*1a10*/  @!P1 BRA `(.L_x_361) ;  /* 0x0000000000dc9947 */ /* 0x000fec0003800000 */
[----:B------:R-:W0:Y:S01]  /*1a20*/  LDC.64 R2, c[0x0][0x388] ;  /* 0x0000e200ff027b82 */ /* 0x000e220000000a00 */
[----:B------:R-:W-:Y:S01]  /*1a30*/  LOP3.LUT R15, R14, 0x7ffffff8, RZ, 0xc0, !PT ;  /* 0x7ffffff80e0f7812 */ /* 0x000fe200078ec0ff */
[----:B------:R-:W1:Y:S01]  /*1a40*/  LDCU UR4, c[0x0][0x39c] ;  /* 0x00007380ff0477ac */ /* 0x000e620008000800 */
[----:B------:R-:W-:Y:S02]  /*1a50*/  MOV R23, R20 ;  /* 0x0000001400177202 */ /* 0x000fe40000000f00 */
[----:B------:R-:W-:Y:S02]  /*1a60*/  MOV R21, R9 ;  /* 0x0000000900157202 */ /* 0x000fe40000000f00 */
[----:B------:R-:W-:Y:S01]  /*1a70*/  IADD3 R24, PT, PT, -R15, RZ, RZ ;  /* 0x000000ff0f187210 */ /* 0x000fe20007ffe1ff */
[----:B------:R-:W2:Y:S06]  /*1a80*/  LDC.64 R4, c[0x0][0x380] ;  /* 0x0000e000ff047b82 */ /* 0x000eac0000000a00 */
.L_x_362:
[----:B------:R-:W-:Y:S02]  /*1a90*/  SHF.R.S32.HI R0, RZ, 0x1f, R23 ;  /* 0x0000001fff007819 */ /* 0x000fe40000011417 */
[----:B--23--:R-:W-:-:S04]  /*1aa0*/  IADD3 R6, P1, P2, R23, 0x3, R4 ;  /* 0x0000000317067810 */ /* 0x00cfc80007a3e004 */
[----:B------:R-:W-:-:S05]  /*1ab0*/  IADD3.X R7, PT, PT, R0, R5, RZ, P1, P2 ;  /* 0x0000000500077210 */ /* 0x000fca0000fe44ff */
[----:B------:R-:W2:Y:S04]  /*1ac0*/  LDG.E.U8.CONSTANT R12, desc[UR12][R6.64+-0x3] ;  /* 0xfffffd0c060c7981 */ /* 0x000ea8000c1e9100 */
[----:B------:R-:W3:Y:S04]  /*1ad0*/  LDG.E.U8.CONSTANT R16, desc[UR12][R6.64+-0x2] ;  /* 0xfffffe0c06107981 */ /* 0x000ee8000c1e9100 */
[----:B------:R-:W4:Y:S04]  /*1ae0*/  LDG.E.U8.CONSTANT R28, desc[UR12][R6.64+-0x1] ;  /* 0xffffff0c061c7981 */ /* 0x000f28000c1e9100 */
[----:B------:R-:W5:Y:S04]  /*1af0*/  LDG.E.U8.CONSTANT R29, desc[UR12][R6.64] ;  /* 0x0000000c061d7981 */ /* 0x000f68000c1e9100 */
[----:B------:R-:W5:Y:S04]  /*1b00*/  LDG.E.U8.CONSTANT R0, desc[UR12][R6.64+0x1] ;  /* 0x0000010c06007981 */ /* 0x000f68000c1e9100 */
[----:B------:R-:W5:Y:S04]  /*1b10*/  LDG.E.U8.CONSTANT R25, desc[UR12][R6.64+0x2] ;  /* 0x0000020c06197981 */ /* 0x000f68000c1e9100 */
[----:B------:R-:W5:Y:S04]  /*1b20*/  LDG.E.U8.CONSTANT R26, desc[UR12][R6.64+0x3] ;  /* 0x0000030c061a7981 */ /* 0x000f68000c1e9100 */
[----:B------:R5:W5:Y:S01]  /*1b30*/  LDG.E.U8.CONSTANT R27, desc[UR12][R6.64+0x4] ;  /* 0x0000040c061b7981 */ /* 0x000b62000c1e9100 */
[----:B0-----:R-:W-:Y:S01]  /*1b40*/  IMAD.WIDE R10, R21, 0x4, R2 ;  /* 0x00000004150a7825 */ /* 0x001fe200078e0202 */
[----:B------:R-:W-:-:S02]  /*1b50*/  LEA R21, R22, R21, 0x3 ;  /* 0x0000001516157211 */ /* 0x000fc400078e18ff */
[----:B------:R-:W-:Y:S01]  /*1b60*/  IADD3 R23, PT, PT, R23, 0x8, RZ ;  /* 0x0000000817177810 */ /* 0x000fe20007ffe0ff */
[----:B------:R-:W-:Y:S02]  /*1b70*/  VIADD R24, R24, 0x8 ;  /* 0x0000000818187836 */ /* 0x000fe40000000000 */
[----:B------:R-:W-:-:S03]  /*1b80*/  IMAD.WIDE R18, R22, 0x4, R10 ;  /* 0x0000000416127825 */ /* 0x000fc600078e020a */
[----:B------:R-:W-:Y:S02]  /*1b90*/  ISETP.NE.AND P1, PT, R24, RZ, PT ;  /* 0x000000ff1800720c */ /* 0x000fe40003f25270 */
[----:B--2---:R-:W-:-:S05]  /*1ba0*/  I2FP.F32.U32 R12, R12 ;  /* 0x0000000c000c7245 */ /* 0x004fca0000201000 */
[----:B-1----:R-:W-:Y:S01]  /*1bb0*/  FMUL R13, R12, UR4 ;  /* 0x000000040c0d7c20 */ /* 0x002fe20008400000 */
[----:B---3--:R-:W-:Y:S01]  /*1bc0*/  I2FP.F32.U32 R12, R16 ;  /* 0x00000010000c7245 */ /* 0x008fe20000201000 */
[----:B------:R-:W-:Y:S01]  /*1bd0*/  IMAD.WIDE R16, R22, 0x4, R18 ;  /* 0x0000000416107825 */ /* 0x000fe200078e0212 */
[----:B----4-:R-:W-:Y:S02]  /*1be0*/  I2FP.F32.U32 R28, R28 ;  /* 0x0000001c001c7245 */ /* 0x010fe40000201000 */
[----:B------:R0:W-:Y:S01]  /*1bf0*/  STG.E desc[UR12][R10.64], R13 ;  /* 0x0000000d0a007986 */ /* 0x0001e2000c10190c */
[----:B------:R-:W-:-:S05]  /*1c00*/  FMUL R12, R12, UR4 ;  /* 0x000000040c0c7c20 */ /* 0x000fca0008400000 */
[----:B------:R1:W-:Y:S01]  /*1c10*/  STG.E desc[UR12][R18.64], R12 ;  /* 0x0000000c12007986 */ /* 0x0003e2000c10190c */
[----:B-----5:R-:W-:Y:S02]  /*1c20*/  I2FP.F32.U32 R0, R0 ;  /* 0x0000000000007245 */ /* 0x020fe40000201000 */
[----:B0-----:R-:W-:Y:S01]  /*1c30*/  I2FP.F32.U32 R10, R29 ;  /* 0x0000001d000a7245 */ /* 0x001fe20000201000 */
[----:B------:R-:W-:Y:S01]  /*1c40*/  FMUL R29, R28, UR4 ;  /* 0x000000041c1d7c20 */ /* 0x000fe20008400000 */
[----:B------:R-:W-:-:S03]  /*1c50*/  I2FP.F32.U32 R26, R26 ;  /* 0x0000001a001a7245 */ /* 0x000fc60000201000 */
[----:B------:R-:W-:Y:S01]  /*1c60*/  FMUL R28, R10, UR4 ;  /* 0x000000040a1c7c20 */ /* 0x000fe20008400000 */
[----:B-1----:R-:W-:Y:S01]  /*1c70*/  IMAD.WIDE R12, R22, 0x4, R16 ;  /* 0x00000004160c7825 */ /* 0x002fe200078e0210 */
[----:B------:R-:W-:Y:S03]  /*1c80*/  STG.E desc[UR12][R16.64], R29 ;  /* 0x0000001d10007986 */ /* 0x000fe6000c10190c */
[----:B------:R-:W-:Y:S01]  /*1c90*/  FMUL R26, R26, UR4 ;  /* 0x000000041a1a7c20 */ /* 0x000fe20008400000 */
[----:B------:R0:W-:Y:S01]  /*1ca0*/  STG.E desc[UR12][R12.64], R28 ;  /* 0x0000001c0c007986 */ /* 0x0001e2000c10190c */
[----:B------:R-:W-:-:S04]  /*1cb0*/  IMAD.WIDE R6, R22, 0x4, R12 ;  /* 0x0000000416067825 */ /* 0x000fc800078e020c */
[----:B------:R-:W-:Y:S01]  /*1cc0*/  IMAD.WIDE R10, R22, 0x4, R6 ;  /* 0x00000004160a7825 */ /* 0x000fe200078e0206 */
[----:B0-----:R-:W-:-:S03]  /*1cd0*/  I2FP.F32.U32 R12, R25 ;  /* 0x00000019000c7245 */ /* 0x001fc60000201000 */
[----:B------:R-:W-:Y:S01]  /*1ce0*/  IMAD.WIDE R18, R22, 0x4, R10 ;  /* 0x0000000416127825 */ /* 0x000fe200078e020a */
[----:B------:R-:W-:-:S03]  /*1cf0*/  I2FP.F32.U32 R13, R27 ;  /* 0x0000001b000d7245 */ /* 0x000fc60000201000 */
[----:B------:R-:W-:Y:S01]  /*1d00*/  FMUL R25, R0, UR4 ;  /* 0x0000000400197c20 */ /* 0x000fe20008400000 */
[----:B------:R-:W-:Y:S01]  /*1d10*/  FMUL R27, R12, UR4 ;  /* 0x000000040c1b7c20 */ /* 0x000fe20008400000 */
[----:B------:R-:W-:Y:S01]  /*1d20*/  FMUL R29, R13, UR4 ;  /* 0x000000040d1d7c20 */ /* 0x000fe20008400000 */
[----:B------:R-:W-:Y:S02]  /*1d30*/  IMAD.WIDE R16, R22, 0x4, R18 ;  /* 0x0000000416107825 */ /* 0x000fe400078e0212 */
[----:B------:R3:W-:Y:S04]  /*1d40*/  STG.E desc[UR12][R6.64], R25 ;  /* 0x0000001906007986 */ /* 0x0007e8000c10190c */
[----:B------:R3:W-:Y:S04]  /*1d50*/  STG.E desc[UR12][R10.64], R27 ;  /* 0x0000001b0a007986 */ /* 0x0007e8000c10190c */
[----:B------:R3:W-:Y:S04]  /*1d60*/  STG.E desc[UR12][R18.64], R26 ;  /* 0x0000001a12007986 */ /* 0x0007e8000c10190c */
[----:B------:R3:W-:Y:S01]  /*1d70*/  STG.E desc[UR12][R16.64], R29 ;  /* 0x0000001d10007986 */ /* 0x0007e2000c10190c */
[----:B------:R-:W-:Y:S05]  /*1d80*/  @P1 BRA `(.L_x_362) ;  /* 0xfffffffc00401947 */ /* 0x000fea000383ffff */
.L_x_361:
[----:B------:R-:W-:Y:S05]  /*1d90*/  @!P0 EXIT ;  /* 0x000000000000894d */ /* 0x000fea0003800000 */
[----:B------:R-:W-:Y:S02]  /*1da0*/  ISETP.GE.U32.AND P0, PT, R8, 0x4, PT ;  /* 0x000000040800780c */ /* 0x000fe40003f06070 */
[----:B---3--:R-:W-:-:S04]  /*1db0*/  LOP3.LUT R16, R14, 0x3, RZ, 0xc0, !PT ;  /* 0x000000030e107812 */ /* 0x008fc800078ec0ff */
[----:B------:R-:W-:-:S07]  /*1dc0*/  ISETP.NE.AND P1, PT, R16, RZ, PT ;  /* 0x000000ff1000720c */ /* 0x000fce0003f25270 */
[----:B------:R-:W-:Y:S06]  /*1dd0*/  @!P0 BRA `(.L_x_363) ;  /* 0x0000000000708947 */ /* 0x000fec0003800000 */
[----:B------:R-:W0:Y:S01]  /*1de0*/  LDCU.64 UR4, c[0x0][0x380] ;  /* 0x00007000ff0477ac */ /* 0x000e220008000a00 */
[----:B------:R-:W-:Y:S01]  /*1df0*/  IADD3 R0, PT, PT, R20, R15, RZ ;  /* 0x0000000f14007210 */ /* 0x000fe20007ffe0ff */
[----:B------:R-:W1:Y:S03]  /*1e00*/  LDC.64 R2, c[0x0][0x388] ;  /* 0x0000e200ff027b82 */ /* 0x000e660000000a00 */
[C---:B0-----:R-:W-:Y:S01]  /*1e10*/  IADD3 R10, P0, PT, R0.reuse, UR4, RZ ;  /* 0x00000004000a7c10 */ /* 0x041fe2000ff1e0ff */
[----:B------:R-:W-:Y:S01]  /*1e20*/  IMAD R5, R15, R22, R9 ;  /* 0x000000160f057224 */ /* 0x000fe200078e0209 */
[----:B------:R-:W0:Y:S02]  /*1e30*/  LDCU UR4, c[0x0][0x39c] ;  /* 0x00007380ff0477ac */ /* 0x000e240008000800 */
[----:B------:R-:W-:-:S05]  /*1e40*/  LEA.HI.X.SX32 R11, R0, UR5, 0x1, P0 ;  /* 0x00000005000b7c11 */ /* 0x000fca00080f0eff */
[----:B------:R-:W2:Y:S04]  /*1e50*/  LDG.E.U8.CONSTANT R0, desc[UR12][R10.64] ;  /* 0x0000000c0a007981 */ /* 0x000ea8000c1e9100 */
[----:B------:R-:W3:Y:S04]  /*1e60*/  LDG.E.U8.CONSTANT R8, desc[UR12][R10.64+0x1] ;  /* 0x0000010c0a087981 */ /* 0x000ee8000c1e9100 */
[----:B------:R-:W4:Y:S04]  /*1e70*/  LDG.E.U8.CONSTANT R12, desc[UR12][R10.64+0x2] ;  /* 0x0000020c0a0c7981 */ /* 0x000f28000c1e9100 */
[----:B------:R5:W4:Y:S01]  /*1e80*/  LDG.E.U8.CONSTANT R13, desc[UR12][R10.64+0x3] ;  /* 0x0000030c0a0d7981 */ /* 0x000b22000c1e9100 */
[----:B-1----:R-:W-:-:S04]  /*1e90*/  IMAD.WIDE R2, R5, 0x4, R2 ;  /* 0x0000000405027825 */ /* 0x002fc800078e0202 */
[----:B------:R-:W-:Y:S02]  /*1ea0*/  VIADD R15, R15, 0x4 ;  /* 0x000000040f0f7836 */ /* 0x000fe40000000000 */
[----:B------:R-:W-:-:S04]  /*1eb0*/  IMAD.WIDE R6, R22, 0x4, R2 ;  /* 0x0000000416067825 */ /* 0x000fc800078e0202 */
[----:B------:R-:W-:-:S04]  /*1ec0*/  IMAD.WIDE R4, R22, 0x4, R6 ;  /* 0x0000000416047825 */ /* 0x000fc800078e0206 */
[----:B-----5:R-:W-:Y:S01]  /*1ed0*/  IMAD.WIDE R10, R22, 0x4, R4 ;  /* 0x00000004160a7825 */ /* 0x020fe200078e0204 */
[----:B--2---:R-:W-:Y:S02]  /*1ee0*/  I2FP.F32.U32 R0, R0 ;  /* 0x0000000000007245 */ /* 0x004fe40000201000 */
[----:B---3--:R-:W-:Y:S02]  /*1ef0*/  I2FP.F32.U32 R8, R8 ;  /* 0x0000000800087245 */ /* 0x008fe40000201000 */
[----:B----4-:R-:W-:-:S03]  /*1f00*/  I2FP.F32.U32 R12, R12 ;  /* 0x0000000c000c7245 */ /* 0x010fc60000201000 */
[----:B0-----:R-:W-:Y:S01]  /*1f10*/  FMUL R17, R8, UR4 ;  /* 0x0000000408117c20 */ /* 0x001fe20008400000 */
[----:B------:R-:W-:Y:S01]  /*1f20*/  I2FP.F32.U32 R18, R13 ;  /* 0x0000000d00127245 */ /* 0x000fe20000201000 */
[----:B------:R-:W-:Y:S01]  /*1f30*/  FMUL R13, R0, UR4 ;  /* 0x00000004000d7c20 */ /* 0x000fe20008400000 */
[----:B------:R-:W-:-:S03]  /*1f40*/  FMUL R19, R12, UR4 ;  /* 0x000000040c137c20 */ /* 0x000fc60008400000 */
[----:B------:R-:W-:Y:S01]  /*1f50*/  FMUL R21, R18, UR4 ;  /* 0x0000000412157c20 */ /* 0x000fe20008400000 */
[----:B------:R0:W-:Y:S04]  /*1f60*/  STG.E desc[UR12][R2.64], R13 ;  /* 0x0000000d02007986 */ /* 0x0001e8000c10190c */
[----:B------:R0:W-:Y:S04]  /*1f70*/  STG.E desc[UR12][R6.64], R17 ;  /* 0x0000001106007986 */ /* 0x0001e8000c10190c */
[----:B------:R0:W-:Y:S04]  /*1f80*/  STG.E desc[UR12][R4.64], R19 ;  /* 0x0000001304007986 */ /* 0x0001e8000c10190c */
[----:B------:R0:W-:Y:S02]  /*1f90*/  STG.E desc[UR12][R10.64], R21 ;  /* 0x000000150a007986 */ /* 0x0001e4000c10190c */
.L_x_363:
[----:B------:R-:W-:Y:S05]  /*1fa0*/  @!P1 EXIT ;  /* 0x000000000000994d */ /* 0x000fea0003800000 */
[----:B------:R-:W-:Y:S02]  /*1fb0*/  ISETP.NE.AND P0, PT, R16, 0x1, PT ;  /* 0x000000011000780c */ /* 0x000fe40003f05270 */
[----:B------:R-:W-:-:S04]  /*1fc0*/  LOP3.LUT R14, R14, 0x1, RZ, 0xc0, !PT ;  /* 0x000000010e0e7812 */ /* 0x000fc800078ec0ff */
[----:B------:R-:W-:-:S07]  /*1fd0*/  ISETP.NE.U32.AND P1, PT, R14, 0x1, PT ;  /* 0x000000010e00780c */ /* 0x000fce0003f25070 */
[----:B------:R-:W-:Y:S06]  /*1fe0*/  @!P0 BRA `(.L_x_364) ;  /* 0x0000000000488947 */ /* 0x000fec0003800000 */
[----:B------:R-:W1:Y:S01]  /*1ff0*/  LDCU.64 UR4, c[0x0][0x380] ;  /* 0x00007000ff0477ac */ /* 0x000e620008000a00 */
[----:B------:R-:W-:Y:S01]  /*2000*/  IADD3 R0, PT, PT, R20, R15, RZ ;  /* 0x0000000f14007210 */ /* 0x000fe20007ffe0ff */
[----:B0-----:R-:W0:Y:S03]  /*2010*/  LDC.64 R4, c[0x0][0x388] ;  /* 0x0000e200ff047b82 */ /* 0x001e260000000a00 */
[C---:B-1----:R-:W-:Y:S01]  /*2020*/  IADD3 R2, P0, PT, R0.reuse, UR4, RZ ;  /* 0x0000000400027c10 */ /* 0x042fe2000ff1e0ff */
[----:B------:R-:W1:Y:S03]  /*2030*/  LDCU UR4, c[0x0][0x39c] ;  /* 0x00007380ff0477ac */ /* 0x000e660008000800 */
[----:B------:R-:W-:-:S05]  /*2040*/  LEA.HI.X.SX32 R3, R0, UR5, 0x1, P0 ;  /* 0x0000000500037c11 */ /* 0x000fca00080f0eff */
[----:B------:R-:W2:Y:S04]  /*2050*/  LDG.E.U8.CONSTANT R0, desc[UR12][R2.64] ;  /* 0x0000000c02007981 */ /* 0x000ea8000c1e9100 */
[----:B------:R-:W3:Y:S01]  /*2060*/  LDG.E.U8.CONSTANT R6, desc[UR12][R2.64+0x1] ;  /* 0x0000010c02067981 */ /* 0x000ee2000c1e9100 */
[C---:B------:R-:W-:Y:S01]  /*2070*/  IMAD R7, R15.reuse, R22, R9 ;  /* 0x000000160f077224 */ /* 0x040fe200078e0209 */
[----:B------:R-:W-:-:S03]  /*2080*/  IADD3 R15, PT, PT, R15, 0x2, RZ ;  /* 0x000000020f0f7810 */ /* 0x000fc60007ffe0ff */
[----:B0-----:R-:W-:Y:S01]  /*2090*/  IMAD.WIDE R4, R7, 0x4, R4 ;  /* 0x0000000407047825 */ /* 0x001fe200078e0204 */
[----:B--2---:R-:W-:Y:S02]  /*20a0*/  I2FP.F32.U32 R0, R0 ;  /* 0x0000000000007245 */ /* 0x004fe40000201000 */
[----:B---3--:R-:W-:-:S03]  /*20b0*/  I2FP.F32.U32 R8, R6 ;  /* 0x0000000600087245 */ /* 0x008fc60000201000 */
[----:B-1----:R-:W-:Y:S01]  /*20c0*/  FMUL R11, R0, UR4 ;  /* 0x00000004000b7c20 */ /* 0x002fe20008400000 */
[----:B------:R-:W-:-:S04]  /*20d0*/  IMAD.WIDE R6, R22, 0x4, R4 ;  /* 0x0000000416067825 */ /* 0x000fc800078e0204 */
[----:B------:R-:W-:Y:S01]  /*20e0*/  FMUL R13, R8, UR4 ;  /* 0x00000004080d7c20 */ /* 0x000fe20008400000 */
[----:B------:R1:W-:Y:S04]  /*20f0*/  STG.E desc[UR12][R4.64], R11 ;  /* 0x0000000b04007986 */ /* 0x0003e8000c10190c */
[----:B------:R1:W-:Y:S02]  /*2100*/  STG.E desc[UR12][R6.64], R13 ;  /* 0x0000000d06007986 */ /* 0x0003e4000c10190c */
.L_x_364:
[----:B------:R-:W-:Y:S05]  /*2110*/  @P1 EXIT ;  /* 0x000000000000194d */ /* 0x000fea0003800000 */
[----:B------:R-:W1:Y:S01]  /*2120*/  LDCU.64 UR4, c[0x0][0x380] ;  /* 0x00007000ff0477ac */ /* 0x000e620008000a00 */
[----:B------:R-:W-:Y:S01]  /*2130*/  IADD3 R20, PT, PT, R20, R15, RZ ;  /* 0x0000000f14147210 */ /* 0x000fe20007ffe0ff */
[----:B0-----:R-:W0:Y:S03]  /*2140*/  LDC.64 R2, c[0x0][0x388] ;  /* 0x0000e200ff027b82 */ /* 0x001e260000000a00 */
[C---:B-1----:R-:W-:Y:S01]  /*2150*/  IADD3 R4, P0, PT, R20.reuse, UR4, RZ ;  /* 0x0000000414047c10 */ /* 0x042fe2000ff1e0ff */
[----:B------:R-:W1:Y:S03]  /*2160*/  LDCU UR4, c[0x0][0x39c] ;  /* 0x00007380ff0477ac */ /* 0x000e660008000800 */
[----:B------:R-:W-:-:S05]  /*2170*/  LEA.HI.X.SX32 R5, R20, UR5, 0x1, P0 ;  /* 0x0000000514057c11 */ /* 0x000fca00080f0eff */
[----:B------:R-:W2:Y:S01]  /*2180*/  LDG.E.U8.CONSTANT R4, desc[UR12][R4.64] ;  /* 0x0000000c04047981 */ /* 0x000ea2000c1e9100 */
[----:B------:R-:W-:-:S04]  /*2190*/  IMAD R9, R15, R22, R9 ;  /* 0x000000160f097224 */ /* 0x000fc800078e0209 */
[----:B0-----:R-:W-:Y:S01]  /*21a0*/  IMAD.WIDE R2, R9, 0x4, R2 ;  /* 0x0000000409027825 */ /* 0x001fe200078e0202 */
[----:B--2---:R-:W-:-:S05]  /*21b0*/  I2FP.F32.U32 R0, R4 ;  /* 0x0000000400007245 */ /* 0x004fca0000201000 */
[----:B-1----:R-:W-:-:S05]  /*21c0*/  FMUL R7, R0, UR4 ;  /* 0x0000000400077c20 */ /* 0x002fca0008400000 */
[----:B------:R-:W-:Y:S01]  /*21d0*/  STG.E desc[UR12][R2.64], R7 ;  /* 0x0000000702007986 */ /* 0x000fe2000c10190c */
[----:B------:R-:W-:Y:S05]  /*21e0*/  EXIT ;  /* 0x000000000000794d */ /* 0x000fea0003800000 */
        .weak           $__internal_11_$__cuda_sm3x_div_rn_noftz_f32_slowpath
        .type           $__internal_11_$__cuda_sm3x_div_rn_noftz_f32_slowpath,@function
        .size           $__internal_11_$__cuda_sm3x_div_rn_noftz_f32_slowpath,(.L_x_456 - $__internal_11_$__cuda_sm3x_div_rn_noftz_f32_slowpath)
$__internal_11_$__cuda_sm3x_div_rn_noftz_f32_slowpath:
        /* <DEDUP_REMOVED lines=34> */
.L_x_366:
[----:B------:R-:W-:Y:S01]  /*2410*/  LEA R27, R2, 0xc0800000, 0x17 ;  /* 0xc0800000021b7811 */ /* 0x000fe200078eb8ff */
[----:B------:R-:W-:Y:S01]  /*2420*/  BSSY.RECONVERGENT B1, `(.L_x_371) ;  /* 0x0000036000017945 */ /* 0x000fe20003800200 */
[----:B------:R-:W-:Y:S02]  /*2430*/  IADD3 R26, PT, PT, R26, -0x7f, RZ ;  /* 0xffffff811a1a7810 */ /* 0x000fe40007ffe0ff */
[----:B------:R-:W-:-:S04]  /*2440*/  IADD3 R27, PT, PT, -R27, R0, RZ ;  /* 0x000000001b1b7210 */ /* 0x000fc80007ffe1ff */
[----:B------:R-:W0:Y:S01]  /*2450*/  MUFU.RCP R0, R27 ;  /* 0x0000001b00007308 */ /* 0x000e220000001000 */
[----:B------:R-:W-:-:S04]  /*2460*/  FADD.FTZ R23, -R27, -RZ ;  /* 0x800000ff1b177221 */ /* 0x000fc80000010100 */
[----:B0-----:R-:W-:-:S04]  /*2470*/  FFMA R25, R0, R23, 1 ;  /* 0x3f80000000197423 */ /* 0x001fc80000000017 */
[----:B------:R-:W-:Y:S01]  /*2480*/  FFMA R25, R0, R25, R0 ;  /* 0x0000001900197223 */ /* 0x000fe20000000000 */
[C---:B------:R-:W-:Y:S01]  /*2490*/  IMAD R0, R26.reuse, -0x800000, R3 ;  /* 0xff8000001a007824 */ /* 0x040fe200078e0203 */
[----:B------:R-:W-:-:S03]  /*24a0*/  IADD3 R26, PT, PT, R26, 0x7f, -R2 ;  /* 0x0000007f1a1a7810 */ /* 0x000fc60007ffe802 */
[----:B------:R-:W-:Y:S02]  /*24b0*/  FFMA R28, R0, R25, RZ ;  /* 0x00000019001c7223 */ /* 0x000fe400000000ff */
[----:B------:R-:W-:Y:S02]  /*24c0*/  IMAD.IADD R21, R26, 0x1, R21 ;  /* 0x000000011a157824 */ /* 0x000fe400078e0215 */
        /* <DEDUP_REMOVED lines=39> */
.L_x_373:
[----:B------:R-:W-:-:S04]  /*2740*/  LOP3.LUT R0, R0, 0x80000000, RZ, 0xc0, !PT ;  /* 0x8000000000007812 */ /* 0x000fc800078ec0ff */
[----:B------:R-:W-:Y:S01]  /*2750*/  LOP3.LUT R0, R0, 0x7f800000, RZ, 0xfc, !PT ;  /* 0x7f80000000007812 */ /* 0x000fe200078efcff */
[----:B------:R-:W-:Y:S06]  /*2760*/  BRA `(.L_x_374) ;  /* 0x0000000000047947 */ /* 0x000fec0003800000 */
.L_x_372:
[----:B------:R-:W-:-:S07]  /*2770*/  LEA R0, R21, R0, 0x17 ;  /* 0x0000000015007211 */ /* 0x000fce00078eb8ff */
.L_x_374:
[----:B------:R-:W-:Y:S05]  /*2780*/  BSYNC.RECONVERGENT B1 ;  /* 0x0000000000017941 */ /* 0x000fea0003800200 */
.L_x_371:
[----:B------:R-:W-:Y:S05]  /*2790*/  BRA `(.L_x_375) ;  /* 0x0000000000207947 */ /* 0x000fea0003800000 */
.L_x_370:
[----:B------:R-:W-:-:S04]  /*27a0*/  LOP3.LUT R0, R0, 0x80000000, R3, 0x48, !PT ;  /* 0x8000000000007812 */ /* 0x000fc800078e4803 */
[----:B------:R-:W-:Y:S01]  /*27b0*/  LOP3.LUT R0, R0, 0x7f800000, RZ, 0xfc, !PT ;  /* 0x7f80000000007812 */ /* 0x000fe200078efcff */
[----:B------:R-:W-:Y:S06]  /*27c0*/  BRA `(.L_x_375) ;  /* 0x0000000000147947 */ /* 0x000fec0003800000 */
.L_x_369:
[----:B------:R-:W-:Y:S01]  /*27d0*/  LOP3.LUT R0, R0, 0x80000000, R3, 0x48, !PT ;  /* 0x8000000000007812 */ /* 0x000fe200078e4803 */
[----:B------:R-:W-:Y:S06]  /*27e0*/  BRA `(.L_x_375) ;  /* 0x00000000000c7947 */ /* 0x000fec0003800000 */
.L_x_368:
[----:B------:R-:W0:Y:S01]  /*27f0*/  MUFU.RSQ R0, -QNAN ;  /* 0xffc0000000007908 */ /* 0x000e220000001400 */
[----:B------:R-:W-:Y:S05]  /*2800*/  BRA `(.L_x_375) ;  /* 0x0000000000047947 */ /* 0x000fea0003800000 */
.L_x_367:
[----:B------:R-:W-:-:S07]  /*2810*/  FADD.FTZ R0, R3, R0 ;  /* 0x0000000003007221 */ /* 0x000fce0000010000 */
.L_x_375:
[----:B------:R-:W-:Y:S05]  /*2820*/  BSYNC.RECONVERGENT B0 ;  /* 0x0000000000007941 */ /* 0x000fea0003800200 */
.L_x_365:
[----:B------:R-:W-:-:S04]  /*2830*/  HFMA2 R25, -RZ, RZ, 0, 0 ;  /* 0x00000000ff197431 */ /* 0x000fc800000001ff */
[----:B0-----:R-:W-:Y:S05]  /*2840*/  RET.REL.NODEC R24 `(hwc2chw_u8) ;  /* 0xffffffd418ec7950 */ /* 0x001fea0003c3ffff */
.L_x_376:
        /* <DEDUP_REMOVED lines=11> */
.L_x_456:


//--------------------- .text.rgb2bgr             --------------------------
	.section	.text.rgb2bgr,"ax",@progbits
	.align	128
        .global         rgb2bgr
        .type           rgb2bgr,@function
        .size           rgb2bgr,(.L_x_479 - rgb2bgr)
        .other          rgb2bgr,@"STO_CUDA_ENTRY STV_DEFAULT"
rgb2bgr:
.text.rgb2bgr:
        /* <DEDUP_REMOVED lines=14> */
[----:B------:R-:W-:Y:S01]  /*00e0*/  IMAD R0, R3, UR7, R0 ;  /* 0x0000000703007c24 */ /* 0x000fe2000f8e0200 */
[----:B------:R-:W1:Y:S03]  /*00f0*/  LDCU.64 UR4, c[0x0][0x358] ;  /* 0x00006b00ff0477ac */ /* 0x000e660008000a00 */
[----:B------:R-:W-:-:S05]  /*0100*/  IMAD R0, R0, 0x3, RZ ;  /* 0x0000000300007824 */ /* 0x000fca00078e02ff */
[----:B------:R-:W-:Y:S02]  /*0110*/  SHF.R.S32.HI R5, RZ, 0x1f, R0 ;  /* 0x0000001fff057819 */ /* 0x000fe40000011400 */
[----:B0-----:R-:W-:-:S04]  /*0120*/  IADD3 R2, P0, PT, R0, UR8, RZ ;  /* 0x0000000800027c10 */ /* 0x001fc8000ff1e0ff */
[----:B------:R-:W-:-:S05]  /*0130*/  IADD3.X R3, PT, PT, R5, UR9, RZ, P0, !PT ;  /* 0x0000000905037c10 */ /* 0x000fca00087fe4ff */
[----:B-1----:R-:W2:Y:S04]  /*0140*/  LDG.E.U8.CONSTANT R9, desc[UR4][R2.64+0x1] ;  /* 0x0000010402097981 */ /* 0x002ea8000c1e9100 */
[----:B------:R-:W3:Y:S04]  /*0150*/  LDG.E.U8.CONSTANT R7, desc[UR4][R2.64] ;  /* 0x0000000402077981 */ /* 0x000ee8000c1e9100 */
[----:B------:R-:W4:Y:S01]  /*0160*/  LDG.E.U8.CONSTANT R11, desc[UR4][R2.64+0x2] ;  /* 0x00000204020b7981 */ /* 0x000f22000c1e9100 */
[----:B------:R-:W-:-:S04]  /*0170*/  IADD3 R4, P0, PT, R0, UR10, RZ ;  /* 0x0000000a00047c10 */ /* 0x000fc8000ff1e0ff */
[----:B------:R-:W-:-:S05]  /*0180*/  IADD3.X R5, PT, PT, R5, UR11, RZ, P0, !PT ;  /* 0x0000000b05057c10 */ /* 0x000fca00087fe4ff */
[----:B--2---:R-:W-:Y:S04]  /*0190*/  STG.E.U8 desc[UR4][R4.64+0x1], R9 ;  /* 0x0000010904007986 */ /* 0x004fe8000c101104 */
[----:B---3--:R-:W-:Y:S04]  /*01a0*/  STG.E.U8 desc[UR4][R4.64+0x2], R7 ;  /* 0x0000020704007986 */ /* 0x008fe8000c101104 */
[----:B----4-:R-:W-:Y:S01]  /*01b0*/  STG.E.U8 desc[UR4][R4.64], R11 ;  /* 0x0000000b04007986 */ /* 0x010fe2000c101104 */
[----:B------:R-:W-:Y:S05]  /*01c0*/  EXIT ;  /* 0x000000000000794d */ /* 0x000fea0003800000 */
.L_x_377:
        /* <DEDUP_REMOVED lines=11> */
.L_x_479:


//--------------------- .text.postprocess_pad_u8_to_nhwc_f32 --------------------------
	.section	.text.postprocess_pad_u8_to_nhwc_f32,"ax",@progbits
	.align	128
        .global         postprocess_pad_u8_to_nhwc_f32
        .type           postprocess_pad_u8_to_nhwc_f32,@function
        .size           postprocess_pad_u8_to_nhwc_f32,(.L_x_457 - postprocess_pad_u8_to_nhwc_f32)
        .other          postprocess_pad_u8_to_nhwc_f32,@"STO_CUDA_ENTRY STV_DEFAULT"
postprocess_pad_u8_to_nhwc_f32:
.text.postprocess_pad_u8_to_nhwc_f32:
        /* <DEDUP_REMOVED lines=16> */
[----:B------:R-:W-:Y:S01]  /*0100*/  IMAD R6, R6, 0x3, RZ ;  /* 0x0000000306067824 */ /* 0x000fe200078e02ff */
[----:B------:R-:W2:Y:S01]  /*0110*/  LDCU.64 UR8, c[0x0][0x390] ;  /* 0x00007200ff0877ac */ /* 0x000ea20008000a00 */
[----:B------:R-:W3:Y:S01]  /*0120*/  LDCU.U8 UR6, c[0x0][0x3a8] ;  /* 0x00007500ff0677ac */ /* 0x000ee20008000000 */
[----:B0-----:R-:W-:Y:S02]  /*0130*/  UISETP.NE.U32.AND UP1, UPT, UR14, URZ, UPT ;  /* 0x000000ff0e00728c */ /* 0x001fe4000bf25070 */
[----:B------:R-:W-:-:S02]  /*0140*/  UISETP.EQ.U32.AND UP0, UPT, UR12, URZ, UPT ;  /* 0x000000ff0c00728c */ /* 0x000fc4000bf02070 */
[----:B------:R-:W-:Y:S01]  /*0150*/  UISETP.NE.AND.EX UP1, UPT, UR15, URZ, UPT, UP1 ;  /* 0x000000ff0f00728c */ /* 0x000fe2000bf25310 */
[----:B-1----:R-:W-:Y:S02]  /*0160*/  VIADD R5, R3, -UR4 ;  /* 0x8000000403057c36 */ /* 0x002fe40008000000 */
[----:B------:R-:W-:Y:S01]  /*0170*/  VIADD R2, R0, -UR5 ;  /* 0x8000000500027c36 */ /* 0x000fe20008000000 */
[----:B------:R-:W-:Y:S02]  /*0180*/  UISETP.EQ.OR.EX UP0, UPT, UR13, URZ, !UP1, UP0 ;  /* 0x000000ff0d00728c */ /* 0x000fe4000cf02700 */
[C---:B--2---:R-:W-:Y:S01]  /*0190*/  ISETP.GE.AND P1, PT, R5.reuse, UR8, PT ;  /* 0x0000000805007c0c */ /* 0x044fe2000bf26270 */
[----:B------:R-:W0:Y:S01]  /*01a0*/  LDCU.64 UR4, c[0x0][0x358] ;  /* 0x00006b00ff0477ac */ /* 0x000e220008000a00 */
[C---:B------:R-:W-:Y:S02]  /*01b0*/  ISETP.GE.AND P0, PT, R2.reuse, UR9, PT ;  /* 0x0000000902007c0c */ /* 0x040fe4000bf06270 */
[C---:B------:R-:W-:Y:S01]  /*01c0*/  ISETP.LT.OR P1, PT, R5.reuse, RZ, P1 ;  /* 0x000000ff0500720c */ /* 0x040fe20000f21670 */
[----:B------:R-:W-:Y:S01]  /*01d0*/  IMAD R5, R5, UR9, R2 ;  /* 0x0000000905057c24 */ /* 0x000fe2000f8e0202 */
[----:B------:R-:W-:Y:S01]  /*01e0*/  ISETP.LT.OR P0, PT, R2, RZ, P0 ;  /* 0x000000ff0200720c */ /* 0x000fe20000701670 */
[----:B---3--:R-:W-:-:S02]  /*01f0*/  IMAD.U32 R2, RZ, RZ, UR6 ;  /* 0x00000006ff027e24 */ /* 0x008fc4000f8e00ff */
[----:B------:R-:W-:Y:S01]  /*0200*/  IMAD R5, R5, 0x3, RZ ;  /* 0x0000000305057824 */ /* 0x000fe200078e02ff */
[----:B------:R-:W-:Y:S01]  /*0210*/  PLOP3.LUT P0, PT, P0, P1, PT, 0xf8, 0x8f ;  /* 0x00000000008f781c */ /* 0x000fe20000703f70 */
[----:B------:R-:W-:-:S12]  /*0220*/  BRA.U UP0, `(.L_x_378) ;  /* 0x00000005006c7547 */ /* 0x000fd8000b800000 */
[----:B------:R-:W1:Y:S01]  /*0230*/  LDCU.64 UR6, c[0x0][0x380] ;  /* 0x00007000ff0677ac */ /* 0x000e620008000a00 */
[----:B------:R-:W0:Y:S01]  /*0240*/  LDC.64 R10, c[0x0][0x3b8] ;  /* 0x0000ee00ff0a7b82 */ /* 0x000e220000000a00 */
[----:B------:R-:W-:-:S07]  /*0250*/  PRMT R0, R2, 0x7610, R0 ;  /* 0x0000761002007816 */ /* 0x000fce0000000000 */
[----:B------:R-:W2:Y:S01]  /*0260*/  LDC.64 R8, c[0x0][0x3b0] ;  /* 0x0000ec00ff087b82 */ /* 0x000ea20000000a00 */
[C---:B-1----:R-:W-:Y:S01]  /*0270*/  IADD3 R4, P1, PT, R5.reuse, UR6, RZ ;  /* 0x0000000605047c10 */ /* 0x042fe2000ff3e0ff */
[----:B------:R-:W1:Y:S03]  /*0280*/  LDCU UR6, c[0x0][0x3c0] ;  /* 0x00007800ff0677ac */ /* 0x000e660008000800 */
[----:B------:R-:W-:Y:S01]  /*0290*/  LEA.HI.X.SX32 R5, R5, UR7, 0x1, P1 ;  /* 0x0000000705057c11 */ /* 0x000fe200088f0eff */
[----:B------:R-:W3:Y:S01]  /*02a0*/  LDCU UR7, c[0x0][0x3ac] ;  /* 0x00007580ff0777ac */ /* 0x000ee20008000800 */
[----:B0-----:R-:W4:Y:S04]  /*02b0*/  LDG.E.CONSTANT R11, desc[UR4][R10.64] ;  /* 0x000000040a0b7981 */ /* 0x001f28000c1e9900 */
[----:B------:R-:W5:Y:S04]  /*02c0*/  @!P0 LDG.E.U8.CONSTANT R0, desc[UR4][R4.64] ;  /* 0x0000000404008981 */ /* 0x000f68000c1e9100 */
[----:B--2---:R-:W3:Y:S01]  /*02d0*/  LDG.E.CONSTANT R9, desc[UR4][R8.64] ;  /* 0x0000000408097981 */ /* 0x004ee2000c1e9900 */
[----:B------:R-:W-:Y:S01]  /*02e0*/  BSSY.RECONVERGENT B0, `(.L_x_379) ;  /* 0x0000011000007945 */ /* 0x000fe20003800200 */
[----:B-1----:R-:W-:Y:S01]  /*02f0*/  ISETP.NE.AND P3, PT, RZ, UR6, PT ;  /* 0x00000006ff007c0c */ /* 0x002fe2000bf65270 */
[----:B----4-:R-:W0:Y:S01]  /*0300*/  MUFU.RCP R12, R11 ;  /* 0x0000000b000c7308 */ /* 0x010e220000001000 */
[----:B-----5:R-:W-:-:S07]  /*0310*/  LOP3.LUT R3, R0, 0xff, RZ, 0xc0, !PT ;  /* 0x000000ff00037812 */ /* 0x020fce00078ec0ff */
[----:B------:R-:W3:Y:S01]  /*0320*/  I2F.U16 R0, R3 ;  /* 0x0000000300007306 */ /* 0x000ee20000101000 */
[----:B0-----:R-:W-:-:S04]  /*0330*/  FFMA R7, -R11, R12, 1 ;  /* 0x3f8000000b077423 */ /* 0x001fc8000000010c */
[----:B------:R-:W-:Y:S01]  /*0340*/  FFMA R7, R12, R7, R12 ;  /* 0x000000070c077223 */ /* 0x000fe2000000000c */
[----:B---3--:R-:W-:-:S04]  /*0350*/  FFMA R0, R0, UR7, -R9 ;  /* 0x0000000700007c23 */ /* 0x008fc80008000809 */
[----:B------:R-:W0:Y:S01]  /*0360*/  FCHK P1, R0, R11 ;  /* 0x0000000b00007302 */ /* 0x000e220000020000 */
[----:B------:R-:W-:-:S04]  /*0370*/  FFMA R10, R0, R7, RZ ;  /* 0x00000007000a7223 */ /* 0x000fc800000000ff */
[----:B------:R-:W-:-:S04]  /*0380*/  FFMA R8, -R11, R10, R0 ;  /* 0x0000000a0b087223 */ /* 0x000fc80000000100 */
[----:B------:R-:W-:Y:S01]  /*0390*/  FFMA R7, R7, R8, R10 ;  /* 0x0000000807077223 */ /* 0x000fe2000000000a */
[----:B0-----:R-:W-:Y:S06]  /*03a0*/  @!P1 BRA `(.L_x_380) ;  /* 0x0000000000109947 */ /* 0x001fec0003800000 */
[----:B------:R-:W-:Y:S01]  /*03b0*/  IMAD.MOV.U32 R3, RZ, RZ, R11 ;  /* 0x000000ffff037224 */ /* 0x000fe200078e000b */
[----:B------:R-:W-:-:S07]  /*03c0*/  MOV R8, 0x3e0 ;  /* 0x000003e000087802 */ /* 0x000fce0000000f00 */
[----:B------:R-:W-:Y:S05]  /*03d0*/  CALL.REL.NOINC `($__internal_12_$__cuda_sm3x_div_rn_noftz_f32_slowpath) ;  /* 0x0000000400847944 */ /* 0x000fea0003c00000 */
[----:B------:R-:W-:-:S07]  /*03e0*/  IMAD.MOV.U32 R7, RZ, RZ, R0 ;  /* 0x000000ffff077224 */ /* 0x000fce00078e0000 */
.L_x_380:
[----:B------:R-:W-:Y:S05]  /*03f0*/  BSYNC.RECONVERGENT B0 ;  /* 0x0000000000007941 */ /* 0x000fea0003800200 */
.L_x_379:
[----:B------:R-:W0:Y:S01]  /*0400*/  LDC.64 R12, c[0x0][0x3b8] ;  /* 0x0000ee00ff0c7b82 */ /* 0x000e220000000a00 */
[----:B------:R-:W-:Y:S01]  /*0410*/  PRMT R0, R2, 0x7610, R0 ;  /* 0x0000761002007816 */ /* 0x000fe20000000000 */
[----:B------:R-:W1:Y:S06]  /*0420*/  LDCU UR7, c[0x0][0x3ac] ;  /* 0x00007580ff0777ac */ /* 0x000e6c0008000800 */
[----:B------:R-:W2:Y:S01]  /*0430*/  LDC.64 R10, c[0x0][0x3b0] ;  /* 0x0000ec00ff0a7b82 */ /* 0x000ea20000000a00 */
[----:B------:R-:W3:Y:S07]  /*0440*/  @!P0 LDG.E.U8.CONSTANT R0, desc[UR4][R4.64+0x1] ;  /* 0x0000010404008981 */ /* 0x000eee000c1e9100 */
[----:B------:R-:W4:Y:S01]  /*0450*/  LDC.64 R8, c[0x0][0x388] ;  /* 0x0000e200ff087b82 */ /* 0x000f220000000a00 */
[----:B------:R-:W-:Y:S01]  /*0460*/  IMAD.MOV.U32 R15, RZ, RZ, R7 ;  /* 0x000000ffff0f7224 */ /* 0x000fe200078e0007 */
[----:B------:R-:W5:Y:S01]  /*0470*/  LDCU UR6, c[0x0][0x3c0] ;  /* 0x00007800ff0677ac */ /* 0x000f620008000800 */
[----:B0-----:R-:W3:Y:S04]  /*0480*/  LDG.E.CONSTANT R13, desc[UR4][R12.64+0x4] ;  /* 0x000004040c0d7981 */ /* 0x001ee8000c1e9900 */
[----:B--2---:R-:W1:Y:S01]  /*0490*/  LDG.E.CONSTANT R11, desc[UR4][R10.64+0x4] ;  /* 0x000004040a0b7981 */ /* 0x004e62000c1e9900 */
[----:B------:R-:W-:Y:S01]  /*04a0*/  @P3 FMNMX R15, RZ, R15, !PT ;  /* 0x0000000fff0f3209 */ /* 0x000fe20007800000 */
[----:B----4-:R-:W-:-:S05]  /*04b0*/  IMAD.WIDE R6, R6, 0x4, R8 ;  /* 0x0000000406067825 */ /* 0x010fca00078e0208 */
[----:B------:R0:W-:Y:S01]  /*04c0*/  STG.E desc[UR4][R6.64], R15 ;  /* 0x0000000f06007986 */ /* 0x0001e2000c101904 */
[----:B-----5:R-:W-:Y:S01]  /*04d0*/  ISETP.NE.AND P3, PT, RZ, UR6, PT ;  /* 0x00000006ff007c0c */ /* 0x020fe2000bf65270 */
[----:B------:R-:W-:Y:S01]  /*04e0*/  BSSY.RECONVERGENT B0, `(.L_x_381) ;  /* 0x0000010000007945 */ /* 0x000fe20003800200 */
[----:B---3--:R-:W-:-:S04]  /*04f0*/  LOP3.LUT R3, R0, 0xff, RZ, 0xc0, !PT ;  /* 0x000000ff00037812 */ /* 0x008fc800078ec0ff */
[----:B------:R-:W1:Y:S08]  /*0500*/  I2F.U16 R0, R3 ;  /* 0x0000000300007306 */ /* 0x000e700000101000 */
[----:B------:R-:W2:Y:S01]  /*0510*/  MUFU.RCP R14, R13 ;  /* 0x0000000d000e7308 */ /* 0x000ea20000001000 */
        /* <DEDUP_REMOVED lines=10> */
[----:B------:R-:W-:Y:S05]  /*05c0*/  CALL.REL.NOINC `($__internal_12_$__cuda_sm3x_div_rn_noftz_f32_slowpath) ;  /* 0x0000000400087944 */ /* 0x000fea0003c00000 */
[----:B------:R-:W-:-:S07]  /*05d0*/  IMAD.MOV.U32 R3, RZ, RZ, R0 ;  /* 0x000000ffff037224 */ /* 0x000fce00078e0000 */
.L_x_382:
[----:B------:R-:W-:Y:S05]  /*05e0*/  BSYNC.RECONVERGENT B0 ;  /* 0x0000000000007941 */ /* 0x000fea0003800200 */
.L_x_381:
[----:B------:R-:W0:Y:S01]  /*05f0*/  LDC.64 R10, c[0x0][0x3b8] ;  /* 0x0000ee00ff0a7b82 */ /* 0x000e220000000a00 */
[----:B------:R-:W2:Y:S01]  /*0600*/  @!P0 LDG.E.U8.CONSTANT R2, desc[UR4][R4.64+0x2] ;  /* 0x0000020404028981 */ /* 0x000ea2000c1e9100 */
[----:B------:R-:W1:Y:S06]  /*0610*/  LDCU UR7, c[0x0][0x3ac] ;  /* 0x00007580ff0777ac */ /* 0x000e6c0008000800 */
[----:B------:R-:W3:Y:S01]  /*0620*/  LDC.64 R8, c[0x0][0x3b0] ;  /* 0x0000ec00ff087b82 */ /* 0x000ee20000000a00 */
[----:B------:R-:W-:Y:S01]  /*0630*/  IMAD.MOV.U32 R13, RZ, RZ, R3 ;  /* 0x000000ffff0d7224 */ /* 0x000fe200078e0003 */
[----:B------:R-:W4:Y:S01]  /*0640*/  LDCU UR6, c[0x0][0x3c0] ;  /* 0x00007800ff0677ac */ /* 0x000f220008000800 */
[----:B0-----:R-:W5:Y:S04]  /*0650*/  LDG.E.CONSTANT R11, desc[UR4][R10.64+0x8] ;  /* 0x000008040a0b7981 */ /* 0x001f68000c1e9900 */
[----:B---3--:R-:W1:Y:S01]  /*0660*/  LDG.E.CONSTANT R9, desc[UR4][R8.64+0x8] ;  /* 0x0000080408097981 */ /* 0x008e62000c1e9900 */
[----:B------:R-:W-:-:S05]  /*0670*/  @P3 FMNMX R13, RZ, R13, !PT ;  /* 0x0000000dff0d3209 */ /* 0x000fca0007800000 */
[----:B------:R0:W-:Y:S01]  /*0680*/  STG.E desc[UR4][R6.64+0x4], R13 ;  /* 0x0000040d06007986 */ /* 0x0001e2000c101904 */
[----:B----4-:R-:W-:Y:S01]  /*0690*/  ISETP.NE.AND P0, PT, RZ, UR6, PT ;  /* 0x00000006ff007c0c */ /* 0x010fe2000bf05270 */
[----:B------:R-:W-:Y:S01]  /*06a0*/  BSSY.RECONVERGENT B0, `(.L_x_383) ;  /* 0x0000010000007945 */ /* 0x000fe20003800200 */
[----:B--2---:R-:W-:-:S04]  /*06b0*/  LOP3.LUT R2, R2, 0xff, RZ, 0xc0, !PT ;  /* 0x000000ff02027812 */ /* 0x004fc800078ec0ff */
[----:B------:R-:W1:Y:S08]  /*06c0*/  I2F.U16 R0, R2 ;  /* 0x0000000200007306 */ /* 0x000e700000101000 */
[----:B-----5:R-:W2:Y:S01]  /*06d0*/  MUFU.RCP R12, R11 ;  /* 0x0000000b000c7308 */ /* 0x020ea20000001000 */
        /* <DEDUP_REMOVED lines=12> */
.L_x_384:
[----:B------:R-:W-:Y:S05]  /*07a0*/  BSYNC.RECONVERGENT B0 ;  /* 0x0000000000007941 */ /* 0x000fea0003800200 */
.L_x_383:
[----:B------:R-:W-:-:S05]  /*07b0*/  @P0 FMNMX R2, RZ, R2, !PT ;  /* 0x00000002ff020209 */ /* 0x000fca0007800000 */
[----:B------:R-:W-:Y:S01]  /*07c0*/  STG.E desc[UR4][R6.64+0x8], R2 ;  /* 0x0000080206007986 */ /* 0x000fe2000c101904 */
[----:B------:R-:W-:Y:S05]  /*07d0*/  EXIT ;  /* 0x000000000000794d */ /* 0x000fea0003800000 */
.L_x_378:
[----:B------:R-:W1:Y:S01]  /*07e0*/  LDCU.64 UR6, c[0x0][0x380] ;  /* 0x00007000ff0677ac */ /* 0x000e620008000a00 */
[----:B------:R-:W-:Y:S01]  /*07f0*/  PRMT R0, R2, 0x7610, R0 ;  /* 0x0000761002007816 */ /* 0x000fe20000000000 */
[----:B------:R-:W2:Y:S01]  /*0800*/  LDC.64 R8, c[0x0][0x388] ;  /* 0x0000e200ff087b82 */ /* 0x000ea20000000a00 */
[C---:B-1----:R-:W-:Y:S01]  /*0810*/  IADD3 R4, P1, PT, R5.reuse, UR6, RZ ;  /* 0x0000000605047c10 */ /* 0x042fe2000ff3e0ff */
[----:B------:R-:W1:Y:S03]  /*0820*/  LDCU UR6, c[0x0][0x3c0] ;  /* 0x00007800ff0677ac */ /* 0x000e660008000800 */
[----:B------:R-:W-:Y:S01]  /*0830*/  LEA.HI.X.SX32 R5, R5, UR7, 0x1, P1 ;  /* 0x0000000705057c11 */ /* 0x000fe200088f0eff */
[----:B------:R-:W3:Y:S04]  /*0840*/  LDCU UR7, c[0x0][0x3ac] ;  /* 0x00007580ff0777ac */ /* 0x000ee80008000800 */
[----:B0-----:R-:W4:Y:S04]  /*0850*/  @!P0 LDG.E.U8.CONSTANT R2, desc[UR4][R4.64+0x2] ;  /* 0x0000020404028981 */ /* 0x001f28000c1e9100 */
[----:B------:R-:W5:Y:S04]  /*0860*/  @!P0 LDG.E.U8.CONSTANT R0, desc[UR4][R4.64] ;  /* 0x0000000404008981 */ /* 0x000f68000c1e9100 */
[----:B------:R-:W3:Y:S01]  /*0870*/  @!P0 LDG.E.U8.CONSTANT R3, desc[UR4][R4.64+0x1] ;  /* 0x0000010404038981 */ /* 0x000ee2000c1e9100 */
[----:B--2---:R-:W-:Y:S01]  /*0880*/  IMAD.WIDE R8, R6, 0x4, R8 ;  /* 0x0000000406087825 */ /* 0x004fe200078e0208 */
[----:B-1----:R-:W-:-:S02]  /*0890*/  ISETP.NE.AND P3, PT, RZ, UR6, !P0 ;  /* 0x00000006ff007c0c */ /* 0x002fc4000c765270 */
[----:B------:R-:W-:Y:S02]  /*08a0*/  ISETP.NE.AND P1, PT, RZ, UR6, PT ;  /* 0x00000006ff007c0c */ /* 0x000fe4000bf25270 */
[----:B------:R-:W-:Y:S02]  /*08b0*/  ISETP.NE.AND P2, PT, RZ, UR6, P0 ;  /* 0x00000006ff007c0c */ /* 0x000fe40008745270 */
[----:B----4-:R-:W-:Y:S01]  /*08c0*/  LOP3.LUT R10, R2, 0xff, RZ, 0xc0, !PT ;  /* 0x000000ff020a7812 */ /* 0x010fe200078ec0ff */
[----:B------:R-:W0:Y:S01]  /*08d0*/  @P0 I2F.U16 R7, R2 ;  /* 0x0000000200070306 */ /* 0x000e220000101000 */
[----:B-----5:R-:W-:-:S07]  /*08e0*/  LOP3.LUT R0, R0, 0xff, RZ, 0xc0, !PT ;  /* 0x000000ff00007812 */ /* 0x020fce00078ec0ff */
[----:B------:R-:W1:Y:S01]  /*08f0*/  I2F.U16 R10, R10 ;  /* 0x0000000a000a7306 */ /* 0x000e620000101000 */
[----:B---3--:R-:W-:-:S05]  /*0900*/  @!P0 I2FP.F32.U32 R2, R3 ;  /* 0x0000000300028245 */ /* 0x008fca0000201000 */
[----:B------:R-:W-:Y:S01]  /*0910*/  @!P0 FMUL R5, R2, UR7 ;  /* 0x0000000702058c20 */ /* 0x000fe20008400000 */
[----:B0-----:R-:W-:Y:S01]  /*0920*/  @P0 FMUL R7, R7, UR7 ;  /* 0x0000000707070c20 */ /* 0x001fe20008400000 */
[----:B------:R-:W0:Y:S03]  /*0930*/  I2F.U16 R0, R0 ;  /* 0x0000000000007306 */ /* 0x000e260000101000 */
[----:B------:R-:W-:Y:S02]  /*0940*/  @P3 FMNMX R5, RZ, R5, !PT ;  /* 0x00000005ff053209 */ /* 0x000fe40007800000 */
[----:B------:R-:W-:Y:S01]  /*0950*/  @P2 FMNMX R7, RZ, R7, !PT ;  /* 0x00000007ff072209 */ /* 0x000fe20007800000 */
[----:B-1----:R-:W-:Y:S02]  /*0960*/  FMUL R11, R10, UR7 ;  /* 0x000000070a0b7c20 */ /* 0x002fe40008400000 */
[----:B------:R-:W-:Y:S03]  /*0970*/  @!P0 STG.E desc[UR4][R8.64+0x4], R5 ;  /* 0x0000040508008986 */ /* 0x000fe6000c101904 */
[----:B------:R-:W-:Y:S01]  /*0980*/  @P1 FMNMX R11, RZ, R11, !PT ;  /* 0x0000000bff0b1209 */ /* 0x000fe20007800000 */
[----:B------:R-:W-:Y:S01]  /*0990*/  @P0 STG.E desc[UR4][R8.64+0x4], R7 ;  /* 0x0000040708000986 */ /* 0x000fe2000c101904 */
[----:B0-----:R-:W-:-:S03]  /*09a0*/  FMUL R3, R0, UR7 ;  /* 0x0000000700037c20 */ /* 0x001fc60008400000 */
[----:B------:R-:W-:Y:S02]  /*09b0*/  STG.E desc[UR4][R8.64+0x8], R11 ;  /* 0x0000080b08007986 */ /* 0x000fe4000c101904 */
[----:B------:R-:W-:-:S05]  /*09c0*/  @P1 FMNMX R3, RZ, R3, !PT ;  /* 0x00000003ff031209 */ /* 0x000fca0007800000 */
[----:B------:R-:W-:Y:S01]  /*09d0*/  STG.E desc[UR4][R8.64], R3 ;  /* 0x0000000308007986 */ /* 0x000fe2000c101904 */
[----:B------:R-:W-:Y:S05]  /*09e0*/  EXIT ;  /* 0x000000000000794d */ /* 0x000fea0003800000 */
        .weak           $__internal_12_$__cuda_sm3x_div_rn_noftz_f32_slowpath
        .type           $__internal_12_$__cuda_sm3x_div_rn_noftz_f32_slowpath,@function
        .size           $__internal_12_$__cuda_sm3x_div_rn_noftz_f32_slowpath,(.L_x_457 - $__internal_12_$__cuda_sm3x_div_rn_noftz_f32_slowpath)
$__internal_12_$__cuda_sm3x_div_rn_noftz_f32_slowpath:
        /* <DEDUP_REMOVED lines=34> */
.L_x_386:
[----:B------:R-:W-:Y:S01]  /*0c10*/  LEA R12, R10, 0xc0800000, 0x17 ;  /* 0xc08000000a0c7811 */ /* 0x000fe200078eb8ff */
[----:B------:R-:W-:Y:S04]  /*0c20*/  BSSY.RECONVERGENT B2, `(.L_x_391) ;  /* 0x0000036000027945 */ /* 0x000fe80003800200 */
        /* <DEDUP_REMOVED lines=49> */
.L_x_393:
[----:B------:R-:W-:-:S04]  /*0f40*/  LOP3.LUT R0, R0, 0x80000000, RZ, 0xc0, !PT ;  /* 0x8000000000007812 */ /* 0x000fc800078ec0ff */
[----:B------:R-:W-:Y:S01]  /*0f50*/  LOP3.LUT R0, R0, 0x7f800000, RZ, 0xfc, !PT ;  /* 0x7f80000000007812 */ /* 0x000fe200078efcff */
[----:B------:R-:W-:Y:S06]  /*0f60*/  BRA `(.L_x_394) ;  /* 0x0000000000047947 */ /* 0x000fec0003800000 */
.L_x_392:
[----:B------:R-:W-:-:S07]  /*0f70*/  IMAD R0, R10, 0x800000, R0 ;  /* 0x008000000a007824 */ /* 0x000fce00078e0200 */
.L_x_394:
[----:B------:R-:W-:Y:S05]  /*0f80*/  BSYNC.RECONVERGENT B2 ;  /* 0x0000000000027941 */ /* 0x000fea0003800200 */
.L_x_391:
[----:B------:R-:W-:Y:S05]  /*0f90*/  BRA `(.L_x_395) ;  /* 0x0000000000207947 */ /* 0x000fea0003800000 */
.L_x_390:
[----:B------:R-:W-:-:S04]  /*0fa0*/  LOP3.LUT R0, R3, 0x80000000, R0, 0x48, !PT ;  /* 0x8000000003007812 */ /* 0x000fc800078e4800 */
[----:B------:R-:W-:Y:S01]  /*0fb0*/  LOP3.LUT R0, R0, 0x7f800000, RZ, 0xfc, !PT ;  /* 0x7f80000000007812 */ /* 0x000fe200078efcff */
[----:B------:R-:W-:Y:S06]  /*0fc0*/  BRA `(.L_x_395) ;  /* 0x0000000000147947 */ /* 0x000fec0003800000 */
.L_x_389:
[----:B------:R-:W-:Y:S01]  /*0fd0*/  LOP3.LUT R0, R3, 0x80000000, R0, 0x48, !PT ;  /* 0x8000000003007812 */ /* 0x000fe200078e4800 */
[----:B------:R-:W-:Y:S06]  /*0fe0*/  BRA `(.L_x_395) ;  /* 0x00000000000c7947 */ /* 0x000fec0003800000 */
.L_x_388:
[----:B------:R-:W0:Y:S01]  /*0ff0*/  MUFU.RSQ R0, -QNAN ;  /* 0xffc0000000007908 */ /* 0x000e220000001400 */
[----:B------:R-:W-:Y:S05]  /*1000*/  BRA `(.L_x_395) ;  /* 0x0000000000047947 */ /* 0x000fea0003800000 */
.L_x_387:
[----:B------:R-:W-:-:S07]  /*1010*/  FADD.FTZ R0, R0, R3 ;  /* 0x0000000300007221 */ /* 0x000fce0000010000 */
.L_x_395:
[----:B------:R-:W-:Y:S05]  /*1020*/  BSYNC.RECONVERGENT B1 ;  /* 0x0000000000017941 */ /* 0x000fea0003800200 */
.L_x_385:
[----:B------:R-:W-:-:S04]  /*1030*/  IMAD.MOV.U32 R9, RZ, RZ, 0x0 ;  /* 0x00000000ff097424 */ /* 0x000fc800078e00ff */
[----:B0-----:R-:W-:Y:S05]  /*1040*/  RET.REL.NODEC R8 `(postprocess_pad_u8_to_nhwc_f32) ;  /* 0xffffffec08ec7950 */ /* 0x001fea0003c3ffff */
.L_x_396:
        /* <DEDUP_REMOVED lines=11> */
.L_x_457:


//--------------------- .text.postprocess_pad_u8_to_nchw_f32 --------------------------
	.section	.text.postprocess_pad_u8_to_nchw_f32,"ax",@progbits
	.align	128
        .global         postprocess_pad_u8_to_nchw_f32
        .type           postprocess_pad_u8_to_nchw_f32,@function
        .size           postprocess_pad_u8_to_nchw_f32,(.L_x_458 - postprocess_pad_u8_to_nchw_f32)
        .other          postprocess_pad_u8_to_nchw_f32,@"STO_CUDA_ENTRY STV_DEFAULT"
postprocess_pad_u8_to_nchw_f32:
.text.postprocess_pad_u8_to_nchw_f32:
        /* <DEDUP_REMOVED lines=14> */
[----:B------:R-:W1:Y:S01]  /*00e0*/  LDCU.64 UR4, c[0x0][0x3a0] ;  /* 0x00007400ff0477ac */ /* 0x000e620008000a00 */
[----:B------:R-:W2:Y:S01]  /*00f0*/  LDCU.64 UR8, c[0x0][0x390] ;  /* 0x00007200ff0877ac */ /* 0x000ea20008000a00 */
[----:B------:R-:W3:Y:S01]  /*0100*/  LDCU.U8 UR6, c[0x0][0x3a8] ;  /* 0x00007500ff0677ac */ /* 0x000ee20008000000 */
[----:B0-----:R-:W-:Y:S02]  /*0110*/  UISETP.NE.U32.AND UP1, UPT, UR14, URZ, UPT ;  /* 0x000000ff0e00728c */ /* 0x001fe4000bf25070 */
[----:B------:R-:W-:Y:S02]  /*0120*/  UISETP.EQ.U32.AND UP0, UPT, UR12, URZ, UPT ;  /* 0x000000ff0c00728c */ /* 0x000fe4000bf02070 */
[----:B------:R-:W-:Y:S01]  /*0130*/  UISETP.NE.AND.EX UP1, UPT, UR15, URZ, UPT, UP1 ;  /* 0x000000ff0f00728c */ /* 0x000fe2000bf25310 */
[----:B-1----:R-:W-:Y:S02]  /*0140*/  VIADD R0, R2, -UR5 ;  /* 0x8000000502007c36 */ /* 0x002fe40008000000 */
[----:B------:R-:W-:Y:S01]  /*0150*/  VIADD R3, R7, -UR4 ;  /* 0x8000000407037c36 */ /* 0x000fe20008000000 */
[----:B------:R-:W-:-:S02]  /*0160*/  UISETP.EQ.OR.EX UP0, UPT, UR13, URZ, !UP1, UP0 ;  /* 0x000000ff0d00728c */ /* 0x000fc4000cf02700 */
[C---:B--2---:R-:W-:Y:S01]  /*0170*/  ISETP.GE.AND P0, PT, R0.reuse, UR9, PT ;  /* 0x0000000900007c0c */ /* 0x044fe2000bf06270 */
[----:B------:R-:W0:Y:S01]  /*0180*/  LDCU.64 UR4, c[0x0][0x358] ;  /* 0x00006b00ff0477ac */ /* 0x000e220008000a00 */
[C---:B------:R-:W-:Y:S01]  /*0190*/  ISETP.GE.AND P1, PT, R3.reuse, UR8, PT ;  /* 0x0000000803007c0c */ /* 0x040fe2000bf26270 */
[----:B---3--:R-:W-:Y:S01]  /*01a0*/  IMAD.U32 R6, RZ, RZ, UR6 ;  /* 0x00000006ff067e24 */ /* 0x008fe2000f8e00ff */
[----:B------:R-:W-:Y:S01]  /*01b0*/  ISETP.LT.OR P0, PT, R0, RZ, P0 ;  /* 0x000000ff0000720c */ /* 0x000fe20000701670 */
[C---:B------:R-:W-:Y:S01]  /*01c0*/  IMAD R0, R3.reuse, UR9, R0 ;  /* 0x0000000903007c24 */ /* 0x040fe2000f8e0200 */
[----:B------:R-:W-:-:S03]  /*01d0*/  ISETP.LT.OR P1, PT, R3, RZ, P1 ;  /* 0x000000ff0300720c */ /* 0x000fc60000f21670 */
        /* <DEDUP_REMOVED lines=29> */
[----:B------:R-:W-:Y:S05]  /*03b0*/  CALL.REL.NOINC `($__internal_13_$__cuda_sm3x_div_rn_noftz_f32_slowpath) ;  /* 0x0000000400c87944 */ /* 0x000fea0003c00000 */
[----:B------:R-:W-:-:S07]  /*03c0*/  IMAD.MOV.U32 R14, RZ, RZ, R3 ;  /* 0x000000ffff0e7224 */ /* 0x000fce00078e0003 */
.L_x_399:
[----:B------:R-:W-:Y:S05]  /*03d0*/  BSYNC.RECONVERGENT B0 ;  /* 0x0000000000007941 */ /* 0x000fea0003800200 */
.L_x_398:
[----:B------:R-:W0:Y:S01]  /*03e0*/  LDC.64 R12, c[0x0][0x3b8] ;  /* 0x0000ee00ff0c7b82 */ /* 0x000e220000000a00 */
[----:B------:R-:W-:Y:S01]  /*03f0*/  PRMT R0, R6, 0x7610, R0 ;  /* 0x0000761006007816 */ /* 0x000fe20000000000 */
[----:B------:R-:W1:Y:S01]  /*0400*/  LDCU UR6, c[0x0][0x39c] ;  /* 0x00007380ff0677ac */ /* 0x000e620008000800 */
[----:B------:R-:W2:Y:S04]  /*0410*/  LDCU UR7, c[0x0][0x3ac] ;  /* 0x00007580ff0777ac */ /* 0x000ea80008000800 */
[----:B------:R-:W3:Y:S01]  /*0420*/  @!P0 LDG.E.U8.CONSTANT R0, desc[UR4][R4.64+0x1] ;  /* 0x0000010404008981 */ /* 0x000ee2000c1e9100 */
[----:B------:R-:W4:Y:S08]  /*0430*/  LDC.64 R10, c[0x0][0x3b0] ;  /* 0x0000ec00ff0a7b82 */ /* 0x000f300000000a00 */
[----:B------:R-:W5:Y:S01]  /*0440*/  LDC.64 R8, c[0x0][0x388] ;  /* 0x0000e200ff087b82 */ /* 0x000f620000000a00 */
[----:B0-----:R-:W2:Y:S04]  /*0450*/  LDG.E.CONSTANT R13, desc[UR4][R12.64+0x4] ;  /* 0x000004040c0d7981 */ /* 0x001ea8000c1e9900 */
[----:B----4-:R-:W4:Y:S01]  /*0460*/  LDG.E.CONSTANT R11, desc[UR4][R10.64+0x4] ;  /* 0x000004040a0b7981 */ /* 0x010f22000c1e9900 */
[----:B-1----:R-:W-:Y:S01]  /*0470*/  IMAD R3, R7, UR6, R2 ;  /* 0x0000000607037c24 */ /* 0x002fe2000f8e0202 */
[----:B------:R-:W-:Y:S01]  /*0480*/  @P3 FMNMX R14, RZ, R14, !PT ;  /* 0x0000000eff0e3209 */ /* 0x000fe20007800000 */
[----:B------:R-:W0:Y:S02]  /*0490*/  LDCU UR6, c[0x0][0x3c0] ;  /* 0x00007800ff0677ac */ /* 0x000e240008000800 */
[----:B-----5:R-:W-:-:S05]  /*04a0*/  IMAD.WIDE R8, R3, 0x4, R8 ;  /* 0x0000000403087825 */ /* 0x020fca00078e0208 */
[----:B------:R1:W-:Y:S01]  /*04b0*/  STG.E desc[UR4][R8.64], R14 ;  /* 0x0000000e08007986 */ /* 0x0003e2000c101904 */
[----:B------:R-:W-:Y:S01]  /*04c0*/  BSSY.RECONVERGENT B0, `(.L_x_400) ;  /* 0x0000010000007945 */ /* 0x000fe20003800200 */
[----:B0-----:R-:W-:Y:S02]  /*04d0*/  ISETP.NE.AND P3, PT, RZ, UR6, PT ;  /* 0x00000006ff007c0c */ /* 0x001fe4000bf65270 */
[----:B---3--:R-:W-:-:S04]  /*04e0*/  LOP3.LUT R15, R0, 0xff, RZ, 0xc0, !PT ;  /* 0x000000ff000f7812 */ /* 0x008fc800078ec0ff */
[----:B------:R-:W4:Y:S08]  /*04f0*/  I2F.U16 R0, R15 ;  /* 0x0000000f00007306 */ /* 0x000f300000101000 */
[----:B--2---:R-:W0:Y:S01]  /*0500*/  MUFU.RCP R16, R13 ;  /* 0x0000000d00107308 */ /* 0x004e220000001000 */
[----:B----4-:R-:W-:-:S07]  /*0510*/  FFMA R0, R0, UR7, -R11 ;  /* 0x0000000700007c23 */ /* 0x010fce000800080b */
        /* <DEDUP_REMOVED lines=9> */
[----:B------:R-:W-:Y:S05]  /*05b0*/  CALL.REL.NOINC `($__internal_13_$__cuda_sm3x_div_rn_noftz_f32_slowpath) ;  /* 0x0000000400487944 */ /* 0x000fea0003c00000 */
.L_x_401:
[----:B------:R-:W-:Y:S05]  /*05c0*/  BSYNC.RECONVERGENT B0 ;  /* 0x0000000000007941 */ /* 0x000fea0003800200 */
.L_x_400:
[----:B------:R-:W0:Y:S01]  /*05d0*/  LDC.64 R12, c[0x0][0x3b8] ;  /* 0x0000ee00ff0c7b82 */ /* 0x000e220000000a00 */
[----:B------:R1:W2:Y:S01]  /*05e0*/  @!P0 LDG.E.U8.CONSTANT R6, desc[UR4][R4.64+0x2] ;  /* 0x0000020404068981 */ /* 0x0002a2000c1e9100 */
[----:B------:R-:W3:Y:S01]  /*05f0*/  LDCU.64 UR6, c[0x0][0x398] ;  /* 0x00007300ff0677ac */ /* 0x000ee20008000a00 */
[----:B------:R-:W4:Y:S05]  /*0600*/  LDCU UR8, c[0x0][0x3ac] ;  /* 0x00007580ff0877ac */ /* 0x000f2a0008000800 */
[----:B------:R-:W5:Y:S08]  /*0610*/  LDC.64 R10, c[0x0][0x3b0] ;  /* 0x0000ec00ff0a7b82 */ /* 0x000f700000000a00 */
[----:B------:R-:W1:Y:S01]  /*0620*/  LDC.64 R8, c[0x0][0x388] ;  /* 0x0000e200ff087b82 */ /* 0x000e620000000a00 */
[----:B0-----:R-:W4:Y:S04]  /*0630*/  LDG.E.CONSTANT R13, desc[UR4][R12.64+0x8] ;  /* 0x000008040c0d7981 */ /* 0x001f28000c1e9900 */
[----:B-----5:R-:W5:Y:S01]  /*0640*/  LDG.E.CONSTANT R11, desc[UR4][R10.64+0x8] ;  /* 0x000008040a0b7981 */ /* 0x020f62000c1e9900 */
[----:B---3--:R-:W-:Y:S01]  /*0650*/  VIADD R7, R7, UR6 ;  /* 0x0000000607077c36 */ /* 0x008fe20008000000 */
[----:B------:R-:W0:Y:S01]  /*0660*/  LDCU UR6, c[0x0][0x3c0] ;  /* 0x00007800ff0677ac */ /* 0x000e220008000800 */
[----:B------:R-:W-:-:S02]  /*0670*/  IMAD.MOV.U32 R17, RZ, RZ, R3 ;  /* 0x000000ffff117224 */ /* 0x000fc400078e0003 */
[----:B------:R-:W-:-:S03]  /*0680*/  IMAD R15, R7, UR7, R2 ;  /* 0x00000007070f7c24 */ /* 0x000fc6000f8e0202 */
[----:B------:R-:W-:Y:S01]  /*0690*/  @P3 FMNMX R17, RZ, R17, !PT ;  /* 0x00000011ff113209 */ /* 0x000fe20007800000 */
[----:B-1----:R-:W-:-:S05]  /*06a0*/  IMAD.WIDE R4, R15, 0x4, R8 ;  /* 0x000000040f047825 */ /* 0x002fca00078e0208 */
[----:B------:R1:W-:Y:S01]  /*06b0*/  STG.E desc[UR4][R4.64], R17 ;  /* 0x0000001104007986 */ /* 0x0003e2000c101904 */
[----:B------:R-:W-:Y:S01]  /*06c0*/  BSSY.RECONVERGENT B0, `(.L_x_402) ;  /* 0x0000010000007945 */ /* 0x000fe20003800200 */
[----:B0-----:R-:W-:Y:S02]  /*06d0*/  ISETP.NE.AND P0, PT, RZ, UR6, PT ;  /* 0x00000006ff007c0c */ /* 0x001fe4000bf05270 */
[----:B--2---:R-:W-:-:S04]  /*06e0*/  LOP3.LUT R6, R6, 0xff, RZ, 0xc0, !PT ;  /* 0x000000ff06067812 */ /* 0x004fc800078ec0ff */
[----:B------:R-:W5:Y:S08]  /*06f0*/  I2F.U16 R0, R6 ;  /* 0x0000000600007306 */ /* 0x000f700000101000 */
[----:B----4-:R-:W0:Y:S01]  /*0700*/  MUFU.RCP R14, R13 ;  /* 0x0000000d000e7308 */ /* 0x010e220000001000 */
[----:B-----5:R-:W-:-:S07]  /*0710*/  FFMA R0, R0, UR8, -R11 ;  /* 0x0000000800007c23 */ /* 0x020fce000800080b */
        /* <DEDUP_REMOVED lines=10> */
.L_x_403:
[----:B------:R-:W-:Y:S05]  /*07c0*/  BSYNC.RECONVERGENT B0 ;  /* 0x0000000000007941 */ /* 0x000fea0003800200 */
.L_x_402:
[----:B------:R-:W0:Y:S01]  /*07d0*/  LDCU.64 UR6, c[0x0][0x398] ;  /* 0x00007300ff0677ac */ /* 0x000e220008000a00 */
[----:B------:R-:W1:Y:S01]  /*07e0*/  LDC.64 R4, c[0x0][0x388] ;  /* 0x0000e200ff047b82 */ /* 0x000e620000000a00 */
[----:B------:R-:W-:-:S05]  /*07f0*/  IMAD.MOV.U32 R9, RZ, RZ, R3 ;  /* 0x000000ffff097224 */ /* 0x000fca00078e0003 */
[----:B------:R-:W-:Y:S01]  /*0800*/  @P0 FMNMX R9, RZ, R9, !PT ;  /* 0x00000009ff090209 */ /* 0x000fe20007800000 */
[----:B0-----:R-:W-:-:S04]  /*0810*/  VIADD R7, R7, UR6 ;  /* 0x0000000607077c36 */ /* 0x001fc80008000000 */
[----:B------:R-:W-:-:S04]  /*0820*/  IMAD R3, R7, UR7, R2 ;  /* 0x0000000707037c24 */ /* 0x000fc8000f8e0202 */
[----:B-1----:R-:W-:-:S05]  /*0830*/  IMAD.WIDE R2, R3, 0x4, R4 ;  /* 0x0000000403027825 */ /* 0x002fca00078e0204 */
[----:B------:R-:W-:Y:S01]  /*0840*/  STG.E desc[UR4][R2.64], R9 ;  /* 0x0000000902007986 */ /* 0x000fe2000c101904 */
[----:B------:R-:W-:Y:S05]  /*0850*/  EXIT ;  /* 0x000000000000794d */ /* 0x000fea0003800000 */
.L_x_397:
[----:B------:R-:W1:Y:S01]  /*0860*/  LDCU.64 UR6, c[0x0][0x380] ;  /* 0x00007000ff0677ac */ /* 0x000e620008000a00 */
[----:B------:R-:W2:Y:S01]  /*0870*/  LDC.64 R8, c[0x0][0x388] ;  /* 0x0000e200ff087b82 */ /* 0x000ea20000000a00 */
[C---:B-1----:R-:W-:Y:S01]  /*0880*/  IADD3 R10, P1, PT, R0.reuse, UR6, RZ ;  /* 0x00000006000a7c10 */ /* 0x042fe2000ff3e0ff */
[----:B------:R-:W1:Y:S03]  /*0890*/  LDCU UR6, c[0x0][0x3c0] ;  /* 0x00007800ff0677ac */ /* 0x000e660008000800 */
[----:B------:R-:W-:Y:S01]  /*08a0*/  LEA.HI.X.SX32 R11, R0, UR7, 0x1, P1 ;  /* 0x00000007000b7c11 */ /* 0x000fe200088f0eff */
[----:B------:R-:W3:Y:S01]  /*08b0*/  LDCU UR7, c[0x0][0x3ac] ;  /* 0x00007580ff0777ac */ /* 0x000ee20008000800 */
[----:B------:R-:W-:-:S03]  /*08c0*/  PRMT R0, R6, 0x7610, R0 ;  /* 0x0000761006007816 */ /* 0x000fc60000000000 */
[----:B0-----:R-:W4:Y:S04]  /*08d0*/  @!P0 LDG.E.U8.CONSTANT R6, desc[UR4][R10.64+0x2] ;  /* 0x000002040a068981 */ /* 0x001f28000c1e9100 */
[----:B------:R-:W5:Y:S04]  /*08e0*/  @!P0 LDG.E.U8.CONSTANT R0, desc[UR4][R10.64] ;  /* 0x000000040a008981 */ /* 0x000f68000c1e9100 */
[----:B------:R-:W3:Y:S01]  /*08f0*/  @!P0 LDG.E.U8.CONSTANT R13, desc[UR4][R10.64+0x1] ;  /* 0x000001040a0d8981 */ /* 0x000ee2000c1e9100 */
[C---:B------:R-:W-:Y:S01]  /*0900*/  IMAD.IADD R14, R7.reuse, 0x1, R4 ;  /* 0x00000001070e7824 */ /* 0x040fe200078e0204 */
[----:B-1----:R-:W-:Y:S01]  /*0910*/  ISETP.NE.AND P1, PT, RZ, UR6, PT ;  /* 0x00000006ff007c0c */ /* 0x002fe2000bf25270 */
[----:B------:R-:W-:Y:S01]  /*0920*/  IMAD R4, R4, 0x2, R7 ;  /* 0x0000000204047824 */ /* 0x000fe200078e0207 */
[----:B------:R-:W-:Y:S01]  /*0930*/  ISETP.NE.AND P3, PT, RZ, UR6, !P0 ;  /* 0x00000006ff007c0c */ /* 0x000fe2000c765270 */
[-CC-:B------:R-:W-:Y:S01]  /*0940*/  IMAD R3, R7, R5.reuse, R2.reuse ;  /* 0x0000000507037224 */ /* 0x180fe200078e0202 */
[----:B------:R-:W-:Y:S01]  /*0950*/  ISETP.NE.AND P2, PT, RZ, UR6, P0 ;  /* 0x00000006ff007c0c */ /* 0x000fe20008745270 */
[----:B------:R-:W-:-:S02]  /*0960*/  IMAD R7, R14, R5, R2 ;  /* 0x000000050e077224 */ /* 0x000fc400078e0202 */
[----:B------:R-:W-:Y:S02]  /*0970*/  IMAD R17, R4, R5, R2 ;  /* 0x0000000504117224 */ /* 0x000fe400078e0202 */
[----:B--2---:R-:W-:-:S04]  /*0980*/  IMAD.WIDE R4, R7, 0x4, R8 ;  /* 0x0000000407047825 */ /* 0x004fc800078e0208 */
[----:B------:R-:W-:-:S04]  /*0990*/  IMAD.WIDE R2, R3, 0x4, R8 ;  /* 0x0000000403027825 */ /* 0x000fc800078e0208 */
[----:B------:R-:W-:Y:S01]  /*09a0*/  IMAD.WIDE R8, R17, 0x4, R8 ;  /* 0x0000000411087825 */ /* 0x000fe200078e0208 */
        /* <DEDUP_REMOVED lines=10> */
[----:B-1----:R-:W-:-:S05]  /*0a50*/  FMUL R15, R15, UR7 ;  /* 0x000000070f0f7c20 */ /* 0x002fca0008400000 */
[----:B------:R-:W-:Y:S01]  /*0a60*/  @P1 FMNMX R15, RZ, R15, !PT ;  /* 0x0000000fff0f1209 */ /* 0x000fe20007800000 */
[----:B0-----:R-:W-:-:S05]  /*0a70*/  FMUL R7, R0, UR7 ;  /* 0x0000000700077c20 */ /* 0x001fca0008400000 */
[----:B------:R-:W-:-:S05]  /*0a80*/  @P1 FMNMX R7, RZ, R7, !PT ;  /* 0x00000007ff071209 */ /* 0x000fca0007800000 */
[----:B------:R-:W-:Y:S04]  /*0a90*/  STG.E desc[UR4][R2.64], R7 ;  /* 0x0000000702007986 */ /* 0x000fe8000c101904 */
[----:B------:R-:W-:Y:S04]  /*0aa0*/  @!P0 STG.E desc[UR4][R4.64], R11 ;  /* 0x0000000b04008986 */ /* 0x000fe8000c101904 */
[----:B------:R-:W-:Y:S04]  /*0ab0*/  @P0 STG.E desc[UR4][R4.64], R13 ;  /* 0x0000000d04000986 */ /* 0x000fe8000c101904 */
[----:B------:R-:W-:Y:S01]  /*0ac0*/  STG.E desc[UR4][R8.64], R15 ;  /* 0x0000000f08007986 */ /* 0x000fe2000c101904 */
[----:B------:R-:W-:Y:S05]  /*0ad0*/  EXIT ;  /* 0x000000000000794d */ /* 0x000fea0003800000 */
        .weak           $__internal_13_$__cuda_sm3x_div_rn_noftz_f32_slowpath
        .type           $__internal_13_$__cuda_sm3x_div_rn_noftz_f32_slowpath,@function
        .size           $__internal_13_$__cuda_sm3x_div_rn_noftz_f32_slowpath,(.L_x_458 - $__internal_13_$__cuda_sm3x_div_rn_noftz_f32_slowpath)
$__internal_13_$__cuda_sm3x_div_rn_noftz_f32_slowpath:
        /* <DEDUP_REMOVED lines=34> */
.L_x_405:
        /* <DEDUP_REMOVED lines=51> */
.L_x_412:
[----:B------:R-:W-:-:S04]  /*1030*/  LOP3.LUT R0, R0, 0x80000000, RZ, 0xc0, !PT ;  /* 0x8000000000007812 */ /* 0x000fc800078ec0ff */
[----:B------:R-:W-:Y:S01]  /*1040*/  LOP3.LUT R0, R0, 0x7f800000, RZ, 0xfc, !PT ;  /* 0x7f80000000007812 */ /* 0x000fe200078efcff */
[----:B------:R-:W-:Y:S06]  /*1050*/  BRA `(.L_x_413) ;  /* 0x0000000000047947 */ /* 0x000fec0003800000 */
.L_x_411:
[----:B------:R-:W-:-:S07]  /*1060*/  IMAD R0, R10, 0x800000, R0 ;  /* 0x008000000a007824 */ /* 0x000fce00078e0200 */
.L_x_413:
[----:B------:R-:W-:Y:S05]  /*1070*/  BSYNC.RECONVERGENT B2 ;  /* 0x0000000000027941 */ /* 0x000fea0003800200 */
.L_x_410:
[----:B------:R-:W-:Y:S05]  /*1080*/  BRA `(.L_x_414) ;  /* 0x0000000000207947 */ /* 0x000fea0003800000 */
.L_x_409:
[----:B------:R-:W-:-:S04]  /*1090*/  LOP3.LUT R0, R3, 0x80000000, R0, 0x48, !PT ;  /* 0x8000000003007812 */ /* 0x000fc800078e4800 */
[----:B------:R-:W-:Y:S01]  /*10a0*/  LOP3.LUT R0, R0, 0x7f800000, RZ, 0xfc, !PT ;  /* 0x7f80000000007812 */ /* 0x000fe200078efcff */
[----:B------:R-:W-:Y:S06]  /*10b0*/  BRA `(.L_x_414) ;  /* 0x0000000000147947 */ /* 0x000fec0003800000 */
.L_x_408:
[----:B------:R-:W-:Y:S01]  /*10c0*/  LOP3.LUT R0, R3, 0x80000000, R0, 0x48, !PT ;  /* 0x8000000003007812 */ /* 0x000fe200078e4800 */
[----:B------:R-:W-:Y:S06]  /*10d0*/  BRA `(.L_x_414) ;  /* 0x00000000000c7947 */ /* 0x000fec0003800000 */
.L_x_407:
[----:B------:R-:W0:Y:S01]  /*10e0*/  MUFU.RSQ R0, -QNAN ;  /* 0xffc0000000007908 */ /* 0x000e220000001400 */
[----:B------:R-:W-:Y:S05]  /*10f0*/  BRA `(.L_x_414) ;  /* 0x0000000000047947 */ /* 0x000fea0003800000 */
.L_x_406:
[----:B------:R-:W-:-:S07]  /*1100*/  FADD.FTZ R0, R0, R3 ;  /* 0x0000000300007221 */ /* 0x000fce0000010000 */
.L_x_414:
[----:B------:R-:W-:Y:S05]  /*1110*/  BSYNC.RECONVERGENT B1 ;  /* 0x0000000000017941 */ /* 0x000fea0003800200 */
.L_x_404:
[----:B------:R-:W-:Y:S02]  /*1120*/  IMAD.MOV.U32 R9, RZ, RZ, 0x0 ;  /* 0x00000000ff097424 */ /* 0x000fe400078e00ff */
[----:B0-----:R-:W-:Y:S02]  /*1130*/  IMAD.MOV.U32 R3, RZ, RZ, R0 ;  /* 0x000000ffff037224 */ /* 0x001fe400078e0000 */
[----:B------:R-:W-:Y:S05]  /*1140*/  RET.REL.NODEC R8 `(postprocess_pad_u8_to_nchw_f32) ;  /* 0xffffffec08ac7950 */ /* 0x000fea0003c3ffff */
.L_x_415:
        /* <DEDUP_REMOVED lines=11> */
.L_x_458:


//--------------------- .text.conv_horiz_u8x3     --------------------------
	.section	.text.conv_horiz_u8x3,"ax",@progbits
	.align	128
        .global         conv_horiz_u8x3
        .type           conv_horiz_u8x3,@function
        .size           conv_horiz_u8x3,(.L_x_482 - conv_horiz_u8x3)
        .other          conv_horiz_u8x3,@"STO_CUDA_ENTRY STV_DEFAULT"
conv_horiz_u8x3:
.text.conv_horiz_u8x3:
        /* <DEDUP_REMOVED lines=8> */
[----:B------:R-:W1:Y:S01]  /*0080*/  S2UR UR4, SR_CTAID.X ;  /* 0x00000000000479c3 */ /* 0x000e620000002500 */
[----:B0-----:R-:W-:-:S05]  /*0090*/  IMAD R7, R7, UR5, R0 ;  /* 0x0000000507077c24 */ /* 0x001fca000f8e0200 */
[----:B--2---:R-:W-:Y:S01]  /*00a0*/  ISETP.GE.AND P0, PT, R7, UR6, PT ;  /* 0x0000000607007c0c */ /* 0x004fe2000bf06270 */
[----:B-1----:R-:W-:-:S05]  /*00b0*/  IMAD R6, R6, UR4, R3 ;  /* 0x0000000406067c24 */ /* 0x002fca000f8e0203 */
[----:B---3--:R-:W-:-:S13]  /*00c0*/  ISETP.GE.OR P0, PT, R6, UR8, P0 ;  /* 0x0000000806007c0c */ /* 0x008fda0008706670 */
[----:B------:R-:W-:Y:S05]  /*00d0*/  @P0 EXIT ;  /* 0x000000000000094d */ /* 0x000fea0003800000 */
[----:B------:R-:W0:Y:S01]  /*00e0*/  LDC.64 R2, c[0x0][0x3a8] ;  /* 0x0000ea00ff027b82 */ /* 0x000e220000000a00 */
[----:B------:R-:W1:Y:S01]  /*00f0*/  LDCU.64 UR6, c[0x0][0x358] ;  /* 0x00006b00ff0677ac */ /* 0x000e620008000a00 */
[----:B------:R-:W2:Y:S06]  /*0100*/  LDCU UR9, c[0x0][0x3c0] ;  /* 0x00007800ff0977ac */ /* 0x000eac0008000800 */
[----:B------:R-:W3:Y:S01]  /*0110*/  LDC.64 R4, c[0x0][0x3a0] ;  /* 0x0000e800ff047b82 */ /* 0x000ee20000000a00 */
[----:B------:R-:W4:Y:S01]  /*0120*/  LDCU.64 UR10, c[0x0][0x380] ;  /* 0x00007000ff0a77ac */ /* 0x000f220008000a00 */
[----:B0-----:R-:W-:-:S05]  /*0130*/  IMAD.WIDE R2, R6, 0x4, R2 ;  /* 0x0000000406027825 */ /* 0x001fca00078e0202 */
[----:B-1----:R-:W5:Y:S01]  /*0140*/  LDG.E.CONSTANT R0, desc[UR6][R2.64] ;  /* 0x0000000602007981 */ /* 0x002f62000c1e9900 */
[----:B--2---:R-:W-:Y:S01]  /*0150*/  UIADD3 UR4, UPT, UPT, UR9, -0x1, URZ ;  /* 0xffffffff09047890 */ /* 0x004fe2000fffe0ff */
[----:B------:R-:W-:Y:S01]  /*0160*/  BSSY.RECONVERGENT B0, `(.L_x_416) ;  /* 0x00000e5000007945 */ /* 0x000fe20003800200 */
[----:B------:R-:W-:Y:S02]  /*0170*/  UMOV UR5, 0x1 ;  /* 0x0000000100057882 */ /* 0x000fe40000000000 */
[----:B------:R-:W-:-:S06]  /*0180*/  USHF.L.U32 UR4, UR5, UR4, URZ ;  /* 0x0000000405047299 */ /* 0x000fcc00080006ff */
[----:B------:R-:W-:Y:S02]  /*0190*/  IMAD.U32 R18, RZ, RZ, UR4 ;  /* 0x00000004ff127e24 */ /* 0x000fe4000f8e00ff */
[----:B------:R-:W-:Y:S02]  /*01a0*/  IMAD.U32 R17, RZ, RZ, UR4 ;  /* 0x00000004ff117e24 */ /* 0x000fe4000f8e00ff */
[----:B------:R-:W-:Y:S01]  /*01b0*/  IMAD.U32 R15, RZ, RZ, UR4 ;  /* 0x00000004ff0f7e24 */ /* 0x000fe2000f8e00ff */
[----:B-----5:R-:W-:-:S13]  /*01c0*/  ISETP.GE.AND P0, PT, R0, 0x1, PT ;  /* 0x000000010000780c */ /* 0x020fda0003f06270 */
[----:B---34-:R-:W-:Y:S05]  /*01d0*/  @!P0 BRA `(.L_x_417) ;  /* 0x0000000c00748947 */ /* 0x018fea0003800000 */
[----:B------:R-:W0:Y:S01]  /*01e0*/  LDC.64 R8, c[0x0][0x3b0] ;  /* 0x0000ec00ff087b82 */ /* 0x000e220000000a00 */
[C---:B------:R-:W-:Y:S01]  /*01f0*/  IMAD.WIDE R2, R6.reuse, 0x4, R4 ;  /* 0x0000000406027825 */ /* 0x040fe200078e0204 */
[----:B------:R-:W1:Y:S05]  /*0200*/  LDCU UR4, c[0x0][0x394] ;  /* 0x00007280ff0477ac */ /* 0x000e6a0008000800 */
[----:B------:R-:W1:Y:S01]  /*0210*/  LDG.E.CONSTANT R2, desc[UR6][R2.64] ;  /* 0x0000000602027981 */ /* 0x000e62000c1e9900 */
[----:B0-----:R-:W-:-:S05]  /*0220*/  IMAD.WIDE R4, R6, 0x4, R8 ;  /* 0x0000000406047825 */ /* 0x001fca00078e0208 */
[----:B------:R-:W2:Y:S01]  /*0230*/  LDG.E.CONSTANT R8, desc[UR6][R4.64] ;  /* 0x0000000604087981 */ /* 0x000ea2000c1e9900 */
[C---:B------:R-:W-:Y:S01]  /*0240*/  ISETP.GE.U32.AND P0, PT, R0.reuse, 0x8, PT ;  /* 0x000000080000780c */ /* 0x040fe20003f06070 */
[----:B------:R-:W-:Y:S01]  /*0250*/  BSSY.RECONVERGENT B1, `(.L_x_418) ;  /* 0x0000066000017945 */ /* 0x000fe20003800200 */
[----:B------:R-:W-:Y:S01]  /*0260*/  LOP3.LUT R9, R0, 0x7, RZ, 0xc0, !PT ;  /* 0x0000000700097812 */ /* 0x000fe200078ec0ff */
[----:B------:R-:W-:Y:S02]  /*0270*/  IMAD.MOV.U32 R11, RZ, RZ, RZ ;  /* 0x000000ffff0b7224 */ /* 0x000fe400078e00ff */
[--C-:B------:R-:W-:Y:S01]  /*0280*/  IMAD.MOV.U32 R15, RZ, RZ, R18.reuse ;  /* 0x000000ffff0f7224 */ /* 0x100fe200078e0012 */
[----:B------:R-:W-:Y:S01]  /*0290*/  ISETP.NE.AND P1, PT, R9, RZ, PT ;  /* 0x000000ff0900720c */ /* 0x000fe20003f25270 */
[----:B------:R-:W-:Y:S02]  /*02a0*/  IMAD.MOV.U32 R17, RZ, RZ, R18 ;  /* 0x000000ffff117224 */ /* 0x000fe400078e0012 */
[----:B-1----:R-:W-:Y:S01]  /*02b0*/  IMAD R10, R7, UR4, R2 ;  /* 0x00000004070a7c24 */ /* 0x002fe2000f8e0202 */
[----:B--2---:R-:W-:-:S03]  /*02c0*/  SHF.R.S32.HI R13, RZ, 0x1f, R8 ;  /* 0x0000001fff0d7819 */ /* 0x004fc60000011408 */
[----:B------:R-:W-:Y:S06]  /*02d0*/  @!P0 BRA `(.L_x_419) ;  /* 0x0000000400748947 */ /* 0x000fec0003800000 */
[----:B------:R-:W0:Y:S01]  /*02e0*/  LDCU.64 UR4, c[0x0][0x3b8] ;  /* 0x00007700ff0477ac */ /* 0x000e220008000a00 */
[----:B------:R-:W-:Y:S01]  /*02f0*/  LOP3.LUT R11, R0, 0x7ffffff8, RZ, 0xc0, !PT ;  /* 0x7ffffff8000b7812 */ /* 0x000fe200078ec0ff */
[----:B------:R-:W-:Y:S01]  /*0300*/  IMAD R23, R10, 0x3, RZ ;  /* 0x000000030a177824 */ /* 0x000fe200078e02ff */
[----:B------:R-:W-:Y:S01]  /*0310*/  PRMT R12, R12, 0x3340, R12 ;  /* 0x000033400c0c7816 */ /* 0x000fe2000000000c */
[--C-:B------:R-:W-:Y:S02]  /*0320*/  IMAD.MOV.U32 R15, RZ, RZ, R18.reuse ;  /* 0x000000ffff0f7224 */ /* 0x100fe400078e0012 */
[----:B------:R-:W-:Y:S02]  /*0330*/  IMAD.MOV.U32 R17, RZ, RZ, R18 ;  /* 0x000000ffff117224 */ /* 0x000fe400078e0012 */
[----:B------:R-:W-:Y:S01]  /*0340*/  IMAD.MOV R14, RZ, RZ, -R11 ;  /* 0x000000ffff0e7224 */ /* 0x000fe200078e0a0b */
[----:B0-----:R-:W-:-:S04]  /*0350*/  LEA R19, P0, R8, UR4, 0x1 ;  /* 0x0000000408137c11 */ /* 0x001fc8000f8008ff */
[----:B------:R-:W-:Y:S02]  /*0360*/  LEA.HI.X R20, R8, UR5, R13, 0x1, P0 ;  /* 0x0000000508147c11 */ /* 0x000fe400080f0c0d */
[----:B------:R-:W-:-:S05]  /*0370*/  IADD3 R19, P0, PT, R19, 0x8, RZ ;  /* 0x0000000813137810 */ /* 0x000fca0007f1e0ff */
[----:B------:R-:W-:-:S08]  /*0380*/  IMAD.X R20, RZ, RZ, R20, P0 ;  /* 0x000000ffff147224 */ /* 0x000fd000000e0614 */
.L_x_420:
[----:B------:R-:W-:-:S04]  /*0390*/  IADD3 R2, P0, PT, R23, UR10, RZ ;  /* 0x0000000a17027c10 */ /* 0x000fc8000ff1e0ff */
[----:B------:R-:W-:Y:S01]  /*03a0*/  LEA.HI.X.SX32 R3, R23, UR11, 0x1, P0 ;  /* 0x0000000b17037c11 */ /* 0x000fe200080f0eff */
[----:B------:R-:W-:Y:S02]  /*03b0*/  IMAD.MOV.U32 R4, RZ, RZ, R19 ;  /* 0x000000ffff047224 */ /* 0x000fe400078e0013 */
[----:B------:R-:W-:Y:S02]  /*03c0*/  IMAD.MOV.U32 R5, RZ, RZ, R20 ;  /* 0x000000ffff057224 */ /* 0x000fe400078e0014 */
[----:B------:R-:W2:Y:S04]  /*03d0*/  LDG.E.U8.CONSTANT R16, desc[UR6][R2.64+0x3] ;  /* 0x0000030602107981 */ /* 0x000ea8000c1e9100 */
[----:B------:R-:W2:Y:S04]  /*03e0*/  LDG.E.U8.CONSTANT R27, desc[UR6][R2.64] ;  /* 0x00000006021b7981 */ /* 0x000ea8000c1e9100 */
[----:B------:R-:W3:Y:S04]  /*03f0*/  LDG.E.U16.CONSTANT R24, desc[UR6][R4.64+-0x8] ;  /* 0xfffff80604187981 */ /* 0x000ee8000c1e9500 */
[----:B------:R-:W3:Y:S04]  /*0400*/  LDG.E.U16.CONSTANT R25, desc[UR6][R4.64+-0x6] ;  /* 0xfffffa0604197981 */ /* 0x000ee8000c1e9500 */
[----:B------:R-:W4:Y:S04]  /*0410*/  LDG.E.U8.CONSTANT R26, desc[UR6][R2.64+0x4] ;  /* 0x00000406021a7981 */ /* 0x000f28000c1e9100 */
[----:B------:R-:W4:Y:S04]  /*0420*/  LDG.E.U8.CONSTANT R29, desc[UR6][R2.64+0x1] ;  /* 0x00000106021d7981 */ /* 0x000f28000c1e9100 */
[----:B------:R-:W5:Y:S04]  /*0430*/  LDG.E.U8.CONSTANT R21, desc[UR6][R2.64+0x5] ;  /* 0x0000050602157981 */ /* 0x000f68000c1e9100 */
[----:B------:R-:W5:Y:S04]  /*0440*/  LDG.E.U8.CONSTANT R22, desc[UR6][R2.64+0x2] ;  /* 0x0000020602167981 */ /* 0x000f68000c1e9100 */
[----:B------:R-:W5:Y:S04]  /*0450*/  LDG.E.U8.CONSTANT R19, desc[UR6][R2.64+0x9] ;  /* 0x0000090602137981 */ /* 0x000f68000c1e9100 */
[----:B------:R-:W5:Y:S01]  /*0460*/  LDG.E.U8.CONSTANT R20, desc[UR6][R2.64+0x6] ;  /* 0x0000060602147981 */ /* 0x000f62000c1e9100 */
[----:B--2---:R-:W-:-:S04]  /*0470*/  PRMT R27, R27, 0x3340, R16 ;  /* 0x000033401b1b7816 */ /* 0x004fc80000000010 */
[----:B------:R-:W-:Y:S02]  /*0480*/  PRMT R27, R27, 0x5410, R12 ;  /* 0x000054101b1b7816 */ /* 0x000fe4000000000c */
[----:B---3--:R-:W-:-:S05]  /*0490*/  PRMT R24, R24, 0x5410, R25 ;  /* 0x0000541018187816 */ /* 0x008fca0000000019 */
[----:B------:R-:W-:Y:S02]  /*04a0*/  IDP.2A.LO.S16.U8 R16, R24, R27, R18 ;  /* 0x0000001b18107226 */ /* 0x000fe40000001212 */
[----:B------:R-:W2:Y:S01]  /*04b0*/  LDG.E.U16.CONSTANT R27, desc[UR6][R4.64+-0x2] ;  /* 0xfffffe06041b7981 */ /* 0x000ea2000c1e9500 */
[----:B----4-:R-:W-:-:S03]  /*04c0*/  PRMT R29, R29, 0x3340, R26 ;  /* 0x000033401d1d7816 */ /* 0x010fc6000000001a */
[----:B------:R-:W2:Y:S01]  /*04d0*/  LDG.E.U16.CONSTANT R26, desc[UR6][R4.64+-0x4] ;  /* 0xfffffc06041a7981 */ /* 0x000ea2000c1e9500 */
[----:B-----5:R-:W-:-:S03]  /*04e0*/  PRMT R25, R22, 0x3340, R21 ;  /* 0x0000334016197816 */ /* 0x020fc60000000015 */
[----:B------:R-:W3:Y:S04]  /*04f0*/  LDG.E.U8.CONSTANT R21, desc[UR6][R2.64+0xa] ;  /* 0x00000a0602157981 */ /* 0x000ee8000c1e9100 */
[----:B------:R-:W3:Y:S01]  /*0500*/  LDG.E.U8.CONSTANT R22, desc[UR6][R2.64+0x7] ;  /* 0x0000070602167981 */ /* 0x000ee2000c1e9100 */
[--C-:B------:R-:W-:Y:S02]  /*0510*/  PRMT R18, R25, 0x5410, R12.reuse ;  /* 0x0000541019127816 */ /* 0x100fe4000000000c */
[----:B------:R-:W-:Y:S01]  /*0520*/  PRMT R19, R20, 0x3340, R19 ;  /* 0x0000334014137816 */ /* 0x000fe20000000013 */
[----:B------:R-:W4:Y:S04]  /*0530*/  LDG.E.U8.CONSTANT R25, desc[UR6][R2.64+0x8] ;  /* 0x0000080602197981 */ /* 0x000f28000c1e9100 */
[----:B------:R-:W4:Y:S01]  /*0540*/  LDG.E.U8.CONSTANT R20, desc[UR6][R2.64+0xb] ;  /* 0x00000b0602147981 */ /* 0x000f22000c1e9100 */
[----:B------:R-:W-:Y:S01]  /*0550*/  IDP.2A.LO.S16.U8 R18, R24, R18, R15 ;  /* 0x0000001218127226 */ /* 0x000fe2000000120f */
[----:B------:R-:W-:-:S02]  /*0560*/  PRMT R15, R19, 0x5410, R12 ;  /* 0x00005410130f7816 */ /* 0x000fc4000000000c */
[----:B--2---:R-:W-:Y:S02]  /*0570*/  PRMT R19, R26, 0x5410, R27 ;  /* 0x000054101a137816 */ /* 0x004fe4000000001b */
[----:B------:R-:W2:Y:S01]  /*0580*/  LDG.E.U8.CONSTANT R27, desc[UR6][R2.64+0xc] ;  /* 0x00000c06021b7981 */ /* 0x000ea2000c1e9100 */
[----:B---3--:R-:W-:-:S03]  /*0590*/  PRMT R21, R22, 0x3340, R21 ;  /* 0x0000334016157816 */ /* 0x008fc60000000015 */
[----:B------:R-:W3:Y:S04]  /*05a0*/  LDG.E.U8.CONSTANT R26, desc[UR6][R2.64+0x10] ;  /* 0x00001006021a7981 */ /* 0x000ee8000c1e9100 */
[----:B------:R-:W2:Y:S01]  /*05b0*/  LDG.E.U8.CONSTANT R22, desc[UR6][R2.64+0xf] ;  /* 0x00000f0602167981 */ /* 0x000ea2000c1e9100 */
[----:B------:R-:W-:Y:S01]  /*05c0*/  PRMT R29, R29, 0x5410, R12 ;  /* 0x000054101d1d7816 */ /* 0x000fe2000000000c */
[----:B------:R-:W-:Y:S01]  /*05d0*/  IDP.2A.LO.S16.U8 R15, R19, R15, R16 ;  /* 0x0000000f130f7226 */ /* 0x000fe20000001210 */
[----:B----4-:R-:W-:-:S03]  /*05e0*/  PRMT R25, R25, 0x3340, R20 ;  /* 0x0000334019197816 */ /* 0x010fc60000000014 */
[----:B------:R-:W-:Y:S01]  /*05f0*/  IDP.2A.LO.S16.U8 R17, R24, R29, R17 ;  /* 0x0000001d18117226 */ /* 0x000fe20000001211 */
[--C-:B------:R-:W-:Y:S01]  /*0600*/  PRMT R16, R21, 0x5410, R12.reuse ;  /* 0x0000541015107816 */ /* 0x100fe2000000000c */
[----:B------:R-:W3:Y:S01]  /*0610*/  LDG.E.U8.CONSTANT R29, desc[UR6][R2.64+0xd] ;  /* 0x00000d06021d7981 */ /* 0x000ee2000c1e9100 */
[----:B------:R-:W-:-:S03]  /*0620*/  PRMT R25, R25, 0x5410, R12 ;  /* 0x0000541019197816 */ /* 0x000fc6000000000c */
[----:B------:R-:W4:Y:S04]  /*0630*/  LDG.E.U16.CONSTANT R21, desc[UR6][R4.64] ;  /* 0x0000000604157981 */ /* 0x000f28000c1e9500 */
[----:B------:R-:W4:Y:S01]  /*0640*/  LDG.E.U16.CONSTANT R24, desc[UR6][R4.64+0x2] ;  /* 0x0000020604187981 */ /* 0x000f22000c1e9500 */
[C---:B------:R-:W-:Y:S02]  /*0650*/  IDP.2A.LO.S16.U8 R16, R19.reuse, R16, R17 ;  /* 0x0000001013107226 */ /* 0x040fe40000001211 */
[----:B------:R-:W-:Y:S01]  /*0660*/  IDP.2A.LO.S16.U8 R18, R19, R25, R18 ;  /* 0x0000001913127226 */ /* 0x000fe20000001212 */
[----:B------:R-:W5:Y:S04]  /*0670*/  LDG.E.U8.CONSTANT R20, desc[UR6][R2.64+0x11] ;  /* 0x0000110602147981 */ /* 0x000f68000c1e9100 */
[----:B------:R-:W5:Y:S04]  /*0680*/  LDG.E.U8.CONSTANT R17, desc[UR6][R2.64+0xe] ;  /* 0x00000e0602117981 */ /* 0x000f68000c1e9100 */
[----:B------:R-:W5:Y:S04]  /*0690*/  LDG.E.U8.CONSTANT R19, desc[UR6][R2.64+0x15] ;  /* 0x0000150602137981 */ /* 0x000f68000c1e9100 */
[----:B------:R-:W5:Y:S01]  /*06a0*/  LDG.E.U8.CONSTANT R25, desc[UR6][R2.64+0x16] ;  /* 0x0000160602197981 */ /* 0x000f62000c1e9100 */
[----:B--2---:R-:W-:-:S03]  /*06b0*/  PRMT R27, R27, 0x3340, R22 ;  /* 0x000033401b1b7816 */ /* 0x004fc60000000016 */
[----:B------:R-:W2:Y:S01]  /*06c0*/  LDG.E.U8.CONSTANT R22, desc[UR6][R2.64+0x12] ;  /* 0x0000120602167981 */ /* 0x000ea2000c1e9100 */
[----:B---3--:R-:W-:Y:S02]  /*06d0*/  PRMT R29, R29, 0x3340, R26 ;  /* 0x000033401d1d7816 */ /* 0x008fe4000000001a */
[--C-:B------:R-:W-:Y:S02]  /*06e0*/  PRMT R26, R27, 0x5410, R12.reuse ;  /* 0x000054101b1a7816 */ /* 0x100fe4000000000c */
[----:B------:R-:W-:Y:S01]  /*06f0*/  PRMT R29, R29, 0x5410, R12 ;  /* 0x000054101d1d7816 */ /* 0x000fe2000000000c */
[----:B------:R-:W3:Y:S01]  /*0700*/  LDG.E.U8.CONSTANT R27, desc[UR6][R2.64+0x14] ;  /* 0x00001406021b7981 */ /* 0x000ee2000c1e9100 */
[----:B----4-:R-:W-:-:S03]  /*0710*/  PRMT R21, R21, 0x5410, R24 ;  /* 0x0000541015157816 */ /* 0x010fc60000000018 */
[----:B------:R-:W3:Y:S02]  /*0720*/  LDG.E.U8.CONSTANT R24, desc[UR6][R2.64+0x17] ;  /* 0x0000170602187981 */ /* 0x000ee4000c1e9100 */
[C---:B------:R-:W-:Y:S02]  /*0730*/  IDP.2A.LO.S16.U8 R15, R21.reuse, R26, R15 ;  /* 0x0000001a150f7226 */ /* 0x040fe4000000120f */
[----:B------:R-:W4:Y:S01]  /*0740*/  LDG.E.U8.CONSTANT R26, desc[UR6][R2.64+0x13] ;  /* 0x00001306021a7981 */ /* 0x000f22000c1e9100 */
[----:B------:R-:W-:Y:S01]  /*0750*/  IDP.2A.LO.S16.U8 R16, R21, R29, R16 ;  /* 0x0000001d15107226 */ /* 0x000fe20000001210 */
[----:B-----5:R-:W-:Y:S02]  /*0760*/  PRMT R29, R17, 0x3340, R20 ;  /* 0x00003340111d7816 */ /* 0x020fe40000000014 */
[----:B------:R-:W5:Y:S01]  /*0770*/  LDG.E.U16.CONSTANT R17, desc[UR6][R4.64+0x6] ;  /* 0x0000060604117981 */ /* 0x000f62000c1e9500 */
[----:B--2---:R-:W-:-:S03]  /*0780*/  PRMT R28, R22, 0x3340, R19 ;  /* 0x00003340161c7816 */ /* 0x004fc60000000013 */
[----:B------:R-:W5:Y:S01]  /*0790*/  LDG.E.U16.CONSTANT R22, desc[UR6][R4.64+0x4] ;  /* 0x0000040604167981 */ /* 0x000f62000c1e9500 */
[----:B------:R-:W-:Y:S01]  /*07a0*/  IADD3 R19, P0, PT, R4, 0x10, RZ ;  /* 0x0000001004137810 */ /* 0x000fe20007f1e0ff */
[----:B------:R-:W-:-:S04]  /*07b0*/  VIADD R14, R14, 0x8 ;  /* 0x000000080e0e7836 */ /* 0x000fc80000000000 */
[----:B------:R-:W-:Y:S01]  /*07c0*/  IMAD.X R20, RZ, RZ, R5, P0 ;  /* 0x000000ffff147224 */ /* 0x000fe200000e0605 */
[----:B------:R-:W-:Y:S02]  /*07d0*/  ISETP.NE.AND P0, PT, R14, RZ, PT ;  /* 0x000000ff0e00720c */ /* 0x000fe40003f05270 */
[--C-:B------:R-:W-:Y:S02]  /*07e0*/  PRMT R29, R29, 0x5410, R12.reuse ;  /* 0x000054101d1d7816 */ /* 0x100fe4000000000c */
[----:B------:R-:W-:Y:S02]  /*07f0*/  PRMT R28, R28, 0x5410, R12 ;  /* 0x000054101c1c7816 */ /* 0x000fe4000000000c */
[----:B---3--:R-:W-:Y:S02]  /*0800*/  PRMT R27, R27, 0x3340, R24 ;  /* 0x000033401b1b7816 */ /* 0x008fe40000000018 */
[----:B----4-:R-:W-:Y:S01]  /*0810*/  PRMT R25, R26, 0x3340, R25 ;  /* 0x000033401a197816 */ /* 0x010fe20000000019 */
[----:B------:R-:W-:Y:S01]  /*0820*/  IDP.2A.LO.S16.U8 R29, R21, R29, R18 ;  /* 0x0000001d151d7226 */ /* 0x000fe20000001212 */
[----:B------:R-:W-:-:S02]  /*0830*/  PRMT R27, R27, 0x5410, R12 ;  /* 0x000054101b1b7816 */ /* 0x000fc4000000000c */
[----:B------:R-:W-:Y:S01]  /*0840*/  PRMT R25, R25, 0x5410, R12 ;  /* 0x0000541019197816 */ /* 0x000fe2000000000c */
[----:B------:R-:W-:Y:S01]  /*0850*/  VIADD R23, R23, 0x18 ;  /* 0x0000001817177836 */ /* 0x000fe20000000000 */
[----:B-----5:R-:W-:-:S05]  /*0860*/  PRMT R22, R22, 0x5410, R17 ;  /* 0x0000541016167816 */ /* 0x020fca0000000011 */
[C---:B------:R-:W-:Y:S02]  /*0870*/  IDP.2A.LO.S16.U8 R18, R22.reuse, R28, R15 ;  /* 0x0000001c16127226 */ /* 0x040fe4000000120f */
[C---:B------:R-:W-:Y:S02]  /*0880*/  IDP.2A.LO.S16.U8 R17, R22.reuse, R25, R16 ;  /* 0x0000001916117226 */ /* 0x040fe40000001210 */
[----:B------:R-:W-:Y:S01]  /*0890*/  IDP.2A.LO.S16.U8 R15, R22, R27, R29 ;  /* 0x0000001b160f7226 */ /* 0x000fe2000000121d */
[----:B------:R-:W-:Y:S06]  /*08a0*/  @P0 BRA `(.L_x_420) ;  /* 0xfffffff800b80947 */ /* 0x000fec000383ffff */
.L_x_419:
[----:B------:R-:W-:Y:S05]  /*08b0*/  BSYNC.RECONVERGENT B1 ;  /* 0x0000000000017941 */ /* 0x000fea0003800200 */
.L_x_418:
[----:B------:R-:W-:Y:S05]  /*08c0*/  @!P1 BRA `(.L_x_417) ;  /* 0x0000000400b89947 */ /* 0x000fea0003800000 */
[----:B------:R-:W-:Y:S01]  /*08d0*/  ISETP.GE.U32.AND P0, PT, R9, 0x4, PT ;  /* 0x000000040900780c */ /* 0x000fe20003f06070 */
[----:B------:R-:W-:Y:S01]  /*08e0*/  BSSY.RECONVERGENT B1, `(.L_x_421) ;  /* 0x0000034000017945 */ /* 0x000fe20003800200 */
[----:B------:R-:W-:-:S04]  /*08f0*/  LOP3.LUT R24, R0, 0x3, RZ, 0xc0, !PT ;  /* 0x0000000300187812 */ /* 0x000fc800078ec0ff */
[----:B------:R-:W-:-:S07]  /*0900*/  ISETP.NE.AND P1, PT, R24, RZ, PT ;  /* 0x000000ff1800720c */ /* 0x000fce0003f25270 */
[----:B------:R-:W-:Y:S06]  /*0910*/  @!P0 BRA `(.L_x_422) ;  /* 0x0000000000c08947 */ /* 0x000fec0003800000 */
[----:B------:R-:W0:Y:S01]  /*0920*/  LDCU.64 UR4, c[0x0][0x3b8] ;  /* 0x00007700ff0477ac */ /* 0x000e220008000a00 */
[----:B------:R-:W-:Y:S01]  /*0930*/  IMAD.IADD R2, R10, 0x1, R11 ;  /* 0x000000010a027824 */ /* 0x000fe200078e020b */
[----:B------:R-:W-:Y:S01]  /*0940*/  IADD3 R5, P0, PT, R8, R11, RZ ;  /* 0x0000000b08057210 */ /* 0x000fe20007f1e0ff */
[----:B------:R-:W1:Y:S02]  /*0950*/  LDCU.64 UR12, c[0x0][0x380] ;  /* 0x00007000ff0c77ac */ /* 0x000e640008000a00 */
[----:B------:R-:W-:Y:S02]  /*0960*/  IMAD R3, R2, 0x3, RZ ;  /* 0x0000000302037824 */ /* 0x000fe400078e02ff */
[----:B------:R-:W-:Y:S01]  /*0970*/  IMAD.X R12, RZ, RZ, R13, P0 ;  /* 0x000000ffff0c7224 */ /* 0x000fe200000e060d */
[----:B0-----:R-:W-:Y:S02]  /*0980*/  LEA R4, P0, R5, UR4, 0x1 ;  /* 0x0000000405047c11 */ /* 0x001fe4000f8008ff */
[----:B-1----:R-:W-:-:S02]  /*0990*/  IADD3 R2, P2, PT, R3, UR12, RZ ;  /* 0x0000000c03027c10 */ /* 0x002fc4000ff5e0ff */
[----:B------:R-:W-:Y:S02]  /*09a0*/  LEA.HI.X R5, R5, UR5, R12, 0x1, P0 ;  /* 0x0000000505057c11 */ /* 0x000fe400080f0c0c */
[----:B------:R-:W-:-:S03]  /*09b0*/  LEA.HI.X.SX32 R3, R3, UR13, 0x1, P2 ;  /* 0x0000000d03037c11 */ /* 0x000fc600090f0eff */
[----:B------:R-:W2:Y:S04]  /*09c0*/  LDG.E.U16.CONSTANT R14, desc[UR6][R4.64] ;  /* 0x00000006040e7981 */ /* 0x000ea8000c1e9500 */
[----:B------:R-:W2:Y:S04]  /*09d0*/  LDG.E.U16.CONSTANT R21, desc[UR6][R4.64+0x2] ;  /* 0x0000020604157981 */ /* 0x000ea8000c1e9500 */
[----:B------:R-:W3:Y:S04]  /*09e0*/  LDG.E.U8.CONSTANT R16, desc[UR6][R2.64+0x3] ;  /* 0x0000030602107981 */ /* 0x000ee8000c1e9100 */
[----:B------:R-:W3:Y:S04]  /*09f0*/  LDG.E.U8.CONSTANT R23, desc[UR6][R2.64] ;  /* 0x0000000602177981 */ /* 0x000ee8000c1e9100 */
[----:B------:R-:W4:Y:S04]  /*0a00*/  LDG.E.U8.CONSTANT R22, desc[UR6][R2.64+0x4] ;  /* 0x0000040602167981 */ /* 0x000f28000c1e9100 */
[----:B------:R-:W4:Y:S01]  /*0a10*/  LDG.E.U8.CONSTANT R25, desc[UR6][R2.64+0x1] ;  /* 0x0000010602197981 */ /* 0x000f22000c1e9100 */
[----:B------:R-:W-:-:S03]  /*0a20*/  PRMT R9, R9, 0x3340, R9 ;  /* 0x0000334009097816 */ /* 0x000fc60000000009 */
[----:B------:R-:W5:Y:S04]  /*0a30*/  LDG.E.U8.CONSTANT R27, desc[UR6][R2.64+0x5] ;  /* 0x00000506021b7981 */ /* 0x000f68000c1e9100 */
[----:B------:R-:W5:Y:S04]  /*0a40*/  LDG.E.U8.CONSTANT R28, desc[UR6][R2.64+0x2] ;  /* 0x00000206021c7981 */ /* 0x000f68000c1e9100 */
[----:B------:R-:W5:Y:S04]  /*0a50*/  LDG.E.U16.CONSTANT R12, desc[UR6][R4.64+0x4] ;  /* 0x00000406040c7981 */ /* 0x000f68000c1e9500 */
[----:B------:R2:W5:Y:S04]  /*0a60*/  LDG.E.U16.CONSTANT R19, desc[UR6][R4.64+0x6] ;  /* 0x0000060604137981 */ /* 0x000568000c1e9500 */
[----:B------:R-:W5:Y:S04]  /*0a70*/  LDG.E.U8.CONSTANT R20, desc[UR6][R2.64+0xb] ;  /* 0x00000b0602147981 */ /* 0x000f68000c1e9100 */
[----:B------:R-:W5:Y:S01]  /*0a80*/  LDG.E.U8.CONSTANT R5, desc[UR6][R2.64+0x8] ;  /* 0x0000080602057981 */ /* 0x000f62000c1e9100 */
[----:B--2---:R-:W-:-:S03]  /*0a90*/  PRMT R4, R14, 0x5410, R21 ;  /* 0x000054100e047816 */ /* 0x004fc60000000015 */
[----:B------:R-:W2:Y:S04]  /*0aa0*/  LDG.E.U8.CONSTANT R14, desc[UR6][R2.64+0x9] ;  /* 0x00000906020e7981 */ /* 0x000ea8000c1e9100 */
[----:B------:R-:W2:Y:S01]  /*0ab0*/  LDG.E.U8.CONSTANT R21, desc[UR6][R2.64+0x6] ;  /* 0x0000060602157981 */ /* 0x000ea2000c1e9100 */
[----:B---3--:R-:W-:-:S03]  /*0ac0*/  PRMT R26, R23, 0x3340, R16 ;  /* 0x00003340171a7816 */ /* 0x008fc60000000010 */
[----:B------:R-:W3:Y:S04]  /*0ad0*/  LDG.E.U8.CONSTANT R16, desc[UR6][R2.64+0xa] ;  /* 0x00000a0602107981 */ /* 0x000ee8000c1e9100 */
[----:B------:R-:W3:Y:S01]  /*0ae0*/  LDG.E.U8.CONSTANT R23, desc[UR6][R2.64+0x7] ;  /* 0x0000070602177981 */ /* 0x000ee2000c1e9100 */
[----:B----4-:R-:W-:Y:S02]  /*0af0*/  PRMT R22, R25, 0x3340, R22 ;  /* 0x0000334019167816 */ /* 0x010fe40000000016 */
[--C-:B------:R-:W-:Y:S02]  /*0b00*/  PRMT R25, R26, 0x5410, R9.reuse ;  /* 0x000054101a197816 */ /* 0x100fe40000000009 */
[----:B------:R-:W-:Y:S02]  /*0b10*/  PRMT R22, R22, 0x5410, R9 ;  /* 0x0000541016167816 */ /* 0x000fe40000000009 */
[----:B-----5:R-:W-:-:S04]  /*0b20*/  PRMT R28, R28, 0x3340, R27 ;  /* 0x000033401c1c7816 */ /* 0x020fc8000000001b */
[----:B------:R-:W-:Y:S01]  /*0b30*/  PRMT R28, R28, 0x5410, R9 ;  /* 0x000054101c1c7816 */ /* 0x000fe20000000009 */
[C---:B------:R-:W-:Y:S02]  /*0b40*/  IDP.2A.LO.S16.U8 R18, R4.reuse, R25, R18 ;  /* 0x0000001904127226 */ /* 0x040fe40000001212 */
[----:B------:R-:W-:Y:S01]  /*0b50*/  IDP.2A.LO.S16.U8 R17, R4, R22, R17 ;  /* 0x0000001604117226 */ /* 0x000fe20000001211 */
[----:B------:R-:W-:Y:S01]  /*0b60*/  PRMT R12, R12, 0x5410, R19 ;  /* 0x000054100c0c7816 */ /* 0x000fe20000000013 */
[----:B------:R-:W-:Y:S01]  /*0b70*/  IDP.2A.LO.S16.U8 R15, R4, R28, R15 ;  /* 0x0000001c040f7226 */ /* 0x000fe2000000120f */
[----:B------:R-:W-:-:S04]  /*0b80*/  PRMT R20, R5, 0x3340, R20 ;  /* 0x0000334005147816 */ /* 0x000fc80000000014 */
[----:B------:R-:W-:Y:S01]  /*0b90*/  PRMT R20, R20, 0x5410, R9 ;  /* 0x0000541014147816 */ /* 0x000fe20000000009 */
[----:B------:R-:W-:-:S04]  /*0ba0*/  VIADD R11, R11, 0x4 ;  /* 0x000000040b0b7836 */ /* 0x000fc80000000000 */
[----:B------:R-:W-:Y:S01]  /*0bb0*/  IDP.2A.LO.S16.U8 R15, R12, R20, R15 ;  /* 0x000000140c0f7226 */ /* 0x000fe2000000120f */
[----:B--2---:R-:W-:-:S04]  /*0bc0*/  PRMT R14, R21, 0x3340, R14 ;  /* 0x00003340150e7816 */ /* 0x004fc8000000000e */
[----:B------:R-:W-:Y:S02]  /*0bd0*/  PRMT R5, R14, 0x5410, R9 ;  /* 0x000054100e057816 */ /* 0x000fe40000000009 */
[----:B---3--:R-:W-:-:S04]  /*0be0*/  PRMT R16, R23, 0x3340, R16 ;  /* 0x0000334017107816 */ /* 0x008fc80000000010 */
[----:B------:R-:W-:Y:S01]  /*0bf0*/  PRMT R16, R16, 0x5410, R9 ;  /* 0x0000541010107816 */ /* 0x000fe20000000009 */
[----:B------:R-:W-:-:S04]  /*0c00*/  IDP.2A.LO.S16.U8 R18, R12, R5, R18 ;  /* 0x000000050c127226 */ /* 0x000fc80000001212 */
[----:B------:R-:W-:-:S07]  /*0c10*/  IDP.2A.LO.S16.U8 R17, R12, R16, R17 ;  /* 0x000000100c117226 */ /* 0x000fce0000001211 */
.L_x_422:
[----:B------:R-:W-:Y:S05]  /*0c20*/  BSYNC.RECONVERGENT B1 ;  /* 0x0000000000017941 */ /* 0x000fea0003800200 */
.L_x_421:
[----:B------:R-:W-:Y:S05]  /*0c30*/  @!P1 BRA `(.L_x_417) ;  /* 0x0000000000dc9947 */ /* 0x000fea0003800000 */
[----:B------:R-:W-:Y:S01]  /*0c40*/  ISETP.NE.AND P0, PT, R24, 0x1, PT ;  /* 0x000000011800780c */ /* 0x000fe20003f05270 */
[----:B------:R-:W-:Y:S01]  /*0c50*/  BSSY.RECONVERGENT B1, `(.L_x_423) ;  /* 0x0000022000017945 */ /* 0x000fe20003800200 */
[----:B------:R-:W-:-:S04]  /*0c60*/  LOP3.LUT R0, R0, 0x1, RZ, 0xc0, !PT ;  /* 0x0000000100007812 */ /* 0x000fc800078ec0ff */
[----:B------:R-:W-:-:S07]  /*0c70*/  ISETP.NE.U32.AND P1, PT, R0, 0x1, PT ;  /* 0x000000010000780c */ /* 0x000fce0003f25070 */
[----:B------:R-:W-:Y:S06]  /*0c80*/  @!P0 BRA `(.L_x_424) ;  /* 0x0000000000788947 */ /* 0x000fec0003800000 */
[----:B------:R-:W0:Y:S01]  /*0c90*/  LDCU.64 UR12, c[0x0][0x380] ;  /* 0x00007000ff0c77ac */ /* 0x000e220008000a00 */
[----:B------:R-:W-:Y:S01]  /*0ca0*/  IMAD.IADD R2, R10, 0x1, R11 ;  /* 0x000000010a027824 */ /* 0x000fe200078e020b */
[----:B------:R-:W-:Y:S01]  /*0cb0*/  IADD3 R5, P0, PT, R8, R11, RZ ;  /* 0x0000000b08057210 */ /* 0x000fe20007f1e0ff */
[----:B------:R-:W1:Y:S02]  /*0cc0*/  LDCU.64 UR4, c[0x0][0x3b8] ;  /* 0x00007700ff0477ac */ /* 0x000e640008000a00 */
[----:B------:R-:W-:Y:S02]  /*0cd0*/  IMAD R3, R2, 0x3, RZ ;  /* 0x0000000302037824 */ /* 0x000fe400078e02ff */
[----:B------:R-:W-:-:S03]  /*0ce0*/  IMAD.X R12, RZ, RZ, R13, P0 ;  /* 0x000000ffff0c7224 */ /* 0x000fc600000e060d */
[----:B0-----:R-:W-:Y:S02]  /*0cf0*/  IADD3 R2, P2, PT, R3, UR12, RZ ;  /* 0x0000000c03027c10 */ /* 0x001fe4000ff5e0ff */
[----:B-1----:R-:W-:Y:S02]  /*0d00*/  LEA R4, P0, R5, UR4, 0x1 ;  /* 0x0000000405047c11 */ /* 0x002fe4000f8008ff */
[----:B------:R-:W-:Y:S02]  /*0d10*/  LEA.HI.X.SX32 R3, R3, UR13, 0x1, P2 ;  /* 0x0000000d03037c11 */ /* 0x000fe400090f0eff */
[----:B------:R-:W-:-:S03]  /*0d20*/  LEA.HI.X R5, R5, UR5, R12, 0x1, P0 ;  /* 0x0000000505057c11 */ /* 0x000fc600080f0c0c */
[----:B------:R-:W2:Y:S04]  /*0d30*/  LDG.E.U8.CONSTANT R9, desc[UR6][R2.64+0x3] ;  /* 0x0000030602097981 */ /* 0x000ea8000c1e9100 */
[----:B------:R-:W2:Y:S04]  /*0d40*/  LDG.E.U8.CONSTANT R12, desc[UR6][R2.64] ;  /* 0x00000006020c7981 */ /* 0x000ea8000c1e9100 */
[----:B------:R-:W3:Y:S04]  /*0d50*/  LDG.E.U8.CONSTANT R16, desc[UR6][R2.64+0x4] ;  /* 0x0000040602107981 */ /* 0x000ee8000c1e9100 */
[----:B------:R-:W3:Y:S04]  /*0d60*/  LDG.E.U8.CONSTANT R21, desc[UR6][R2.64+0x1] ;  /* 0x0000010602157981 */ /* 0x000ee8000c1e9100 */
[----:B------:R-:W4:Y:S04]  /*0d70*/  LDG.E.U8.CONSTANT R20, desc[UR6][R2.64+0x5] ;  /* 0x0000050602147981 */ /* 0x000f28000c1e9100 */
[----:B------:R-:W4:Y:S04]  /*0d80*/  LDG.E.U8.CONSTANT R23, desc[UR6][R2.64+0x2] ;  /* 0x0000020602177981 */ /* 0x000f28000c1e9100 */
[----:B------:R-:W5:Y:S04]  /*0d90*/  LDG.E.U16.CONSTANT R14, desc[UR6][R4.64] ;  /* 0x00000006040e7981 */ /* 0x000f68000c1e9500 */
[----:B------:R-:W5:Y:S01]  /*0da0*/  LDG.E.U16.CONSTANT R19, desc[UR6][R4.64+0x2] ;  /* 0x0000020604137981 */ /* 0x000f62000c1e9500 */
[----:B------:R-:W-:Y:S01]  /*0db0*/  PRMT R0, R0, 0x3340, R0 ;  /* 0x0000334000007816 */ /* 0x000fe20000000000 */
[----:B------:R-:W-:Y:S01]  /*0dc0*/  VIADD R11, R11, 0x2 ;  /* 0x000000020b0b7836 */ /* 0x000fe20000000000 */
[----:B--2---:R-:W-:-:S04]  /*0dd0*/  PRMT R9, R12, 0x3340, R9 ;  /* 0x000033400c097816 */ /* 0x004fc80000000009 */
[----:B------:R-:W-:Y:S02]  /*0de0*/  PRMT R9, R9, 0x5410, R0 ;  /* 0x0000541009097816 */ /* 0x000fe40000000000 */
[----:B---3--:R-:W-:-:S04]  /*0df0*/  PRMT R21, R21, 0x3340, R16 ;  /* 0x0000334015157816 */ /* 0x008fc80000000010 */
[----:B------:R-:W-:Y:S02]  /*0e00*/  PRMT R12, R21, 0x5410, R0 ;  /* 0x00005410150c7816 */ /* 0x000fe40000000000 */
[----:B----4-:R-:W-:-:S04]  /*0e10*/  PRMT R23, R23, 0x3340, R20 ;  /* 0x0000334017177816 */ /* 0x010fc80000000014 */
[----:B------:R-:W-:Y:S02]  /*0e20*/  PRMT R0, R23, 0x5410, R0 ;  /* 0x0000541017007816 */ /* 0x000fe40000000000 */
[----:B-----5:R-:W-:-:S05]  /*0e30*/  PRMT R14, R14, 0x5410, R19 ;  /* 0x000054100e0e7816 */ /* 0x020fca0000000013 */
[C---:B------:R-:W-:Y:S02]  /*0e40*/  IDP.2A.LO.S16.U8 R18, R14.reuse, R9, R18 ;  /* 0x000000090e127226 */ /* 0x040fe40000001212 */
[C---:B------:R-:W-:Y:S02]  /*0e50*/  IDP.2A.LO.S16.U8 R17, R14.reuse, R12, R17 ;  /* 0x0000000c0e117226 */ /* 0x040fe40000001211 */
[----:B------:R-:W-:-:S07]  /*0e60*/  IDP.2A.LO.S16.U8 R15, R14, R0, R15 ;  /* 0x000000000e0f7226 */ /* 0x000fce000000120f */
.L_x_424:
[----:B------:R-:W-:Y:S05]  /*0e70*/  BSYNC.RECONVERGENT B1 ;  /* 0x0000000000017941 */ /* 0x000fea0003800200 */
.L_x_423:
[----:B------:R-:W-:Y:S05]  /*0e80*/  @P1 BRA `(.L_x_417) ;  /* 0x0000000000481947 */ /* 0x000fea0003800000 */
[----:B------:R-:W0:Y:S01]  /*0e90*/  LDCU.64 UR4, c[0x0][0x3b8] ;  /* 0x00007700ff0477ac */ /* 0x000e220008000a00 */
[----:B------:R-:W-:Y:S01]  /*0ea0*/  IADD3 R8, P0, PT, R8, R11, RZ ;  /* 0x0000000b08087210 */ /* 0x000fe20007f1e0ff */
[----:B------:R-:W-:Y:S01]  /*0eb0*/  IMAD.IADD R10, R10, 0x1, R11 ;  /* 0x000000010a0a7824 */ /* 0x000fe200078e020b */
[----:B------:R-:W1:Y:S03]  /*0ec0*/  LDCU.64 UR12, c[0x0][0x380] ;  /* 0x00007000ff0c77ac */ /* 0x000e660008000a00 */
[----:B------:R-:W-:Y:S02]  /*0ed0*/  IMAD.X R13, RZ, RZ, R13, P0 ;  /* 0x000000ffff0d7224 */ /* 0x000fe400000e060d */
[----:B------:R-:W-:Y:S01]  /*0ee0*/  IMAD R10, R10, 0x3, RZ ;  /* 0x000000030a0a7824 */ /* 0x000fe200078e02ff */
[----:B0-----:R-:W-:-:S04]  /*0ef0*/  LEA R4, P0, R8, UR4, 0x1 ;  /* 0x0000000408047c11 */ /* 0x001fc8000f8008ff */
[----:B------:R-:W-:Y:S02]  /*0f00*/  LEA.HI.X R5, R8, UR5, R13, 0x1, P0 ;  /* 0x0000000508057c11 */ /* 0x000fe400080f0c0d */
[----:B-1----:R-:W-:-:S03]  /*0f10*/  IADD3 R2, P0, PT, R10, UR12, RZ ;  /* 0x0000000c0a027c10 */ /* 0x002fc6000ff1e0ff */
[----:B------:R-:W2:Y:S01]  /*0f20*/  LDG.E.U16.CONSTANT R4, desc[UR6][R4.64] ;  /* 0x0000000604047981 */ /* 0x000ea2000c1e9500 */
[----:B------:R-:W-:-:S05]  /*0f30*/  LEA.HI.X.SX32 R3, R10, UR13, 0x1, P0 ;  /* 0x0000000d0a037c11 */ /* 0x000fca00080f0eff */
[----:B------:R-:W3:Y:S04]  /*0f40*/  LDG.E.U8.CONSTANT R9, desc[UR6][R2.64] ;  /* 0x0000000602097981 */ /* 0x000ee8000c1e9100 */
[----:B------:R-:W4:Y:S04]  /*0f50*/  LDG.E.U8.CONSTANT R8, desc[UR6][R2.64+0x1] ;  /* 0x0000010602087981 */ /* 0x000f28000c1e9100 */
[----:B------:R-:W5:Y:S01]  /*0f60*/  LDG.E.U8.CONSTANT R10, desc[UR6][R2.64+0x2] ;  /* 0x00000206020a7981 */ /* 0x000f62000c1e9100 */
[----:B--2---:R-:W-:-:S05]  /*0f70*/  PRMT R0, R4, 0x9910, RZ ;  /* 0x0000991004007816 */ /* 0x004fca00000000ff */
[C---:B---3--:R-:W-:Y:S02]  /*0f80*/  IMAD R18, R0.reuse, R9, R18 ;  /* 0x0000000900127224 */ /* 0x048fe400078e0212 */
[C---:B----4-:R-:W-:Y:S02]  /*0f90*/  IMAD R17, R0.reuse, R8, R17 ;  /* 0x0000000800117224 */ /* 0x050fe400078e0211 */
[----:B-----5:R-:W-:-:S07]  /*0fa0*/  IMAD R15, R0, R10, R15 ;  /* 0x0000000a000f7224 */ /* 0x020fce00078e020f */
.L_x_417:
[----:B------:R-:W-:Y:S05]  /*0fb0*/  BSYNC.RECONVERGENT B0 ;  /* 0x0000000000007941 */ /* 0x000fea0003800200 */
.L_x_416:
[----:B------:R-:W0:Y:S01]  /*0fc0*/  LDCU.64 UR4, c[0x0][0x388] ;  /* 0x00007100ff0477ac */ /* 0x000e220008000a00 */
[----:B------:R-:W-:Y:S01]  /*0fd0*/  IMAD R6, R7, UR8, R6 ;  /* 0x0000000807067c24 */ /* 0x000fe2000f8e0206 */
[----:B------:R-:W-:Y:S02]  /*0fe0*/  SHF.R.S32.HI R0, RZ, UR9, R18 ;  /* 0x00000009ff007c19 */ /* 0x000fe40008011412 */
[----:B------:R-:W-:Y:S01]  /*0ff0*/  SHF.R.S32.HI R17, RZ, UR9, R17 ;  /* 0x00000009ff117c19 */ /* 0x000fe20008011411 */
[----:B------:R-:W-:Y:S01]  /*1000*/  IMAD R6, R6, 0x3, RZ ;  /* 0x0000000306067824 */ /* 0x000fe200078e02ff */
[----:B------:R-:W-:Y:S02]  /*1010*/  SHF.R.S32.HI R15, RZ, UR9, R15 ;  /* 0x00000009ff0f7c19 */ /* 0x000fe4000801140f */
[----:B------:R-:W-:Y:S02]  /*1020*/  ISETP.GT.AND P0, PT, R0, 0xfe, PT ;  /* 0x000000fe0000780c */ /* 0x000fe40003f04270 */
[----:B------:R-:W-:-:S02]  /*1030*/  ISETP.GT.AND P1, PT, R17, 0xfe, PT ;  /* 0x000000fe1100780c */ /* 0x000fc40003f24270 */
[----:B------:R-:W-:Y:S02]  /*1040*/  ISETP.GT.AND P2, PT, R15, 0xfe, PT ;  /* 0x000000fe0f00780c */ /* 0x000fe40003f44270 */
[----:B------:R-:W-:Y:S02]  /*1050*/  ISETP.GE.AND P3, PT, R0, 0x1, PT ;  /* 0x000000010000780c */ /* 0x000fe40003f66270 */
[----:B------:R-:W-:Y:S02]  /*1060*/  ISETP.GE.AND P4, PT, R17, 0x1, PT ;  /* 0x000000011100780c */ /* 0x000fe40003f86270 */
[----:B------:R-:W-:Y:S02]  /*1070*/  ISETP.GE.AND P5, PT, R15, 0x1, PT ;  /* 0x000000010f00780c */ /* 0x000fe40003fa6270 */
[----:B0-----:R-:W-:Y:S02]  /*1080*/  IADD3 R2, P6, PT, R6, UR4, RZ ;  /* 0x0000000406027c10 */ /* 0x001fe4000ffde0ff */
[----:B------:R-:W-:-:S02]  /*1090*/  SEL R0, R0, 0xffff, !P0 ;  /* 0x0000ffff00007807 */ /* 0x000fc40004000000 */
[----:B------:R-:W-:Y:S02]  /*10a0*/  SEL R17, R17, 0xffff, !P1 ;  /* 0x0000ffff11117807 */ /* 0x000fe40004800000 */
[----:B------:R-:W-:Y:S02]  /*10b0*/  SEL R15, R15, 0xffff, !P2 ;  /* 0x0000ffff0f0f7807 */ /* 0x000fe40005000000 */
[----:B------:R-:W-:Y:S02]  /*10c0*/  LEA.HI.X.SX32 R3, R6, UR5, 0x1, P6 ;  /* 0x0000000506037c11 */ /* 0x000fe4000b0f0eff */
[----:B------:R-:W-:Y:S02]  /*10d0*/  SEL R5, R0, RZ, P3 ;  /* 0x000000ff00057207 */ /* 0x000fe40001800000 */
[----:B------:R-:W-:Y:S02]  /*10e0*/  SEL R17, R17, RZ, P4 ;  /* 0x000000ff11117207 */ /* 0x000fe40002000000 */
[----:B------:R-:W-:Y:S01]  /*10f0*/  SEL R15, R15, RZ, P5 ;  /* 0x000000ff0f0f7207 */ /* 0x000fe20002800000 */
[----:B------:R-:W-:Y:S04]  /*1100*/  STG.E.U8 desc[UR6][R2.64], R5 ;  /* 0x0000000502007986 */ /* 0x000fe8000c101106 */
[----:B------:R-:W-:Y:S04]  /*1110*/  STG.E.U8 desc[UR6][R2.64+0x1], R17 ;  /* 0x0000011102007986 */ /* 0x000fe8000c101106 */
[----:B------:R-:W-:Y:S01]  /*1120*/  STG.E.U8 desc[UR6][R2.64+0x2], R15 ;  /* 0x0000020f02007986 */ /* 0x000fe2000c101106 */
[----:B------:R-:W-:Y:S05]  /*1130*/  EXIT ;  /* 0x000000000000794d */ /* 0x000fea0003800000 */
.L_x_425:
        /* <DEDUP_REMOVED lines=12> */
.L_x_482:


//--------------------- .text.resize_nearest_u8x3 --------------------------
	.section	.text.resize_nearest_u8x3,"ax",@progbits
	.align	128
        .global         resize_nearest_u8x3
        .type           resize_nearest_u8x3,@function
        .size           resize_nearest_u8x3,(.L_x_459 - resize_nearest_u8x3)
        .other          resize_nearest_u8x3,@"STO_CUDA_ENTRY STV_DEFAULT"
resize_nearest_u8x3:
.text.resize_nearest_u8x3:
        /* <DEDUP_REMOVED lines=25> */
[----:B------:R-:W-:Y:S05]  /*0190*/  CALL.REL.NOINC `($__internal_14_$__cuda_sm3x_div_rn_noftz_f32_slowpath) ;  /* 0x0000000000c47944 */ /* 0x000fea0003c00000 */
[----:B------:R-:W-:-:S07]  /*01a0*/  IMAD.MOV.U32 R4, RZ, RZ, R0 ;  /* 0x000000ffff047224 */ /* 0x000fce00078e0000 */
.L_x_426:
[----:B------:R-:W0:Y:S02]  /*01b0*/  LDCU UR4, c[0x0][0x398] ;  /* 0x00007300ff0477ac */ /* 0x000e240008000800 */
[----:B0-----:R-:W-:Y:S01]  /*01c0*/  I2FP.F32.U32 R3, UR4 ;  /* 0x0000000400037c45 */ /* 0x001fe20008201000 */
[----:B------:R-:W0:Y:S03]  /*01d0*/  LDCU UR4, c[0x0][0x390] ;  /* 0x00007200ff0477ac */ /* 0x000e260008000800 */
[----:B------:R-:W1:Y:S01]  /*01e0*/  MUFU.RCP R6, R3 ;  /* 0x0000000300067308 */ /* 0x000e620000001000 */
[----:B0-----:R-:W-:Y:S01]  /*01f0*/  I2FP.F32.S32 R0, UR4 ;  /* 0x0000000400007c45 */ /* 0x001fe20008201400 */
[----:B------:R-:W0:Y:S01]  /*0200*/  LDCU.64 UR4, c[0x0][0x358] ;  /* 0x00006b00ff0477ac */ /* 0x000e220008000a00 */
[----:B-1----:R-:W-:-:S05]  /*0210*/  FFMA R7, -R3, R6, 1 ;  /* 0x3f80000003077423 */ /* 0x002fca0000000106 */
[----:B------:R-:W1:Y:S01]  /*0220*/  FCHK P0, R0, R3 ;  /* 0x0000000300007302 */ /* 0x000e620000000000 */
[----:B------:R-:W-:-:S04]  /*0230*/  FFMA R7, R6, R7, R6 ;  /* 0x0000000706077223 */ /* 0x000fc80000000006 */
[----:B------:R-:W-:-:S04]  /*0240*/  FFMA R6, R0, R7, RZ ;  /* 0x0000000700067223 */ /* 0x000fc800000000ff */
[----:B------:R-:W-:-:S04]  /*0250*/  FFMA R8, -R3, R6, R0 ;  /* 0x0000000603087223 */ /* 0x000fc80000000100 */
[----:B------:R-:W-:Y:S01]  /*0260*/  FFMA R6, R7, R8, R6 ;  /* 0x0000000807067223 */ /* 0x000fe20000000006 */
[----:B01----:R-:W-:Y:S06]  /*0270*/  @!P0 BRA `(.L_x_427) ;  /* 0x00000000000c8947 */ /* 0x003fec0003800000 */
[----:B------:R-:W-:-:S07]  /*0280*/  MOV R6, 0x2a0 ;  /* 0x000002a000067802 */ /* 0x000fce0000000f00 */
[----:B------:R-:W-:Y:S05]  /*0290*/  CALL.REL.NOINC `($__internal_14_$__cuda_sm3x_div_rn_noftz_f32_slowpath) ;  /* 0x0000000000847944 */ /* 0x000fea0003c00000 */
[----:B------:R-:W-:-:S07]  /*02a0*/  IMAD.MOV.U32 R6, RZ, RZ, R0 ;  /* 0x000000ffff067224 */ /* 0x000fce00078e0000 */
.L_x_427:
[----:B------:R-:W-:Y:S01]  /*02b0*/  I2FP.F32.U32 R0, R5 ;  /* 0x0000000500007245 */ /* 0x000fe20000201000 */
[----:B------:R-:W0:Y:S01]  /*02c0*/  LDC.64 R8, c[0x0][0x390] ;  /* 0x0000e400ff087b82 */ /* 0x000e220000000a00 */
[----:B------:R-:W1:Y:S03]  /*02d0*/  LDCU.128 UR8, c[0x0][0x380] ;  /* 0x00007000ff0877ac */ /* 0x000e660008000c00 */
[----:B------:R-:W-:Y:S01]  /*02e0*/  FADD R3, R0, 0.5 ;  /* 0x3f00000000037421 */ /* 0x000fe20000000000 */
[----:B------:R-:W-:Y:S01]  /*02f0*/  I2FP.F32.S32 R0, R2 ;  /* 0x0000000200007245 */ /* 0x000fe20000201400 */
[----:B------:R-:W2:Y:S02]  /*0300*/  LDCU UR6, c[0x0][0x39c] ;  /* 0x00007380ff0677ac */ /* 0x000ea40008000800 */
[----:B------:R-:W-:Y:S02]  /*0310*/  FMUL R6, R3, R6 ;  /* 0x0000000603067220 */ /* 0x000fe40000400000 */
[----:B------:R-:W-:-:S04]  /*0320*/  FADD R3, R0, 0.5 ;  /* 0x3f00000000037421 */ /* 0x000fc80000000000 */
[----:B------:R-:W-:Y:S01]  /*0330*/  FMUL R3, R3, R4 ;  /* 0x0000000403037220 */ /* 0x000fe20000400000 */
[----:B------:R-:W3:Y:S08]  /*0340*/  F2I.TRUNC.NTZ R6, R6 ;  /* 0x0000000600067305 */ /* 0x000ef0000020f100 */
[----:B------:R-:W4:Y:S01]  /*0350*/  F2I.TRUNC.NTZ R3, R3 ;  /* 0x0000000300037305 */ /* 0x000f22000020f100 */
[----:B---3--:R-:W-:-:S04]  /*0360*/  VIMNMX R7, PT, PT, RZ, R6, !PT ;  /* 0x00000006ff077248 */ /* 0x008fc80007fe0100 */
[----:B0-----:R-:W-:Y:S02]  /*0370*/  ISETP.GE.AND P1, PT, R7, R8, PT ;  /* 0x000000080700720c */ /* 0x001fe40003f26270 */
[----:B----4-:R-:W-:-:S04]  /*0380*/  VIMNMX R0, PT, PT, RZ, R3, !PT ;  /* 0x00000003ff007248 */ /* 0x010fc80007fe0100 */
[----:B------:R-:W-:-:S07]  /*0390*/  ISETP.GE.AND P0, PT, R0, R9, PT ;  /* 0x000000090000720c */ /* 0x000fce0003f06270 */
[----:B------:R-:W-:-:S06]  /*03a0*/  @P1 VIADD R7, R8, 0xffffffff ;  /* 0xffffffff08071836 */ /* 0x000fcc0000000000 */
[----:B------:R-:W-:-:S04]  /*03b0*/  @P0 VIADD R0, R9, 0xffffffff ;  /* 0xffffffff09000836 */ /* 0x000fc80000000000 */
[----:B------:R-:W-:-:S04]  /*03c0*/  IMAD R0, R7, R9, R0 ;  /* 0x0000000907007224 */ /* 0x000fc800078e0200 */
[----:B------:R-:W-:-:S05]  /*03d0*/  IMAD R0, R0, 0x3, RZ ;  /* 0x0000000300007824 */ /* 0x000fca00078e02ff */
[----:B-1----:R-:W-:-:S04]  /*03e0*/  IADD3 R6, P0, PT, R0, UR8, RZ ;  /* 0x0000000800067c10 */ /* 0x002fc8000ff1e0ff */
[----:B------:R-:W-:-:S05]  /*03f0*/  LEA.HI.X.SX32 R7, R0, UR9, 0x1, P0 ;  /* 0x0000000900077c11 */ /* 0x000fca00080f0eff */
[----:B------:R-:W3:Y:S04]  /*0400*/  LDG.E.U8.CONSTANT R9, desc[UR4][R6.64] ;  /* 0x0000000406097981 */ /* 0x000ee8000c1e9100 */
[----:B------:R-:W4:Y:S04]  /*0410*/  LDG.E.U8.CONSTANT R11, desc[UR4][R6.64+0x1] ;  /* 0x00000104060b7981 */ /* 0x000f28000c1e9100 */
[----:B------:R-:W5:Y:S01]  /*0420*/  LDG.E.U8.CONSTANT R13, desc[UR4][R6.64+0x2] ;  /* 0x00000204060d7981 */ /* 0x000f62000c1e9100 */
[----:B--2---:R-:W-:-:S04]  /*0430*/  IMAD R2, R5, UR6, R2 ;  /* 0x0000000605027c24 */ /* 0x004fc8000f8e0202 */
[----:B------:R-:W-:-:S05]  /*0440*/  IMAD R0, R2, 0x3, RZ ;  /* 0x0000000302007824 */ /* 0x000fca00078e02ff */
[----:B------:R-:W-:-:S04]  /*0450*/  IADD3 R2, P0, PT, R0, UR10, RZ ;  /* 0x0000000a00027c10 */ /* 0x000fc8000ff1e0ff */
[----:B------:R-:W-:-:S05]  /*0460*/  LEA.HI.X.SX32 R3, R0, UR11, 0x1, P0 ;  /* 0x0000000b00037c11 */ /* 0x000fca00080f0eff */
[----:B---3--:R-:W-:Y:S04]  /*0470*/  STG.E.U8 desc[UR4][R2.64], R9 ;  /* 0x0000000902007986 */ /* 0x008fe8000c101104 */
[----:B----4-:R-:W-:Y:S04]  /*0480*/  STG.E.U8 desc[UR4][R2.64+0x1], R11 ;  /* 0x0000010b02007986 */ /* 0x010fe8000c101104 */
[----:B-----5:R-:W-:Y:S01]  /*0490*/  STG.E.U8 desc[UR4][R2.64+0x2], R13 ;  /* 0x0000020d02007986 */ /* 0x020fe2000c101104 */
[----:B------:R-:W-:Y:S05]  /*04a0*/  EXIT ;  /* 0x000000000000794d */ /* 0x000fea0003800000 */
        .weak           $__internal_14_$__cuda_sm3x_div_rn_noftz_f32_slowpath
        .type           $__internal_14_$__cuda_sm3x_div_rn_noftz_f32_slowpath,@function
        .size           $__internal_14_$__cuda_sm3x_div_rn_noftz_f32_slowpath,(.L_x_459 - $__internal_14_$__cuda_sm3x_div_rn_noftz_f32_slowpath)
$__internal_14_$__cuda_sm3x_div_rn_noftz_f32_slowpath:
        /* <DEDUP_REMOVED lines=33> */
.L_x_428:
        /* <DEDUP_REMOVED lines=50> */
.L_x_434:
[----:B------:R-:W-:-:S04]  /*09e0*/  LOP3.LUT R0, R0, 0x80000000, RZ, 0xc0, !PT ;  /* 0x8000000000007812 */ /* 0x000fc800078ec0ff */
[----:B------:R-:W-:Y:S01]  /*09f0*/  LOP3.LUT R0, R0, 0x7f800000, RZ, 0xfc, !PT ;  /* 0x7f80000000007812 */ /* 0x000fe200078efcff */
[----:B------:R-:W-:Y:S06]  /*0a00*/  BRA `(.L_x_435) ;  /* 0x0000000000287947 */ /* 0x000fec0003800000 */
.L_x_433:
[----:B------:R-:W-:Y:S01]  /*0a10*/  IMAD R0, R8, 0x800000, R0 ;  /* 0x0080000008007824 */ /* 0x000fe200078e0200 */
[----:B------:R-:W-:Y:S06]  /*0a20*/  BRA `(.L_x_435) ;  /* 0x0000000000207947 */ /* 0x000fec0003800000 */
.L_x_432:
[----:B------:R-:W-:-:S04]  /*0a30*/  LOP3.LUT R0, R3, 0x80000000, R0, 0x48, !PT ;  /* 0x8000000003007812 */ /* 0x000fc800078e4800 */
[----:B------:R-:W-:Y:S01]  /*0a40*/  LOP3.LUT R0, R0, 0x7f800000, RZ, 0xfc, !PT ;  /* 0x7f80000000007812 */ /* 0x000fe200078efcff */
[----:B------:R-:W-:Y:S06]  /*0a50*/  BRA `(.L_x_435) ;  /* 0x0000000000147947 */ /* 0x000fec0003800000 */
.L_x_431:
[----:B------:R-:W-:Y:S01]  /*0a60*/  LOP3.LUT R0, R3, 0x80000000, R0, 0x48, !PT ;  /* 0x8000000003007812 */ /* 0x000fe200078e4800 */
[----:B------:R-:W-:Y:S06]  /*0a70*/  BRA `(.L_x_435) ;  /* 0x00000000000c7947 */ /* 0x000fec0003800000 */
.L_x_430:
[----:B------:R-:W0:Y:S01]  /*0a80*/  MUFU.RSQ R0, -QNAN ;  /* 0xffc0000000007908 */ /* 0x000e220000001400 */
[----:B------:R-:W-:Y:S05]  /*0a90*/  BRA `(.L_x_435) ;  /* 0x0000000000047947 */ /* 0x000fea0003800000 */
.L_x_429:
[----:B------:R-:W-:-:S07]  /*0aa0*/  FADD.FTZ R0, R0, R3 ;  /* 0x0000000300007221 */ /* 0x000fce0000010000 */
.L_x_435:
[----:B------:R-:W-:-:S04]  /*0ab0*/  IMAD.MOV.U32 R7, RZ, RZ, 0x0 ;  /* 0x00000000ff077424 */ /* 0x000fc800078e00ff */
[----:B0-----:R-:W-:Y:S05]  /*0ac0*/  RET.REL.NODEC R6 `(resize_nearest_u8x3) ;  /* 0xfffffff4064c7950 */ /* 0x001fea0003c3ffff */
.L_x_436:
        /* <DEDUP_REMOVED lines=11> */
.L_x_459:


//--------------------- .text.conv_vert_u8x3      --------------------------
	.section	.text.conv_vert_u8x3,"ax",@progbits
	.align	128
        .global         conv_vert_u8x3
        .type           conv_vert_u8x3,@function
        .size           conv_vert_u8x3,(.L_x_484 - conv_vert_u8x3)
        .other          conv_vert_u8x3,@"STO_CUDA_ENTRY STV_DEFAULT"
conv_vert_u8x3:
.text.conv_vert_u8x3:
[----:B------:R-:W0:Y:S01]  /*0000*/  LDC R1, c[0x0][0x37c] ;  /* 0x0000df00ff017b82 */ /* 0x000e220000000800 */
[----:B------:R-:W1:Y:S07]  /*0010*/  S2R R3, SR_TID.Y ;  /* 0x0000000000037919 */ /* 0x000e6e0000002200 */
[----:B------:R-:W2:Y:S01]  /*0020*/  S2UR UR4, SR_CTAID.X ;  /* 0x00000000000479c3 */ /* 0x000ea20000002500 */
[----:B------:R-:W2:Y:S01]  /*0030*/  LDCU UR5, c[0x0][0x360] ;  /* 0x00006c00ff0577ac */ /* 0x000ea20008000800 */
[----:B------:R-:W3:Y:S01]  /*0040*/  S2R R0, SR_TID.X ;  /* 0x0000000000007919 */ /* 0x000ee20000002100 */
[----:B------:R-:W4:Y:S05]  /*0050*/  LDCU.64 UR10, c[0x0][0x398] ;  /* 0x00007300ff0a77ac */ /* 0x000f2a0008000a00 */
[----:B------:R-:W1:Y:S08]  /*0060*/  S2UR UR6, SR_CTAID.Y ;  /* 0x00000000000679c3 */ /* 0x000e700000002600 */
[----:B------:R-:W1:Y:S01]  /*0070*/  LDC R12, c[0x0][0x364] ;  /* 0x0000d900ff0c7b82 */ /* 0x000e620000000800 */
[----:B--2---:R-:W-:-:S06]  /*0080*/  UIMAD UR4, UR4, UR5, URZ ;  /* 0x00000005040472a4 */ /* 0x004fcc000f8e02ff */
[----:B---3--:R-:W-:Y:S02]  /*0090*/  VIADD R13, R0, UR4 ;  /* 0x00000004000d7c36 */ /* 0x008fe40008000000 */
[----:B-1----:R-:W-:-:S05]  /*00a0*/  IMAD R12, R12, UR6, R3 ;  /* 0x000000060c0c7c24 */ /* 0x002fca000f8e0203 */
[----:B----4-:R-:W-:-:S04]  /*00b0*/  ISETP.GE.AND P0, PT, R12, UR10, PT ;  /* 0x0000000a0c007c0c */ /* 0x010fc8000bf06270 */
[----:B------:R-:W-:-:S13]  /*00c0*/  ISETP.GE.OR P0, PT, R13, UR11, P0 ;  /* 0x0000000b0d007c0c */ /* 0x000fda0008706670 */
[----:B0-----:R-:W-:Y:S05]  /*00d0*/  @P0 EXIT ;  /* 0x000000000000094d */ /* 0x001fea0003800000 */
[----:B------:R-:W0:Y:S01]  /*00e0*/  LDC.64 R2, c[0x0][0x3b0] ;  /* 0x0000ec00ff027b82 */ /* 0x000e220000000a00 */
[----:B------:R-:W1:Y:S01]  /*00f0*/  LDCU.64 UR8, c[0x0][0x358] ;  /* 0x00006b00ff0877ac */ /* 0x000e620008000a00 */
[----:B------:R-:W2:Y:S06]  /*0100*/  LDCU UR7, c[0x0][0x3c8] ;  /* 0x00007900ff0777ac */ /* 0x000eac0008000800 */
[----:B------:R-:W3:Y:S01]  /*0110*/  LDC.64 R4, c[0x0][0x3b8] ;  /* 0x0000ee00ff047b82 */ /* 0x000ee20000000a00 */
[----:B------:R-:W4:Y:S01]  /*0120*/  LDCU.64 UR14, c[0x0][0x380] ;  /* 0x00007000ff0e77ac */ /* 0x000f220008000a00 */
[----:B0-----:R-:W-:-:S05]  /*0130*/  IMAD.WIDE.U32 R2, R12, 0x4, R2 ;  /* 0x000000040c027825 */ /* 0x001fca00078e0002 */
        /* <DEDUP_REMOVED lines=11> */
[----:B------:R-:W-:-:S05]  /*01f0*/  IMAD.WIDE.U32 R4, R12, 0x4, R4 ;  /* 0x000000040c047825 */ /* 0x000fca00078e0004 */
[----:B------:R-:W2:Y:S02]  /*0200*/  LDG.E.CONSTANT R17, desc[UR8][R4.64] ;  /* 0x0000000804117981 */ /* 0x000ea4000c1e9900 */
[----:B------:R-:W1:Y:S01]  /*0210*/  LDC R6, c[0x0][0x3a0] ;  /* 0x0000e800ff067b82 */ /* 0x000e620000000800 */
[----:B0-----:R-:W-:-:S05]  /*0220*/  IMAD.WIDE.U32 R2, R12, 0x4, R2 ;  /* 0x000000040c027825 */ /* 0x001fca00078e0002 */
[----:B------:R0:W5:Y:S01]  /*0230*/  LDG.E.CONSTANT R18, desc[UR8][R2.64] ;  /* 0x0000000802127981 */ /* 0x000162000c1e9900 */
[----:B------:R-:W-:Y:S01]  /*0240*/  ISETP.GE.U32.AND P0, PT, R14, 0x4, PT ;  /* 0x000000040e00780c */ /* 0x000fe20003f06070 */
[----:B------:R-:W-:Y:S01]  /*0250*/  BSSY.RECONVERGENT B1, `(.L_x_439) ;  /* 0x0000048000017945 */ /* 0x000fe20003800200 */
[----:B------:R-:W-:Y:S02]  /*0260*/  IMAD.MOV.U32 R23, RZ, RZ, RZ ;  /* 0x000000ffff177224 */ /* 0x000fe400078e00ff */
[--C-:B------:R-:W-:Y:S02]  /*0270*/  IMAD.MOV.U32 R15, RZ, RZ, R10.reuse ;  /* 0x000000ffff0f7224 */ /* 0x100fe400078e000a */
[----:B------:R-:W-:Y:S02]  /*0280*/  IMAD.MOV.U32 R24, RZ, RZ, R10 ;  /* 0x000000ffff187224 */ /* 0x000fe400078e000a */
[----:B-1----:R-:W-:Y:S01]  /*0290*/  IMAD.IADD R19, R13, 0x1, R6 ;  /* 0x000000010d137824 */ /* 0x002fe200078e0206 */
[----:B--2---:R-:W-:-:S04]  /*02a0*/  SHF.R.S32.HI R20, RZ, 0x1f, R17 ;  /* 0x0000001fff147819 */ /* 0x004fc80000011411 */
[----:B0-----:R-:W-:Y:S05]  /*02b0*/  @!P0 BRA `(.L_x_440) ;  /* 0x0000000400048947 */ /* 0x001fea0003800000 */
[----:B------:R-:W0:Y:S01]  /*02c0*/  LDCU.64 UR12, c[0x0][0x3c0] ;  /* 0x00007800ff0c77ac */ /* 0x000e220008000a00 */
[----:B------:R-:W1:Y:S01]  /*02d0*/  LDC R21, c[0x0][0x394] ;  /* 0x0000e500ff157b82 */ /* 0x000e620000000800 */
[----:B------:R-:W-:Y:S01]  /*02e0*/  IADD3 R0, PT, PT, R6, UR4, R0 ;  /* 0x0000000406007c10 */ /* 0x000fe2000fffe000 */
[----:B------:R-:W-:Y:S01]  /*02f0*/  BSSY.RECONVERGENT B2, `(.L_x_440) ;  /* 0x000003d000027945 */ /* 0x000fe20003800200 */
[----:B------:R-:W-:Y:S01]  /*0300*/  LOP3.LUT R23, R14, 0x7ffffffc, RZ, 0xc0, !PT ;  /* 0x7ffffffc0e177812 */ /* 0x000fe200078ec0ff */
[----:B------:R-:W-:Y:S01]  /*0310*/  IMAD.MOV.U32 R15, RZ, RZ, R10 ;  /* 0x000000ffff0f7224 */ /* 0x000fe200078e000a */
[----:B------:R-:W-:Y:S01]  /*0320*/  PRMT R22, R22, 0x3340, R22 ;  /* 0x0000334016167816 */ /* 0x000fe20000000016 */
[----:B------:R-:W-:Y:S01]  /*0330*/  IMAD.MOV.U32 R24, RZ, RZ, R10 ;  /* 0x000000ffff187224 */ /* 0x000fe200078e000a */
[----:B0-----:R-:W-:-:S04]  /*0340*/  LEA R25, P0, R17, UR12, 0x1 ;  /* 0x0000000c11197c11 */ /* 0x001fc8000f8008ff */
[----:B------:R-:W-:Y:S02]  /*0350*/  LEA.HI.X R8, R17, UR13, R20, 0x1, P0 ;  /* 0x0000000d11087c11 */ /* 0x000fe400080f0c14 */
[----:B------:R-:W-:Y:S01]  /*0360*/  IADD3 R25, P0, PT, R25, 0x4, RZ ;  /* 0x0000000419197810 */ /* 0x000fe20007f1e0ff */
[----:B-1---5:R-:W-:Y:S02]  /*0370*/  IMAD R16, R18, R21, R0 ;  /* 0x0000001512107224 */ /* 0x022fe400078e0200 */
[----:B------:R-:W-:Y:S02]  /*0380*/  IMAD.MOV R0, RZ, RZ, -R23 ;  /* 0x000000ffff007224 */ /* 0x000fe400078e0a17 */
[----:B------:R-:W-:Y:S02]  /*0390*/  IMAD R16, R16, 0x3, RZ ;  /* 0x0000000310107824 */ /* 0x000fe400078e02ff */
[----:B------:R-:W-:-:S07]  /*03a0*/  IMAD.X R8, RZ, RZ, R8, P0 ;  /* 0x000000ffff087224 */ /* 0x000fce00000e0608 */
.L_x_441:
[----:B------:R-:W-:-:S04]  /*03b0*/  IADD3 R4, P0, PT, R16, UR14, RZ ;  /* 0x0000000e10047c10 */ /* 0x000fc8000ff1e0ff */
[----:B------:R-:W-:-:S03]  /*03c0*/  LEA.HI.X.SX32 R5, R16, UR15, 0x1, P0 ;  /* 0x0000000f10057c11 */ /* 0x000fc600080f0eff */
[----:B------:R-:W-:Y:S02]  /*03d0*/  IMAD.WIDE R6, R21, 0x3, R4 ;  /* 0x0000000315067825 */ /* 0x000fe400078e0204 */
[----:B------:R-:W2:Y:S04]  /*03e0*/  LDG.E.U8.CONSTANT R9, desc[UR8][R4.64] ;  /* 0x0000000804097981 */ /* 0x000ea8000c1e9100 */
[----:B------:R-:W2:Y:S01]  /*03f0*/  LDG.E.U8.CONSTANT R26, desc[UR8][R6.64] ;  /* 0x00000008061a7981 */ /* 0x000ea2000c1e9100 */
[----:B------:R-:W-:Y:S02]  /*0400*/  IMAD.MOV.U32 R2, RZ, RZ, R25 ;  /* 0x000000ffff027224 */ /* 0x000fe400078e0019 */
[----:B------:R-:W-:Y:S01]  /*0410*/  IMAD.MOV.U32 R3, RZ, RZ, R8 ;  /* 0x000000ffff037224 */ /* 0x000fe200078e0008 */
[----:B------:R-:W3:Y:S04]  /*0420*/  LDG.E.U8.CONSTANT R11, desc[UR8][R4.64+0x1] ;  /* 0x00000108040b7981 */ /* 0x000ee8000c1e9100 */
[----:B------:R-:W4:Y:S04]  /*0430*/  LDG.E.U16.CONSTANT R27, desc[UR8][R2.64+-0x4] ;  /* 0xfffffc08021b7981 */ /* 0x000f28000c1e9500 */
[----:B------:R-:W4:Y:S04]  /*0440*/  LDG.E.U16.CONSTANT R29, desc[UR8][R2.64+-0x2] ;  /* 0xfffffe08021d7981 */ /* 0x000f28000c1e9500 */
[----:B------:R0:W5:Y:S04]  /*0450*/  LDG.E.U8.CONSTANT R25, desc[UR8][R4.64+0x2] ;  /* 0x0000020804197981 */ /* 0x000168000c1e9100 */
[----:B------:R-:W5:Y:S01]  /*0460*/  LDG.E.U8.CONSTANT R28, desc[UR8][R6.64+0x2] ;  /* 0x00000208061c7981 */ /* 0x000f62000c1e9100 */
[----:B--2---:R-:W-:-:S03]  /*0470*/  PRMT R9, R9, 0x3340, R26 ;  /* 0x0000334009097816 */ /* 0x004fc6000000001a */
[----:B------:R1:W3:Y:S01]  /*0480*/  LDG.E.U8.CONSTANT R26, desc[UR8][R6.64+0x1] ;  /* 0x00000108061a7981 */ /* 0x0002e2000c1e9100 */
[----:B0-----:R-:W-:Y:S01]  /*0490*/  PRMT R4, R9, 0x5410, R22 ;  /* 0x0000541009047816 */ /* 0x001fe20000000016 */
[----:B------:R-:W-:Y:S01]  /*04a0*/  IMAD.WIDE R8, R21, 0x3, R6 ;  /* 0x0000000315087825 */ /* 0x000fe200078e0206 */
[----:B----4-:R-:W-:-:S05]  /*04b0*/  PRMT R5, R27, 0x5410, R29 ;  /* 0x000054101b057816 */ /* 0x010fca000000001d */
[----:B------:R-:W-:Y:S01]  /*04c0*/  IDP.2A.LO.S16.U8 R27, R5, R4, R10 ;  /* 0x00000004051b7226 */ /* 0x000fe2000000120a */
[----:B-----5:R-:W-:-:S04]  /*04d0*/  PRMT R25, R25, 0x3340, R28 ;  /* 0x0000334019197816 */ /* 0x020fc8000000001c */
[----:B-1----:R-:W-:Y:S02]  /*04e0*/  PRMT R6, R25, 0x5410, R22 ;  /* 0x0000541019067816 */ /* 0x002fe40000000016 */
[----:B------:R-:W2:Y:S03]  /*04f0*/  LDG.E.U8.CONSTANT R25, desc[UR8][R8.64+0x2] ;  /* 0x0000020808197981 */ /* 0x000ea6000c1e9100 */
[----:B------:R-:W-:Y:S02]  /*0500*/  IDP.2A.LO.S16.U8 R15, R5, R6, R15 ;  /* 0x00000006050f7226 */ /* 0x000fe4000000120f */
[----:B------:R-:W4:Y:S01]  /*0510*/  LDG.E.U16.CONSTANT R6, desc[UR8][R2.64] ;  /* 0x0000000802067981 */ /* 0x000f22000c1e9500 */
[----:B---3--:R-:W-:Y:S01]  /*0520*/  PRMT R7, R11, 0x3340, R26 ;  /* 0x000033400b077816 */ /* 0x008fe2000000001a */
[----:B------:R-:W-:Y:S02]  /*0530*/  IMAD.WIDE R10, R21, 0x3, R8 ;  /* 0x00000003150a7825 */ /* 0x000fe400078e0208 */
[----:B------:R-:W3:Y:S01]  /*0540*/  LDG.E.U8.CONSTANT R26, desc[UR8][R8.64] ;  /* 0x00000008081a7981 */ /* 0x000ee2000c1e9100 */
[----:B------:R-:W-:-:S03]  /*0550*/  PRMT R4, R7, 0x5410, R22 ;  /* 0x0000541007047816 */ /* 0x000fc60000000016 */
[----:B------:R-:W3:Y:S02]  /*0560*/  LDG.E.U8.CONSTANT R29, desc[UR8][R10.64] ;  /* 0x000000080a1d7981 */ /* 0x000ee4000c1e9100 */
[----:B------:R-:W-:Y:S02]  /*0570*/  IDP.2A.LO.S16.U8 R24, R5, R4, R24 ;  /* 0x0000000405187226 */ /* 0x000fe40000001218 */
[----:B------:R-:W5:Y:S04]  /*0580*/  LDG.E.U8.CONSTANT R7, desc[UR8][R10.64+0x1] ;  /* 0x000001080a077981 */ /* 0x000f68000c1e9100 */
[----:B------:R-:W5:Y:S04]  /*0590*/  LDG.E.U8.CONSTANT R4, desc[UR8][R8.64+0x1] ;  /* 0x0000010808047981 */ /* 0x000f68000c1e9100 */
[----:B------:R-:W2:Y:S04]  /*05a0*/  LDG.E.U8.CONSTANT R28, desc[UR8][R10.64+0x2] ;  /* 0x000002080a1c7981 */ /* 0x000ea8000c1e9100 */
[----:B------:R-:W4:Y:S01]  /*05b0*/  LDG.E.U16.CONSTANT R5, desc[UR8][R2.64+0x2] ;  /* 0x0000020802057981 */ /* 0x000f22000c1e9500 */
[----:B------:R-:W-:-:S05]  /*05c0*/  VIADD R0, R0, 0x4 ;  /* 0x0000000400007836 */ /* 0x000fca0000000000 */
[----:B------:R-:W-:Y:S01]  /*05d0*/  ISETP.NE.AND P0, PT, R0, RZ, PT ;  /* 0x000000ff0000720c */ /* 0x000fe20003f05270 */
[----:B------:R-:W-:Y:S01]  /*05e0*/  IMAD R16, R21, 0xc, R16 ;  /* 0x0000000c15107824 */ /* 0x000fe200078e0210 */
[----:B---3--:R-:W-:-:S04]  /*05f0*/  PRMT R29, R26, 0x3340, R29 ;  /* 0x000033401a1d7816 */ /* 0x008fc8000000001d */
[----:B------:R-:W-:Y:S02]  /*0600*/  PRMT R29, R29, 0x5410, R22 ;  /* 0x000054101d1d7816 */ /* 0x000fe40000000016 */
[----:B-----5:R-:W-:Y:S02]  /*0610*/  PRMT R7, R4, 0x3340, R7 ;  /* 0x0000334004077816 */ /* 0x020fe40000000007 */
[----:B--2---:R-:W-:Y:S02]  /*0620*/  PRMT R28, R25, 0x3340, R28 ;  /* 0x00003340191c7816 */ /* 0x004fe4000000001c */
[----:B------:R-:W-:Y:S02]  /*0630*/  IADD3 R25, P1, PT, R2, 0x8, RZ ;  /* 0x0000000802197810 */ /* 0x000fe40007f3e0ff */
[--C-:B------:R-:W-:Y:S02]  /*0640*/  PRMT R7, R7, 0x5410, R22.reuse ;  /* 0x0000541007077816 */ /* 0x100fe40000000016 */
[----:B------:R-:W-:-:S02]  /*0650*/  PRMT R28, R28, 0x5410, R22 ;  /* 0x000054101c1c7816 */ /* 0x000fc40000000016 */
[----:B----4-:R-:W-:Y:S01]  /*0660*/  PRMT R6, R6, 0x5410, R5 ;  /* 0x0000541006067816 */ /* 0x010fe20000000005 */
[----:B------:R-:W-:-:S04]  /*0670*/  IMAD.X R8, RZ, RZ, R3, P1 ;  /* 0x000000ffff087224 */ /* 0x000fc800008e0603 */
[C---:B------:R-:W-:Y:S02]  /*0680*/  IDP.2A.LO.S16.U8 R10, R6.reuse, R29, R27 ;  /* 0x0000001d060a7226 */ /* 0x040fe4000000121b */
[C---:B------:R-:W-:Y:S02]  /*0690*/  IDP.2A.LO.S16.U8 R24, R6.reuse, R7, R24 ;  /* 0x0000000706187226 */ /* 0x040fe40000001218 */
[----:B------:R-:W-:Y:S01]  /*06a0*/  IDP.2A.LO.S16.U8 R15, R6, R28, R15 ;  /* 0x0000001c060f7226 */ /* 0x000fe2000000120f */
[----:B------:R-:W-:Y:S06]  /*06b0*/  @P0 BRA `(.L_x_441) ;  /* 0xfffffffc003c0947 */ /* 0x000fec000383ffff */
[----:B------:R-:W-:Y:S05]  /*06c0*/  BSYNC.RECONVERGENT B2 ;  /* 0x0000000000027941 */ /* 0x000fea0003800200 */
.L_x_440:
[----:B------:R-:W-:Y:S05]  /*06d0*/  BSYNC.RECONVERGENT B1 ;  /* 0x0000000000017941 */ /* 0x000fea0003800200 */
.L_x_439:
[----:B------:R-:W-:-:S13]  /*06e0*/  LOP3.LUT P0, R0, R14, 0x3, RZ, 0xc0, !PT ;  /* 0x000000030e007812 */ /* 0x000fda000780c0ff */
[----:B------:R-:W-:Y:S05]  /*06f0*/  @!P0 BRA `(.L_x_438) ;  /* 0x0000000000f08947 */ /* 0x000fea0003800000 */
[----:B------:R-:W-:Y:S01]  /*0700*/  ISETP.NE.AND P0, PT, R0, 0x1, PT ;  /* 0x000000010000780c */ /* 0x000fe20003f05270 */
[----:B------:R-:W-:Y:S01]  /*0710*/  BSSY.RECONVERGENT B1, `(.L_x_442) ;  /* 0x0000025000017945 */ /* 0x000fe20003800200 */
[----:B------:R-:W-:-:S04]  /*0720*/  LOP3.LUT R14, R14, 0x1, RZ, 0xc0, !PT ;  /* 0x000000010e0e7812 */ /* 0x000fc800078ec0ff */
[----:B------:R-:W-:-:S07]  /*0730*/  ISETP.NE.U32.AND P1, PT, R14, 0x1, PT ;  /* 0x000000010e00780c */ /* 0x000fce0003f25070 */
[----:B------:R-:W-:Y:S06]  /*0740*/  @!P0 BRA `(.L_x_443) ;  /* 0x0000000000848947 */ /* 0x000fec0003800000 */
[----:B------:R-:W0:Y:S01]  /*0750*/  LDC R7, c[0x0][0x394] ;  /* 0x0000e500ff077b82 */ /* 0x000e220000000800 */
[----:B------:R-:W1:Y:S01]  /*0760*/  LDCU.64 UR16, c[0x0][0x380] ;  /* 0x00007000ff1077ac */ /* 0x000e620008000a00 */
[----:B-----5:R-:W-:Y:S01]  /*0770*/  IMAD.IADD R0, R18, 0x1, R23 ;  /* 0x0000000112007824 */ /* 0x020fe200078e0217 */
[----:B------:R-:W-:Y:S01]  /*0780*/  IADD3 R3, P0, PT, R17, R23, RZ ;  /* 0x0000001711037210 */ /* 0x000fe20007f1e0ff */
[----:B------:R-:W2:Y:S02]  /*0790*/  LDCU.64 UR12, c[0x0][0x3c0] ;  /* 0x00007800ff0c77ac */ /* 0x000ea40008000a00 */
[----:B0-----:R-:W-:-:S04]  /*07a0*/  IMAD R0, R0, R7, R19 ;  /* 0x0000000700007224 */ /* 0x001fc800078e0213 */
[----:B------:R-:W-:-:S05]  /*07b0*/  IMAD R0, R0, 0x3, RZ ;  /* 0x0000000300007824 */ /* 0x000fca00078e02ff */
[----:B-1----:R-:W-:-:S04]  /*07c0*/  IADD3 R4, P2, PT, R0, UR16, RZ ;  /* 0x0000001000047c10 */ /* 0x002fc8000ff5e0ff */
[----:B------:R-:W-:Y:S01]  /*07d0*/  LEA.HI.X.SX32 R5, R0, UR17, 0x1, P2 ;  /* 0x0000001100057c11 */ /* 0x000fe200090f0eff */
[----:B------:R-:W-:Y:S01]  /*07e0*/  IMAD.X R0, RZ, RZ, R20, P0 ;  /* 0x000000ffff007224 */ /* 0x000fe200000e0614 */
[----:B--2---:R-:W-:Y:S01]  /*07f0*/  LEA R2, P0, R3, UR12, 0x1 ;  /* 0x0000000c03027c11 */ /* 0x004fe2000f8008ff */
[----:B------:R-:W-:-:S03]  /*0800*/  IMAD.WIDE R6, R7, 0x3, R4 ;  /* 0x0000000307067825 */ /* 0x000fc600078e0204 */
[----:B------:R-:W-:Y:S01]  /*0810*/  LEA.HI.X R3, R3, UR13, R0, 0x1, P0 ;  /* 0x0000000d03037c11 */ /* 0x000fe200080f0c00 */
[----:B------:R-:W2:Y:S04]  /*0820*/  LDG.E.U8.CONSTANT R8, desc[UR8][R4.64] ;  /* 0x0000000804087981 */ /* 0x000ea8000c1e9100 */
[----:B------:R-:W3:Y:S04]  /*0830*/  LDG.E.U8.CONSTANT R14, desc[UR8][R4.64+0x1] ;  /* 0x00000108040e7981 */ /* 0x000ee8000c1e9100 */
[----:B------:R-:W4:Y:S04]  /*0840*/  LDG.E.U8.CONSTANT R16, desc[UR8][R4.64+0x2] ;  /* 0x0000020804107981 */ /* 0x000f28000c1e9100 */
[----:B------:R-:W2:Y:S04]  /*0850*/  LDG.E.U8.CONSTANT R11, desc[UR8][R6.64] ;  /* 0x00000008060b7981 */ /* 0x000ea8000c1e9100 */
[----:B------:R-:W3:Y:S04]  /*0860*/  LDG.E.U8.CONSTANT R25, desc[UR8][R6.64+0x1] ;  /* 0x0000010806197981 */ /* 0x000ee8000c1e9100 */
[----:B------:R-:W4:Y:S04]  /*0870*/  LDG.E.U8.CONSTANT R27, desc[UR8][R6.64+0x2] ;  /* 0x00000208061b7981 */ /* 0x000f28000c1e9100 */
[----:B------:R-:W4:Y:S04]  /*0880*/  LDG.E.U16.CONSTANT R0, desc[UR8][R2.64] ;  /* 0x0000000802007981 */ /* 0x000f28000c1e9500 */
[----:B------:R-:W4:Y:S01]  /*0890*/  LDG.E.U16.CONSTANT R9, desc[UR8][R2.64+0x2] ;  /* 0x0000020802097981 */ /* 0x000f22000c1e9500 */
[----:B------:R-:W-:Y:S01]  /*08a0*/  PRMT R21, R1, 0x3340, R1 ;  /* 0x0000334001157816 */ /* 0x000fe20000000001 */
[----:B------:R-:W-:Y:S01]  /*08b0*/  VIADD R23, R23, 0x2 ;  /* 0x0000000217177836 */ /* 0x000fe20000000000 */
[----:B--2---:R-:W-:-:S02]  /*08c0*/  PRMT R8, R8, 0x3340, R11 ;  /* 0x0000334008087816 */ /* 0x004fc4000000000b */
[----:B---3--:R-:W-:Y:S02]  /*08d0*/  PRMT R14, R14, 0x3340, R25 ;  /* 0x000033400e0e7816 */ /* 0x008fe40000000019 */
[----:B------:R-:W-:Y:S02]  /*08e0*/  PRMT R8, R8, 0x5410, R21 ;  /* 0x0000541008087816 */ /* 0x000fe40000000015 */
[----:B----4-:R-:W-:Y:S02]  /*08f0*/  PRMT R16, R16, 0x3340, R27 ;  /* 0x0000334010107816 */ /* 0x010fe4000000001b */
[--C-:B------:R-:W-:Y:S02]  /*0900*/  PRMT R14, R14, 0x5410, R21.reuse ;  /* 0x000054100e0e7816 */ /* 0x100fe40000000015 */
[----:B------:R-:W-:Y:S02]  /*0910*/  PRMT R16, R16, 0x5410, R21 ;  /* 0x0000541010107816 */ /* 0x000fe40000000015 */
[----:B------:R-:W-:-:S05]  /*0920*/  PRMT R9, R0, 0x5410, R9 ;  /* 0x0000541000097816 */ /* 0x000fca0000000009 */
[C---:B------:R-:W-:Y:S02]  /*0930*/  IDP.2A.LO.S16.U8 R10, R9.reuse, R8, R10 ;  /* 0x00000008090a7226 */ /* 0x040fe4000000120a */
[C---:B------:R-:W-:Y:S02]  /*0940*/  IDP.2A.LO.S16.U8 R24, R9.reuse, R14, R24 ;  /* 0x0000000e09187226 */ /* 0x040fe40000001218 */
[----:B------:R-:W-:-:S07]  /*0950*/  IDP.2A.LO.S16.U8 R15, R9, R16, R15 ;  /* 0x00000010090f7226 */ /* 0x000fce000000120f */
.L_x_443:
[----:B------:R-:W-:Y:S05]  /*0960*/  BSYNC.RECONVERGENT B1 ;  /* 0x0000000000017941 */ /* 0x000fea0003800200 */
.L_x_442:
[----:B------:R-:W-:Y:S05]  /*0970*/  @P1 BRA `(.L_x_438) ;  /* 0x0000000000501947 */ /* 0x000fea0003800000 */
[----:B------:R-:W0:Y:S01]  /*0980*/  LDCU UR5, c[0x0][0x394] ;  /* 0x00007280ff0577ac */ /* 0x000e220008000800 */
[----:B-----5:R-:W-:Y:S01]  /*0990*/  IMAD.IADD R18, R18, 0x1, R23 ;  /* 0x0000000112127824 */ /* 0x020fe200078e0217 */
[----:B------:R-:W-:Y:S01]  /*09a0*/  IADD3 R17, P0, PT, R17, R23, RZ ;  /* 0x0000001711117210 */ /* 0x000fe20007f1e0ff */
[----:B------:R-:W1:Y:S04]  /*09b0*/  LDCU.64 UR12, c[0x0][0x3c0] ;  /* 0x00007800ff0c77ac */ /* 0x000e680008000a00 */
[----:B------:R-:W-:Y:S01]  /*09c0*/  IMAD.X R20, RZ, RZ, R20, P0 ;  /* 0x000000ffff147224 */ /* 0x000fe200000e0614 */
[----:B------:R-:W2:Y:S01]  /*09d0*/  LDCU.64 UR16, c[0x0][0x380] ;  /* 0x00007000ff1077ac */ /* 0x000ea20008000a00 */
[----:B0-----:R-:W-:Y:S01]  /*09e0*/  IMAD R18, R18, UR5, R19 ;  /* 0x0000000512127c24 */ /* 0x001fe2000f8e0213 */
[----:B-1----:R-:W-:-:S03]  /*09f0*/  LEA R4, P0, R17, UR12, 0x1 ;  /* 0x0000000c11047c11 */ /* 0x002fc6000f8008ff */
[----:B------:R-:W-:Y:S01]  /*0a00*/  IMAD R18, R18, 0x3, RZ ;  /* 0x0000000312127824 */ /* 0x000fe200078e02ff */
[----:B------:R-:W-:-:S04]  /*0a10*/  LEA.HI.X R5, R17, UR13, R20, 0x1, P0 ;  /* 0x0000000d11057c11 */ /* 0x000fc800080f0c14 */
[C---:B--2---:R-:W-:Y:S01]  /*0a20*/  IADD3 R2, P0, PT, R18.reuse, UR16, RZ ;  /* 0x0000001012027c10 */ /* 0x044fe2000ff1e0ff */
[----:B------:R-:W2:Y:S03]  /*0a30*/  LDG.E.U16.CONSTANT R4, desc[UR8][R4.64] ;  /* 0x0000000804047981 */ /* 0x000ea6000c1e9500 */
[----:B------:R-:W-:-:S05]  /*0a40*/  LEA.HI.X.SX32 R3, R18, UR17, 0x1, P0 ;  /* 0x0000001112037c11 */ /* 0x000fca00080f0eff */
[----:B------:R-:W3:Y:S04]  /*0a50*/  LDG.E.U8.CONSTANT R0, desc[UR8][R2.64] ;  /* 0x0000000802007981 */ /* 0x000ee8000c1e9100 */
[----:B------:R-:W4:Y:S04]  /*0a60*/  LDG.E.U8.CONSTANT R6, desc[UR8][R2.64+0x1] ;  /* 0x0000010802067981 */ /* 0x000f28000c1e9100 */
[----:B------:R-:W4:Y:S01]  /*0a70*/  LDG.E.U8.CONSTANT R8, desc[UR8][R2.64+0x2] ;  /* 0x0000020802087981 */ /* 0x000f22000c1e9100 */
[----:B--2---:R-:W-:-:S05]  /*0a80*/  PRMT R7, R4, 0x9910, RZ ;  /* 0x0000991004077816 */ /* 0x004fca00000000ff */
[C---:B---3--:R-:W-:Y:S02]  /*0a90*/  IMAD R10, R7.reuse, R0, R10 ;  /* 0x00000000070a7224 */ /* 0x048fe400078e020a */
[C---:B----4-:R-:W-:Y:S02]  /*0aa0*/  IMAD R24, R7.reuse, R6, R24 ;  /* 0x0000000607187224 */ /* 0x050fe400078e0218 */
[----:B------:R-:W-:-:S07]  /*0ab0*/  IMAD R15, R7, R8, R15 ;  /* 0x00000008070f7224 */ /* 0x000fce00078e020f */
.L_x_438:
[----:B------:R-:W-:Y:S05]  /*0ac0*/  BSYNC.RECONVERGENT B0 ;  /* 0x0000000000007941 */ /* 0x000fea0003800200 */
.L_x_437:
        /* <DEDUP_REMOVED lines=8> */
[C---:B------:R-:W-:Y:S02]  /*0b50*/  ISETP.GT.AND P2, PT, R15.reuse, 0xfe, PT ;  /* 0x000000fe0f00780c */ /* 0x040fe40003f44270 */
        /* <DEDUP_REMOVED lines=15> */
.L_x_444:
        /* <DEDUP_REMOVED lines=11> */
.L_x_484:


//--------------------- .nv.shared.reserved.0     --------------------------
	.section	.nv.shared.reserved.0,"aw",@nobits
	.weak		__nv_reservedSMEM_offset_0_alias
	.size		__nv_reservedSMEM_offset_0_alias, 0, 64
	.other		__nv_reservedSMEM_offset_0_alias,@"STO_CUDA_RESERVED_SHARED STV_DEFAULT"
__nv_reservedSMEM_offset_0_alias:
	.zero		0
	.zero		64


//--------------------- .nv.constant0.preprocess_batch_resize_nchw --------------------------
	.section	.nv.constant0.preprocess_batch_resize_nchw,"a",@progbits
	.sectionflags	@""
	.align	4
.nv.constant0.preprocess_batch_resize_nchw:
	.zero		952


//--------------------- .nv.constant0.dynres_patches_to_nchw --------------------------
	.section	.nv.constant0.dynres_patches_to_nchw,"a",@progbits
	.sectionflags	@""
	.align	4
.nv.constant0.dynres_patches_to_nchw:
	.zero		964


//--------------------- .nv.constant0.extract_patches_grid --------------------------
	.section	.nv.constant0.extract_patches_grid,"a",@progbits
	.sectionflags	@""
	.align	4
.nv.constant0.extract_patches_grid:
	.zero		944


//--------------------- .nv.constant0.extract_patch --------------------------
	.section	.nv.constant0.extract_patch,"a",@progbits
	.sectionflags	@""
	.align	4
.nv.constant0.extract_patch:
	.zero		940


//--------------------- .nv.constant0.crop_center --------------------------
	.section	.nv.constant0.crop_center,"a",@progbits
	.sectionflags	@""
	.align	4
.nv.constant0.crop_center:
	.zero		932


//--------------------- .nv.constant0.pad_fixed   --------------------------
	.section	.nv.constant0.pad_fixed,"a",@progbits
	.sectionflags	@""
	.align	4
.nv.constant0.pad_fixed:
	.zero		941


//--------------------- .nv.constant0.pad_to_multiple_wrap --------------------------
	.section	.nv.constant0.pad_to_multiple_wrap,"a",@progbits
	.sectionflags	@""
	.align	4
.nv.constant0.pad_to_multiple_wrap:
	.zero		932


//--------------------- .nv.constant0.pad_to_multiple_replicate --------------------------
	.section	.nv.constant0.pad_to_multiple_replicate,"a",@progbits
	.sectionflags	@""
	.align	4
.nv.constant0.pad_to_multiple_replicate:
	.zero		932


//--------------------- .nv.constant0.pad_to_multiple_reflect --------------------------
	.section	.nv.constant0.pad_to_multiple_reflect,"a",@progbits
	.sectionflags	@""
	.align	4
.nv.constant0.pad_to_multiple_reflect:
	.zero		932


//--------------------- .nv.constant0.pad_to_multiple_constant --------------------------
	.section	.nv.constant0.pad_to_multiple_constant,"a",@progbits
	.sectionflags	@""
	.align	4
.nv.constant0.pad_to_multiple_constant:
	.zero		933


//--------------------- .nv.constant0.preprocess_fit_adaptive_nchw --------------------------
	.section	.nv.constant0.preprocess_fit_adaptive_nchw,"a",@progbits
	.sectionflags	@""
	.align	4
.nv.constant0.preprocess_fit_adaptive_nchw:
	.zero		964


//--------------------- .nv.constant0.preprocess_letterbox_nhwc --------------------------
	.section	.nv.constant0.preprocess_letterbox_nhwc,"a",@progbits
	.sectionflags	@""
	.align	4
.nv.constant0.preprocess_letterbox_nhwc:
	.zero		972


//--------------------- .nv.constant0.preprocess_resize_nhwc --------------------------
	.section	.nv.constant0.preprocess_resize_nhwc,"a",@progbits
	.sectionflags	@""
	.align	4
.nv.constant0.preprocess_resize_nhwc:
	.zero		956


//--------------------- .nv.constant0.preprocess_letterbox_nchw --------------------------
	.section	.nv.constant0.preprocess_letterbox_nchw,"a",@progbits
	.sectionflags	@""
	.align	4
.nv.constant0.preprocess_letterbox_nchw:
	.zero		972


//--------------------- .nv.constant0.preprocess_resize_nchw --------------------------
	.section	.nv.constant0.preprocess_resize_nchw,"a",@progbits
	.sectionflags	@""
	.align	4
.nv.constant0.preprocess_resize_nchw:
	.zero		956


//--------------------- .nv.constant0.resize_bilinear_u8_to_f32 --------------------------
	.section	.nv.constant0.resize_bilinear_u8_to_f32,"a",@progbits
	.sectionflags	@""
	.align	4
.nv.constant0.resize_bilinear_u8_to_f32:
	.zero		932


//--------------------- .nv.constant0.resize_bilinear_u8 --------------------------
	.section	.nv.constant0.resize_bilinear_u8,"a",@progbits
	.sectionflags	@""
	.align	4
.nv.constant0.resize_bilinear_u8:
	.zero		932


//--------------------- .nv.constant0.hwc2chw_f32 --------------------------
	.section	.nv.constant0.hwc2chw_f32,"a",@progbits
	.sectionflags	@""
	.align	4
.nv.constant0.hwc2chw_f32:
	.zero		944


//--------------------- .nv.constant0.hwc2chw_u8  --------------------------
	.section	.nv.constant0.hwc2chw_u8,"a",@progbits
	.sectionflags	@""
	.align	4
.nv.constant0.hwc2chw_u8:
	.zero		944


//--------------------- .nv.constant0.rgb2bgr     --------------------------
	.section	.nv.constant0.rgb2bgr,"a",@progbits
	.sectionflags	@""
	.align	4
.nv.constant0.rgb2bgr:
	.zero		920


//--------------------- .nv.constant0.postprocess_pad_u8_to_nhwc_f32 --------------------------
	.section	.nv.constant0.postprocess_pad_u8_to_nhwc_f32,"a",@progbits
	.sectionflags	@""
	.align	4
.nv.constant0.postprocess_pad_u8_to_nhwc_f32:
	.zero		964


//--------------------- .nv.constant0.postprocess_pad_u8_to_nchw_f32 --------------------------
	.section	.nv.constant0.postprocess_pad_u8_to_nchw_f32,"a",@progbits
	.sectionflags	@""
	.align	4
.nv.constant0.postprocess_pad_u8_to_nchw_f32:
	.zero		964


//--------------------- .nv.constant0.conv_horiz_u8x3 --------------------------
	.section	.nv.constant0.conv_horiz_u8x3,"a",@progbits
	.sectionflags	@""
	.align	4
.nv.constant0.conv_horiz_u8x3:
	.zero		964


//--------------------- .nv.constant0.resize_nearest_u8x3 --------------------------
	.section	.nv.constant0.resize_nearest_u8x3,"a",@progbits
	.sectionflags	@""
	.align	4
.nv.constant0.resize_nearest_u8x3:
	.zero		928


//--------------------- .nv.constant0.conv_vert_u8x3 --------------------------
	.section	.nv.constant0.conv_vert_u8x3,"a",@progbits
	.sectionflags	@""
	.align	4
.nv.constant0.conv_vert_u8x3:
	.zero		972


//--------------------- SYMBOLS --------------------------

	.type		.nv.reservedSmem.offset0,@object
	.size		.nv.reservedSmem.offset0,0x4
